def attn_fwd(
    Q,
    K,
    V,
    Out,
    Lse,
    sm_scale,
    stride_qz,
    stride_qh,
    stride_qm,
    stride_qk,
    stride_kz,
    stride_kh,
    stride_kn,
    stride_kk,
    stride_vz,
    stride_vh,
    stride_vn,
    stride_vk,
    stride_oz,
    stride_oh,
    stride_om,
    stride_ok,
    seqlen_q,
    seqlen_k,
    BLOCK_M: tl.constexpr,
    BLOCK_N: tl.constexpr,
    HEAD_DIM: tl.constexpr,
    CAUSAL: tl.constexpr,
):
    start_m = tl.program_id(0)
    off_hz = tl.program_id(1)
    q_off = off_hz * stride_qh
    k_off = off_hz * stride_kh
    v_off = off_hz * stride_vh
    offs_m = start_m * BLOCK_M + tl.arange(0, BLOCK_M)
    offs_d = tl.arange(0, HEAD_DIM)
    offs_n = tl.arange(0, BLOCK_N)
    q_ptrs = Q + q_off + offs_m[:, None] * stride_qm + offs_d[None, :] * stride_qk
    k_ptrs = K + k_off + offs_d[:, None] * stride_kk + offs_n[None, :] * stride_kn
    v_ptrs = V + v_off + offs_n[:, None] * stride_vn + offs_d[None, :] * stride_vk
    m_i = tl.full([BLOCK_M], float("-inf"), dtype=tl.float32)
    l_i = tl.zeros([BLOCK_M], dtype=tl.float32) + 1.0
    acc = tl.zeros([BLOCK_M, HEAD_DIM], dtype=tl.float32)
    q = tl.load(q_ptrs)
    acc, l_i, m_i = _attn_fwd_inner(
        acc,
        l_i,
        m_i,
        q,
        k_ptrs,
        v_ptrs,
        sm_scale,
        stride_kn,
        stride_vn,
        start_m,
        seqlen_k,
        BLOCK_M,
        BLOCK_N,
        HEAD_DIM,
        CAUSAL,
    )
    acc = acc / l_i[:, None]
    lse = m_i + tl.math.log2(l_i) / 1.4426950408889634
    o_ptrs = (
        Out
        + off_hz * stride_oh
        + offs_m[:, None] * stride_om
        + offs_d[None, :] * stride_ok
    )
    tl.store(o_ptrs, acc.to(Out.dtype.element_ty))
    tl.store(Lse + off_hz * seqlen_q + offs_m, lse)

# config = {"BLOCK_M": 128, "BLOCK_N": 64, "HEAD_DIM": 512, "arch": "sm_80", "causal": false, "dtype": "fp16", "num_stages": 4, "num_warps": 4}
# arch = sm_80


// ===== COMPILED SASS (sm_80) =====

	.target	sm_80

	.elftype	@"ET_EXEC"


//--------------------- .note.nv.tkinfo           --------------------------
	.section	.note.nv.tkinfo,"",@"SHT_NOTE"
	.sectionflags	@"SHF_NOTE_NV_TKINFO"
	.tkinfo
        /*0018*/ 	.word	0x00000002
        /*0030*/ 	.string	""
        /*0030*/ 	.string	"ptxas"
        /*0030*/ 	.string	"Cuda compilation tools, release 13.0, V13.0.88"
        /*0030*/ 	.string	"Build cuda_13.0.r13.0/compiler.36424714_0"
        /*0030*/ 	.string	"-v  -suppress-debug-info  -lineinfo  -arch sm_80 "



//--------------------- .note.nv.cuinfo           --------------------------
	.section	.note.nv.cuinfo,"",@"SHT_NOTE"
	.sectionflags	@"SHF_NOTE_NV_CUINFO"
        /*0018*/ 	.short	0x0002
        /*001a*/ 	.short	0x0050
        /*001c*/ 	.short	0x0082
	.zero		2


//--------------------- .nv.info                  --------------------------
	.section	.nv.info,"",@"SHT_CUDA_INFO"
	.align	4


	//----- nvinfo : EIATTR_REGCOUNT
	.align		4
        /*0000*/ 	.byte	0x04, 0x2f
        /*0002*/ 	.short	(.L_2 - .L_1)
	.align		4
.L_1:
        /*0004*/ 	.word	index@(attn_fwd)
        /*0008*/ 	.word	0x00000020


	//----- nvinfo : EIATTR_FRAME_SIZE
	.align		4
.L_2:
        /*000c*/ 	.byte	0x04, 0x11
        /*000e*/ 	.short	(.L_4 - .L_3)
	.align		4
.L_3:
        /*0010*/ 	.word	index@(attn_fwd)
        /*0014*/ 	.word	0x000057d0


	//----- nvinfo : EIATTR_MIN_STACK_SIZE
	.align		4
.L_4:
        /*0018*/ 	.byte	0x04, 0x12
        /*001a*/ 	.short	(.L_6 - .L_5)
	.align		4
.L_5:
        /*001c*/ 	.word	index@(attn_fwd)
        /*0020*/ 	.word	0x000057d0
.L_6:


//--------------------- .nv.info.attn_fwd         --------------------------
	.section	.nv.info.attn_fwd,"",@"SHT_CUDA_INFO"
	.sectionflags	@""
	.align	4


	//----- nvinfo : EIATTR_CUDA_API_VERSION
	.align		4
        /*0000*/ 	.byte	0x04, 0x37
        /*0002*/ 	.short	(.L_8 - .L_7)
.L_7:
        /*0004*/ 	.word	0x00000082


	//----- nvinfo : EIATTR_SW2861232_WAR
	.align		4
.L_8:
        /*0008*/ 	.byte	0x01, 0x35
	.zero		2


	//----- nvinfo : EIATTR_PARAM_CBANK
	.align		4
        /*000c*/ 	.byte	0x04, 0x0a
        /*000e*/ 	.short	(.L_10 - .L_9)
	.align		4
.L_9:
        /*0010*/ 	.word	index@(.nv.constant0.attn_fwd)
        /*0014*/ 	.short	0x0160
        /*0016*/ 	.short	0x0088


	//----- nvinfo : EIATTR_CBANK_PARAM_SIZE
	.align		4
.L_10:
        /*0018*/ 	.byte	0x03, 0x19
        /*001a*/ 	.short	0x0088


	//----- nvinfo : EIATTR_KPARAM_INFO
	.align		4
        /*001c*/ 	.byte	0x04, 0x17
        /*001e*/ 	.short	(.L_12 - .L_11)
.L_11:
        /*0020*/ 	.word	0x00000000
        /*0024*/ 	.short	0x0019
        /*0026*/ 	.short	0x0080
        /*0028*/ 	.byte	0x00, 0xf4, 0x21, 0x00


	//----- nvinfo : EIATTR_KPARAM_INFO
	.align		4
.L_12:
        /*002c*/ 	.byte	0x04, 0x17
        /*002e*/ 	.short	(.L_14 - .L_13)
.L_13:
        /*0030*/ 	.word	0x00000000
        /*0034*/ 	.short	0x0018
        /*0036*/ 	.short	0x0078
        /*0038*/ 	.byte	0x00, 0xf4, 0x21, 0x00


	//----- nvinfo : EIATTR_KPARAM_INFO
	.align		4
.L_14:
        /*003c*/ 	.byte	0x04, 0x17
        /*003e*/ 	.short	(.L_16 - .L_15)
.L_15:
        /*0040*/ 	.word	0x00000000
        /*0044*/ 	.short	0x0017
        /*0046*/ 	.short	0x0070
        /*0048*/ 	.byte	0x00, 0xf0, 0x11, 0x00


	//----- nvinfo : EIATTR_KPARAM_INFO
	.align		4
.L_16:
        /*004c*/ 	.byte	0x04, 0x17
        /*004e*/ 	.short	(.L_18 - .L_17)
.L_17:
        /*0050*/ 	.word	0x00000000
        /*0054*/ 	.short	0x0016
        /*0056*/ 	.short	0x006c
        /*0058*/ 	.byte	0x00, 0xf0, 0x11, 0x00


	//----- nvinfo : EIATTR_KPARAM_INFO
	.align		4
.L_18:
        /*005c*/ 	.byte	0x04, 0x17
        /*005e*/ 	.short	(.L_20 - .L_19)
.L_19:
        /*0060*/ 	.word	0x00000000
        /*0064*/ 	.short	0x0015
        /*0066*/ 	.short	0x0068
        /*0068*/ 	.byte	0x00, 0xf0, 0x11, 0x00


	//----- nvinfo : EIATTR_KPARAM_INFO
	.align		4
.L_20:
        /*006c*/ 	.byte	0x04, 0x17
        /*006e*/ 	.short	(.L_22 - .L_21)
.L_21:
        /*0070*/ 	.word	0x00000000
        /*0074*/ 	.short	0x0014
        /*0076*/ 	.short	0x0064
        /*0078*/ 	.byte	0x00, 0xf0, 0x11, 0x00


	//----- nvinfo : EIATTR_KPARAM_INFO
	.align		4
.L_22:
        /*007c*/ 	.byte	0x04, 0x17
        /*007e*/ 	.short	(.L_24 - .L_23)
.L_23:
        /*0080*/ 	.word	0x00000000
        /*0084*/ 	.short	0x0013
        /*0086*/ 	.short	0x0060
        /*0088*/ 	.byte	0x00, 0xf0, 0x11, 0x00


	//----- nvinfo : EIATTR_KPARAM_INFO
	.align		4
.L_24:
        /*008c*/ 	.byte	0x04, 0x17
        /*008e*/ 	.short	(.L_26 - .L_25)
.L_25:
        /*0090*/ 	.word	0x00000000
        /*0094*/ 	.short	0x0012
        /*0096*/ 	.short	0x005c
        /*0098*/ 	.byte	0x00, 0xf0, 0x11, 0x00


	//----- nvinfo : EIATTR_KPARAM_INFO
	.align		4
.L_26:
        /*009c*/ 	.byte	0x04, 0x17
        /*009e*/ 	.short	(.L_28 - .L_27)
.L_27:
        /*00a0*/ 	.word	0x00000000
        /*00a4*/ 	.short	0x0011
        /*00a6*/ 	.short	0x0058
        /*00a8*/ 	.byte	0x00, 0xf0, 0x11, 0x00


	//----- nvinfo : EIATTR_KPARAM_INFO
	.align		4
.L_28:
        /*00ac*/ 	.byte	0x04, 0x17
        /*00ae*/ 	.short	(.L_30 - .L_29)
.L_29:
        /*00b0*/ 	.word	0x00000000
        /*00b4*/ 	.short	0x0010
        /*00b6*/ 	.short	0x0054
        /*00b8*/ 	.byte	0x00, 0xf0, 0x11, 0x00


	//----- nvinfo : EIATTR_KPARAM_INFO
	.align		4
.L_30:
        /*00bc*/ 	.byte	0x04, 0x17
        /*00be*/ 	.short	(.L_32 - .L_31)
.L_31:
        /*00c0*/ 	.word	0x00000000
        /*00c4*/ 	.short	0x000f
        /*00c6*/ 	.short	0x0050
        /*00c8*/ 	.byte	0x00, 0xf0, 0x11, 0x00


	//----- nvinfo : EIATTR_KPARAM_INFO
	.align		4
.L_32:
        /*00cc*/ 	.byte	0x04, 0x17
        /*00ce*/ 	.short	(.L_34 - .L_33)
.L_33:
        /*00d0*/ 	.word	0x00000000
        /*00d4*/ 	.short	0x000e
        /*00d6*/ 	.short	0x004c
        /*00d8*/ 	.byte	0x00, 0xf0, 0x11, 0x00


	//----- nvinfo : EIATTR_KPARAM_INFO
	.align		4
.L_34:
        /*00dc*/ 	.byte	0x04, 0x17
        /*00de*/ 	.short	(.L_36 - .L_35)
.L_35:
        /*00e0*/ 	.word	0x00000000
        /*00e4*/ 	.short	0x000d
        /*00e6*/ 	.short	0x0048
        /*00e8*/ 	.byte	0x00, 0xf0, 0x11, 0x00


	//----- nvinfo : EIATTR_KPARAM_INFO
	.align		4
.L_36:
        /*00ec*/ 	.byte	0x04, 0x17
        /*00ee*/ 	.short	(.L_38 - .L_37)
.L_37:
        /*00f0*/ 	.word	0x00000000
        /*00f4*/ 	.short	0x000c
        /*00f6*/ 	.short	0x0044
        /*00f8*/ 	.byte	0x00, 0xf0, 0x11, 0x00


	//----- nvinfo : EIATTR_KPARAM_INFO
	.align		4
.L_38:
        /*00fc*/ 	.byte	0x04, 0x17
        /*00fe*/ 	.short	(.L_40 - .L_39)
.L_39:
        /*0100*/ 	.word	0x00000000
        /*0104*/ 	.short	0x000b
        /*0106*/ 	.short	0x0040
        /*0108*/ 	.byte	0x00, 0xf0, 0x11, 0x00


	//----- nvinfo : EIATTR_KPARAM_INFO
	.align		4
.L_40:
        /*010c*/ 	.byte	0x04, 0x17
        /*010e*/ 	.short	(.L_42 - .L_41)
.L_41:
        /*0110*/ 	.word	0x00000000
        /*0114*/ 	.short	0x000a
        /*0116*/ 	.short	0x003c
        /*0118*/ 	.byte	0x00, 0xf0, 0x11, 0x00


	//----- nvinfo : EIATTR_KPARAM_INFO
	.align		4
.L_42:
        /*011c*/ 	.byte	0x04, 0x17
        /*011e*/ 	.short	(.L_44 - .L_43)
.L_43:
        /*0120*/ 	.word	0x00000000
        /*0124*/ 	.short	0x0009
        /*0126*/ 	.short	0x0038
        /*0128*/ 	.byte	0x00, 0xf0, 0x11, 0x00


	//----- nvinfo : EIATTR_KPARAM_INFO
	.align		4
.L_44:
        /*012c*/ 	.byte	0x04, 0x17
        /*012e*/ 	.short	(.L_46 - .L_45)
.L_45:
        /*0130*/ 	.word	0x00000000
        /*0134*/ 	.short	0x0008
        /*0136*/ 	.short	0x0034
        /*0138*/ 	.byte	0x00, 0xf0, 0x11, 0x00


	//----- nvinfo : EIATTR_KPARAM_INFO
	.align		4
.L_46:
        /*013c*/ 	.byte	0x04, 0x17
        /*013e*/ 	.short	(.L_48 - .L_47)
.L_47:
        /*0140*/ 	.word	0x00000000
        /*0144*/ 	.short	0x0007
        /*0146*/ 	.short	0x0030
        /*0148*/ 	.byte	0x00, 0xf0, 0x11, 0x00


	//----- nvinfo : EIATTR_KPARAM_INFO
	.align		4
.L_48:
        /*014c*/ 	.byte	0x04, 0x17
        /*014e*/ 	.short	(.L_50 - .L_49)
.L_49:
        /*0150*/ 	.word	0x00000000
        /*0154*/ 	.short	0x0006
        /*0156*/ 	.short	0x002c
        /*0158*/ 	.byte	0x00, 0xf0, 0x11, 0x00


	//----- nvinfo : EIATTR_KPARAM_INFO
	.align		4
.L_50:
        /*015c*/ 	.byte	0x04, 0x17
        /*015e*/ 	.short	(.L_52 - .L_51)
.L_51:
        /*0160*/ 	.word	0x00000000
        /*0164*/ 	.short	0x0005
        /*0166*/ 	.short	0x0028
        /*0168*/ 	.byte	0x00, 0xf0, 0x11, 0x00


	//----- nvinfo : EIATTR_KPARAM_INFO
	.align		4
.L_52:
        /*016c*/ 	.byte	0x04, 0x17
        /*016e*/ 	.short	(.L_54 - .L_53)
.L_53:
        /*0170*/ 	.word	0x00000000
        /*0174*/ 	.short	0x0004
        /*0176*/ 	.short	0x0020
        /*0178*/ 	.byte	0x00, 0xf4, 0x21, 0x00


	//----- nvinfo : EIATTR_KPARAM_INFO
	.align		4
.L_54:
        /*017c*/ 	.byte	0x04, 0x17
        /*017e*/ 	.short	(.L_56 - .L_55)
.L_55:
        /*0180*/ 	.word	0x00000000
        /*0184*/ 	.short	0x0003
        /*0186*/ 	.short	0x0018
        /*0188*/ 	.byte	0x00, 0xf4, 0x21, 0x00


	//----- nvinfo : EIATTR_KPARAM_INFO
	.align		4
.L_56:
        /*018c*/ 	.byte	0x04, 0x17
        /*018e*/ 	.short	(.L_58 - .L_57)
.L_57:
        /*0190*/ 	.word	0x00000000
        /*0194*/ 	.short	0x0002
        /*0196*/ 	.short	0x0010
        /*0198*/ 	.byte	0x00, 0xf4, 0x21, 0x00


	//----- nvinfo : EIATTR_KPARAM_INFO
	.align		4
.L_58:
        /*019c*/ 	.byte	0x04, 0x17
        /*019e*/ 	.short	(.L_60 - .L_59)
.L_59:
        /*01a0*/ 	.word	0x00000000
        /*01a4*/ 	.short	0x0001
        /*01a6*/ 	.short	0x0008
        /*01a8*/ 	.byte	0x00, 0xf4, 0x21, 0x00


	//----- nvinfo : EIATTR_KPARAM_INFO
	.align		4
.L_60:
        /*01ac*/ 	.byte	0x04, 0x17
        /*01ae*/ 	.short	(.L_62 - .L_61)
.L_61:
        /*01b0*/ 	.word	0x00000000
        /*01b4*/ 	.short	0x0000
        /*01b6*/ 	.short	0x0000
        /*01b8*/ 	.byte	0x00, 0xf4, 0x21, 0x00


	//----- nvinfo : EIATTR_MAXREG_COUNT
	.align		4
.L_62:
        /*01bc*/ 	.byte	0x03, 0x1b
        /*01be*/ 	.short	0x00ff


	//----- nvinfo : EIATTR_NUM_BARRIERS
	.align		4
        /*01c0*/ 	.byte	0x02, 0x4c
        /*01c2*/ 	.byte	0x01
	.zero		1


	//----- nvinfo : EIATTR_ANNOTATIONS
	.align		4
        /*01c4*/ 	.byte	0x04, 0x55
        /*01c6*/ 	.short	(.L_64 - .L_63)


	//   ....[0]....
.L_63:
        /*01c8*/ 	.word	0x00000001
        /*01cc*/ 	.byte	0x20, 0x04, 0x00, 0x00, 0x01, 0x00, 0x00, 0x00, 0x30, 0x04, 0x00, 0x00, 0x01, 0x00, 0x00, 0x00
        /* <DEDUP_REMOVED lines=246> */
        /*113c*/ 	.byte	0xb0, 0x7f, 0x00, 0x00


	//----- nvinfo : EIATTR_MERCURY_ISA_VERSION
	.align		4
.L_64:
        /*1140*/ 	.byte	0x03, 0x5f
        /*1142*/ 	.short	0x0000


	//----- nvinfo : EIATTR_COOP_GROUP_MASK_REGIDS
	.align		4
        /*1144*/ 	.byte	0x04, 0x29
        /*1146*/ 	.short	(.L_66 - .L_65)


	//   ....[0]....
.L_65:
        /*1148*/ 	.word	0xffffffff


	//   ....[1]....
        /*114c*/ 	.word	0xffffffff


	//   ....[2]....
        /*1150*/ 	.word	0xffffffff


	//   ....[3]....
        /*1154*/ 	.word	0xffffffff


	//   ....[4]....
        /*1158*/ 	.word	0xffffffff


	//   ....[5]....
        /*115c*/ 	.word	0xffffffff


	//   ....[6]....
        /*1160*/ 	.word	0xffffffff


	//   ....[7]....
        /*1164*/ 	.word	0xffffffff


	//   ....[8]....
        /*1168*/ 	.word	0xffffffff


	//   ....[9]....
        /*116c*/ 	.word	0xffffffff


	//   ....[10]....
        /*1170*/ 	.word	0xffffffff


	//   ....[11]....
        /*1174*/ 	.word	0xffffffff


	//   ....[12]....
        /*1178*/ 	.word	0xffffffff


	//   ....[13]....
        /*117c*/ 	.word	0xffffffff


	//   ....[14]....
        /*1180*/ 	.word	0xffffffff


	//   ....[15]....
        /*1184*/ 	.word	0xffffffff


	//   ....[16]....
        /*1188*/ 	.word	0xffffffff


	//   ....[17]....
        /*118c*/ 	.word	0xffffffff


	//   ....[18]....
        /*1190*/ 	.word	0xffffffff


	//   ....[19]....
        /*1194*/ 	.word	0xffffffff


	//   ....[20]....
        /*1198*/ 	.word	0xffffffff


	//   ....[21]....
        /*119c*/ 	.word	0xffffffff


	//   ....[22]....
        /*11a0*/ 	.word	0xffffffff


	//   ....[23]....
        /*11a4*/ 	.word	0xffffffff


	//   ....[24]....
        /*11a8*/ 	.word	0xffffffff


	//   ....[25]....
        /*11ac*/ 	.word	0xffffffff


	//   ....[26]....
        /*11b0*/ 	.word	0xffffffff


	//   ....[27]....
        /*11b4*/ 	.word	0xffffffff


	//   ....[28]....
        /*11b8*/ 	.word	0xffffffff


	//   ....[29]....
        /*11bc*/ 	.word	0xffffffff


	//   ....[30]....
        /*11c0*/ 	.word	0xffffffff


	//   ....[31]....
        /*11c4*/ 	.word	0xffffffff


	//   ....[32]....
        /*11c8*/ 	.word	0xffffffff


	//   ....[33]....
        /*11cc*/ 	.word	0xffffffff


	//   ....[34]....
        /*11d0*/ 	.word	0xffffffff


	//   ....[35]....
        /*11d4*/ 	.word	0xffffffff


	//   ....[36]....
        /*11d8*/ 	.word	0xffffffff


	//   ....[37]....
        /*11dc*/ 	.word	0xffffffff


	//   ....[38]....
        /*11e0*/ 	.word	0xffffffff


	//   ....[39]....
        /*11e4*/ 	.word	0xffffffff


	//   ....[40]....
        /*11e8*/ 	.word	0xffffffff


	//   ....[41]....
        /*11ec*/ 	.word	0xffffffff


	//   ....[42]....
        /*11f0*/ 	.word	0xffffffff


	//   ....[43]....
        /*11f4*/ 	.word	0xffffffff


	//   ....[44]....
        /*11f8*/ 	.word	0xffffffff


	//   ....[45]....
        /*11fc*/ 	.word	0xffffffff


	//   ....[46]....
        /*1200*/ 	.word	0xffffffff


	//   ....[47]....
        /*1204*/ 	.word	0xffffffff


	//   ....[48]....
        /*1208*/ 	.word	0xffffffff


	//   ....[49]....
        /*120c*/ 	.word	0xffffffff


	//   ....[50]....
        /*1210*/ 	.word	0xffffffff


	//   ....[51]....
        /*1214*/ 	.word	0xffffffff


	//   ....[52]....
        /*1218*/ 	.word	0xffffffff


	//   ....[53]....
        /*121c*/ 	.word	0xffffffff


	//   ....[54]....
        /*1220*/ 	.word	0xffffffff


	//   ....[55]....
        /*1224*/ 	.word	0xffffffff


	//   ....[56]....
        /*1228*/ 	.word	0xffffffff


	//   ....[57]....
        /*122c*/ 	.word	0xffffffff


	//   ....[58]....
        /*1230*/ 	.word	0xffffffff


	//   ....[59]....
        /*1234*/ 	.word	0xffffffff


	//   ....[60]....
        /*1238*/ 	.word	0xffffffff


	//   ....[61]....
        /*123c*/ 	.word	0xffffffff


	//   ....[62]....
        /*1240*/ 	.word	0xffffffff


	//   ....[63]....
        /*1244*/ 	.word	0xffffffff


	//   ....[64]....
        /*1248*/ 	.word	0xffffffff


	//   ....[65]....
        /*124c*/ 	.word	0xffffffff


	//   ....[66]....
        /*1250*/ 	.word	0xffffffff


	//   ....[67]....
        /*1254*/ 	.word	0xffffffff


	//   ....[68]....
        /*1258*/ 	.word	0xffffffff


	//   ....[69]....
        /*125c*/ 	.word	0xffffffff


	//   ....[70]....
        /*1260*/ 	.word	0xffffffff


	//   ....[71]....
        /*1264*/ 	.word	0xffffffff


	//   ....[72]....
        /*1268*/ 	.word	0xffffffff


	//   ....[73]....
        /*126c*/ 	.word	0xffffffff


	//   ....[74]....
        /*1270*/ 	.word	0xffffffff


	//   ....[75]....
        /*1274*/ 	.word	0xffffffff


	//   ....[76]....
        /*1278*/ 	.word	0xffffffff


	//   ....[77]....
        /*127c*/ 	.word	0xffffffff


	//   ....[78]....
        /*1280*/ 	.word	0xffffffff


	//   ....[79]....
        /*1284*/ 	.word	0xffffffff


	//   ....[80]....
        /*1288*/ 	.word	0xffffffff


	//   ....[81]....
        /*128c*/ 	.word	0xffffffff


	//   ....[82]....
        /*1290*/ 	.word	0xffffffff


	//   ....[83]....
        /*1294*/ 	.word	0xffffffff


	//   ....[84]....
        /*1298*/ 	.word	0xffffffff


	//   ....[85]....
        /*129c*/ 	.word	0xffffffff


	//   ....[86]....
        /*12a0*/ 	.word	0xffffffff


	//   ....[87]....
        /*12a4*/ 	.word	0xffffffff


	//   ....[88]....
        /*12a8*/ 	.word	0xffffffff


	//   ....[89]....
        /*12ac*/ 	.word	0xffffffff


	//   ....[90]....
        /*12b0*/ 	.word	0xffffffff


	//   ....[91]....
        /*12b4*/ 	.word	0xffffffff


	//----- nvinfo : EIATTR_COOP_GROUP_INSTR_OFFSETS
	.align		4
.L_66:
        /*12b8*/ 	.byte	0x04, 0x28
        /*12ba*/ 	.short	(.L_68 - .L_67)


	//   ....[0]....
.L_67:
        /*12bc*/ 	.word	0x00048a50


	//   ....[1]....
        /*12c0*/ 	.word	0x00048ae0


	//   ....[2]....
        /*12c4*/ 	.word	0x00048be0


	//   ....[3]....
        /*12c8*/ 	.word	0x00048c20


	//   ....[4]....
        /*12cc*/ 	.word	0x00048c40


	//   ....[5]....
        /*12d0*/ 	.word	0x00048c50


	//   ....[6]....
        /*12d4*/ 	.word	0x00048ca0


	//   ....[7]....
        /*12d8*/ 	.word	0x00048ce0


	//   ....[8]....
        /*12dc*/ 	.word	0x00048d00


	//   ....[9]....
        /*12e0*/ 	.word	0x00048d10


	//   ....[10]....
        /*12e4*/ 	.word	0x00048d20


	//   ....[11]....
        /*12e8*/ 	.word	0x00048d30


	//   ....[12]....
        /*12ec*/ 	.word	0x00048d40


	//   ....[13]....
        /*12f0*/ 	.word	0x00048d50


	//   ....[14]....
        /*12f4*/ 	.word	0x00048da0


	//   ....[15]....
        /*12f8*/ 	.word	0x00048db0


	//   ....[16]....
        /*12fc*/ 	.word	0x00048dc0


	//   ....[17]....
        /*1300*/ 	.word	0x00048e20


	//   ....[18]....
        /*1304*/ 	.word	0x00048e30


	//   ....[19]....
        /*1308*/ 	.word	0x00048e40


	//   ....[20]....
        /*130c*/ 	.word	0x00048eb0


	//   ....[21]....
        /*1310*/ 	.word	0x00048ec0


	//   ....[22]....
        /*1314*/ 	.word	0x00048ed0


	//   ....[23]....
        /*1318*/ 	.word	0x00048ee0


	//   ....[24]....
        /*131c*/ 	.word	0x00048ef0


	//   ....[25]....
        /*1320*/ 	.word	0x00048f00


	//   ....[26]....
        /*1324*/ 	.word	0x00048f10


	//   ....[27]....
        /*1328*/ 	.word	0x00048f40


	//   ....[28]....
        /*132c*/ 	.word	0x00048f50


	//   ....[29]....
        /*1330*/ 	.word	0x00048f70


	//   ....[30]....
        /*1334*/ 	.word	0x00048fa0


	//   ....[31]....
        /*1338*/ 	.word	0x00048fb0


	//   ....[32]....
        /*133c*/ 	.word	0x00048ff0


	//   ....[33]....
        /*1340*/ 	.word	0x00049000


	//   ....[34]....
        /*1344*/ 	.word	0x00049020


	//   ....[35]....
        /*1348*/ 	.word	0x00049040


	//   ....[36]....
        /*134c*/ 	.word	0x00049050


	//   ....[37]....
        /*1350*/ 	.word	0x000490c0


	//   ....[38]....
        /*1354*/ 	.word	0x00049690


	//   ....[39]....
        /*1358*/ 	.word	0x000496a0


	//   ....[40]....
        /*135c*/ 	.word	0x000496b0


	//   ....[41]....
        /*1360*/ 	.word	0x000496c0


	//   ....[42]....
        /*1364*/ 	.word	0x00049720


	//   ....[43]....
        /*1368*/ 	.word	0x00049730


	//   ....[44]....
        /*136c*/ 	.word	0x00049740


	//   ....[45]....
        /*1370*/ 	.word	0x000497f0


	//   ....[46]....
        /*1374*/ 	.word	0x0004b880


	//   ....[47]....
        /*1378*/ 	.word	0x0004b8d0


	//   ....[48]....
        /*137c*/ 	.word	0x0004b8e0


	//   ....[49]....
        /*1380*/ 	.word	0x0004b8f0


	//   ....[50]....
        /*1384*/ 	.word	0x0004b900


	//   ....[51]....
        /*1388*/ 	.word	0x0004b930


	//   ....[52]....
        /*138c*/ 	.word	0x0004b950


	//   ....[53]....
        /*1390*/ 	.word	0x0004b960


	//   ....[54]....
        /*1394*/ 	.word	0x0004b970


	//   ....[55]....
        /*1398*/ 	.word	0x0004b980


	//   ....[56]....
        /*139c*/ 	.word	0x0004b9c0


	//   ....[57]....
        /*13a0*/ 	.word	0x0004b9d0


	//   ....[58]....
        /*13a4*/ 	.word	0x0004ba10


	//   ....[59]....
        /*13a8*/ 	.word	0x0004ba20


	//   ....[60]....
        /*13ac*/ 	.word	0x0004ba30


	//   ....[61]....
        /*13b0*/ 	.word	0x0004ba70


	//   ....[62]....
        /*13b4*/ 	.word	0x0004ba80


	//   ....[63]....
        /*13b8*/ 	.word	0x0004ba90


	//   ....[64]....
        /*13bc*/ 	.word	0x0004bab0


	//   ....[65]....
        /*13c0*/ 	.word	0x0004bb30


	//   ....[66]....
        /*13c4*/ 	.word	0x0004bb50


	//   ....[67]....
        /*13c8*/ 	.word	0x0004bce0


	//   ....[68]....
        /*13cc*/ 	.word	0x0004bcf0


	//   ....[69]....
        /*13d0*/ 	.word	0x0004bd00


	//   ....[70]....
        /*13d4*/ 	.word	0x0004bd10


	//   ....[71]....
        /*13d8*/ 	.word	0x0004bd20


	//   ....[72]....
        /*13dc*/ 	.word	0x0004bd30


	//   ....[73]....
        /*13e0*/ 	.word	0x0004bd40


	//   ....[74]....
        /*13e4*/ 	.word	0x0004bd50


	//   ....[75]....
        /*13e8*/ 	.word	0x0004bdc0


	//   ....[76]....
        /*13ec*/ 	.word	0x0004bdd0


	//   ....[77]....
        /*13f0*/ 	.word	0x0004be10


	//   ....[78]....
        /*13f4*/ 	.word	0x0004be20


	//   ....[79]....
        /*13f8*/ 	.word	0x0004be30


	//   ....[80]....
        /*13fc*/ 	.word	0x0004be40


	//   ....[81]....
        /*1400*/ 	.word	0x0004be50


	//   ....[82]....
        /*1404*/ 	.word	0x0004be60


	//   ....[83]....
        /*1408*/ 	.word	0x0004be70


	//   ....[84]....
        /*140c*/ 	.word	0x0004c460


	//   ....[85]....
        /*1410*/ 	.word	0x0004c4f0


	//   ....[86]....
        /*1414*/ 	.word	0x0004c620


	//   ....[87]....
        /*1418*/ 	.word	0x0004c630


	//   ....[88]....
        /*141c*/ 	.word	0x0004c640


	//   ....[89]....
        /*1420*/ 	.word	0x0004c6d0


	//   ....[90]....
        /*1424*/ 	.word	0x0004c6e0


	//   ....[91]....
        /*1428*/ 	.word	0x0004c6f0


	//----- nvinfo : EIATTR_EXIT_INSTR_OFFSETS
	.align		4
.L_68:
        /*142c*/ 	.byte	0x04, 0x1c
        /*142e*/ 	.short	(.L_70 - .L_69)


	//   ....[0]....
.L_69:
        /*1430*/ 	.word	0x000a6770


	//----- nvinfo : EIATTR_REQNTID
	.align		4
.L_70:
        /*1434*/ 	.byte	0x04, 0x10
        /*1436*/ 	.short	(.L_72 - .L_71)
.L_71:
        /*1438*/ 	.word	0x00000080
        /*143c*/ 	.word	0x00000001
        /*1440*/ 	.word	0x00000001
.L_72:


//--------------------- .nv.callgraph             --------------------------
	.section	.nv.callgraph,"",@"SHT_CUDA_CALLGRAPH"
	.align	4
	.sectionentsize	8
	.align		4
        /*0000*/ 	.word	0x00000000
	.align		4
        /*0004*/ 	.word	0xffffffff
	.align		4
        /*0008*/ 	.word	0x00000000
	.align		4
        /*000c*/ 	.word	0xfffffffe
	.align		4
        /*0010*/ 	.word	0x00000000
	.align		4
        /*0014*/ 	.word	0xfffffffd
	.align		4
        /*0018*/ 	.word	0x00000000
	.align		4
        /*001c*/ 	.word	0xfffffffc


//--------------------- .nv.rel.action            --------------------------
	.section	.nv.rel.action,"",@"SHT_CUDA_RELOCINFO"
	.align	8
	.sectionentsize	8
        /*0000*/ 	.byte	0x73, 0x00, 0x00, 0x00, 0x00, 0x00, 0x00, 0x00, 0x00, 0x00, 0x00, 0x11, 0x25, 0x00, 0x05, 0x36


//--------------------- .nv.constant4             --------------------------
	.section	.nv.constant4,"a",@progbits
	.align	8
	.align		8
.nv.constant4:
        /*0000*/ 	.dword	_$_str


//--------------------- .nv.constant0.attn_fwd    --------------------------
	.section	.nv.constant0.attn_fwd,"a",@progbits
	.sectionflags	@""
	.align	4
.nv.constant0.attn_fwd:
	.zero		488


//--------------------- .text.attn_fwd            --------------------------
	.section	.text.attn_fwd,"ax",@progbits
	.sectioninfo	@"SHI_REGISTERS=32"
	.align	128
        .global         attn_fwd
        .type           attn_fwd,@function
        .size           attn_fwd,(.L_x_3 - attn_fwd)
        .other          attn_fwd,@"STO_CUDA_ENTRY STV_DEFAULT"
attn_fwd:
.text.attn_fwd:
[----:B------:R-:W-:Y:S02]  /*0000*/  MOV R1, c[0x0][0x28] ;  /* 0x00000a0000017a02 */ /* 0x000fe40000000f00 */
[----:B------:R-:W0:Y:S01]  /*0010*/  S2R R3, SR_TID.X ;  /* 0x0000000000037919 */ /* 0x000e220000002100 */
[----:B------:R-:W-:Y:S01]  /*0020*/  ULDC.64 UR4, c[0x0][0x118] ;  /* 0x0000460000047ab9 */ /* 0x000fe20000000a00 */
[----:B------:R-:W-:Y:S02]  /*0030*/  IADD3 R1, R1, -0x57d0, RZ ;  /* 0xffffa83001017810 */ /* 0x000fe40007ffe0ff */
[----:B------:R-:W1:Y:S04]  /*0040*/  S2R R0, SR_CTAID.X ;  /* 0x0000000000007919 */ /* 0x000e680000002500 */
[----:B------:R-:W2:Y:S01]  /*0050*/  S2R R2, SR_CTAID.Y ;  /* 0x0000000000027919 */ /* 0x000ea20000002600 */
[----:B0-----:R-:W-:-:S04]  /*0060*/  LOP3.LUT R3, R3, 0x7f, RZ, 0xc0, !PT ;  /* 0x0000007f03037812 */ /* 0x001fc800078ec0ff */
[----:B-1----:R-:W-:Y:S01]  /*0070*/  LEA R0, R0, R3, 0x7 ;  /* 0x0000000300007211 */ /* 0x002fe200078e38ff */
[----:B--2---:R-:W-:-:S04]  /*0080*/  IMAD R2, R2, c[0x0][0x190], RZ ;  /* 0x0000640002027a24 */ /* 0x004fc800078e02ff */
[----:B------:R-:W-:Y:S01]  /*0090*/  IMAD R5, R0, c[0x0][0x194], RZ ;  /* 0x0000650000057a24 */ /* 0x000fe200078e02ff */
[----:B------:R-:W-:Y:S01]  /*00a0*/  MOV R0, c[0x0][0x198] ;  /* 0x0000660000007a02 */ /* 0x000fe20000000f00 */
[C---:B------:R-:W-:Y:S01]  /*00b0*/  IMAD.HI R4, R2.reuse, 0x2, RZ ;  /* 0x0000000202047827 */ /* 0x040fe200078e02ff */
[----:B------:R-:W-:Y:S02]  /*00c0*/  SHF.L.U32 R3, R2, 0x1, RZ ;  /* 0x0000000102037819 */ /* 0x000fe400000006ff */
[C---:B------:R-:W-:Y:S01]  /*00d0*/  SHF.L.U32 R7, R0.reuse, 0x3, RZ ;  /* 0x0000000300077819 */ /* 0x040fe200000006ff */
[C---:B------:R-:W-:Y:S01]  /*00e0*/  IMAD.SHL.U32 R6, R5.reuse, 0x2, RZ ;  /* 0x0000000205067824 */ /* 0x040fe200078e00ff */
[----:B------:R-:W-:Y:S01]  /*00f0*/  SHF.L.U32 R9, R0, 0x4, RZ ;  /* 0x0000000400097819 */ /* 0x000fe200000006ff */
[----:B------:R-:W-:-:S03]  /*0100*/  IMAD.HI R5, R5, 0x2, RZ ;  /* 0x0000000205057827 */ /* 0x000fc600078e02ff */
[----:B------:R-:W-:Y:S01]  /*0110*/  IADD3 R2, P0, P1, R6, c[0x0][0x160], R3 ;  /* 0x0000580006027a10 */ /* 0x000fe2000791e003 */
[----:B------:R-:W-:-:S03]  /*0120*/  IMAD.SHL.U32 R11, R0, 0x20, RZ ;  /* 0x00000020000b7824 */ /* 0x000fc600078e00ff */
[----:B------:R-:W-:Y:S02]  /*0130*/  IADD3.X R3, R5, c[0x0][0x164], R4, P0, P1 ;  /* 0x0000590005037a10 */ /* 0x000fe400007e2404 */
[CC--:B------:R-:W-:Y:S02]  /*0140*/  LEA R4, P0, R0.reuse, R2.reuse, 0x4 ;  /* 0x0000000200047211 */ /* 0x0c0fe400078020ff */
[CC--:B------:R-:W-:Y:S01]  /*0150*/  LEA R16, P1, R0.reuse, R2.reuse, 0x5 ;  /* 0x0000000200107211 */ /* 0x0c0fe200078228ff */
[----:B------:R-:W2:Y:S01]  /*0160*/  LDG.E.U16 R22, [R2.64] ;  /* 0x0000000402167981 */ /* 0x000ea2000c1e1500 */
[-C--:B------:R-:W-:Y:S02]  /*0170*/  LEA.HI.X.SX32 R5, R7, R3.reuse, 0x1, P0 ;  /* 0x0000000307057211 */ /* 0x080fe400000f0eff */
[----:B------:R-:W-:Y:S02]  /*0180*/  LEA R14, P2, R0, R2, 0x6 ;  /* 0x00000002000e7211 */ /* 0x000fe400078430ff */
[-C--:B------:R-:W-:Y:S01]  /*0190*/  LEA.HI.X.SX32 R17, R9, R3.reuse, 0x1, P1 ;  /* 0x0000000309117211 */ /* 0x080fe200008f0eff */
[----:B------:R0:W3:Y:S01]  /*01a0*/  LDG.E.U16 R20, [R4.64] ;  /* 0x0000000404147981 */ /* 0x0000e2000c1e1500 */
[----:B------:R-:W-:-:S03]  /*01b0*/  LEA.HI.X.SX32 R15, R11, R3, 0x1, P2 ;  /* 0x000000030b0f7211 */ /* 0x000fc600010f0eff */
[----:B------:R1:W4:Y:S04]  /*01c0*/  LDG.E.U16 R19, [R16.64] ;  /* 0x0000000410137981 */ /* 0x000328000c1e1500 */
[----:B------:R5:W4:Y:S01]  /*01d0*/  LDG.E.U16 R18, [R14.64] ;  /* 0x000000040e127981 */ /* 0x000b22000c1e1500 */
[C---:B------:R-:W-:Y:S01]  /*01e0*/  SHF.L.U32 R7, R0.reuse, 0x6, RZ ;  /* 0x0000000600077819 */ /* 0x040fe200000006ff */
[C---:B------:R-:W-:Y:S01]  /*01f0*/  IMAD R10, R0.reuse, 0x42, RZ ;  /* 0x00000042000a7824 */ /* 0x040fe200078e02ff */
[CC--:B------:R-:W-:Y:S01]  /*0200*/  LEA R12, P0, R0.reuse, R2.reuse, 0x7 ;  /* 0x00000002000c7211 */ /* 0x0c0fe200078038ff */
[C---:B0-----:R-:W-:Y:S01]  /*0210*/  IMAD R5, R0.reuse, 0x21, RZ ;  /* 0x0000002100057824 */ /* 0x041fe200078e02ff */
[C---:B------:R-:W-:Y:S02]  /*0220*/  SHF.L.U32 R9, R0.reuse, 0x7, RZ ;  /* 0x0000000700097819 */ /* 0x040fe400000006ff */
[----:B------:R-:W-:-:S02]  /*0230*/  LEA R8, P1, R0, R2, 0x8 ;  /* 0x0000000200087211 */ /* 0x000fc400078240ff */
[C---:B------:R-:W-:Y:S02]  /*0240*/  SHF.L.U32 R11, R0.reuse, 0x8, RZ ;  /* 0x00000008000b7819 */ /* 0x040fe400000006ff */
[-C--:B------:R-:W-:Y:S02]  /*0250*/  LEA R6, P2, R0, R2.reuse, 0x9 ;  /* 0x0000000200067211 */ /* 0x080fe400078448ff */
[-C--:B------:R-:W-:Y:S02]  /*0260*/  LEA.HI.X.SX32 R13, R7, R3.reuse, 0x1, P0 ;  /* 0x00000003070d7211 */ /* 0x080fe400000f0eff */
[----:B------:R-:W-:Y:S02]  /*0270*/  IADD3 R4, P0, R10, R2, RZ ;  /* 0x000000020a047210 */ /* 0x000fe40007f1e0ff */
[-C--:B------:R-:W-:Y:S01]  /*0280*/  LEA.HI.X.SX32 R9, R9, R3.reuse, 0x1, P1 ;  /* 0x0000000309097211 */ /* 0x080fe200008f0eff */
[----:B------:R0:W4:Y:S01]  /*0290*/  LDG.E.U16 R21, [R12.64] ;  /* 0x000000040c157981 */ /* 0x000122000c1e1500 */
[----:B------:R-:W-:-:S02]  /*02a0*/  LEA.HI.X.SX32 R7, R11, R3, 0x1, P2 ;  /* 0x000000030b077211 */ /* 0x000fc400010f0eff */
[----:B------:R-:W-:Y:S01]  /*02b0*/  LEA.HI.X.SX32 R5, R5, R3, 0x1, P0 ;  /* 0x0000000305057211 */ /* 0x000fe200000f0eff */
[----:B-1----:R1:W4:Y:S04]  /*02c0*/  LDG.E.U16 R17, [R8.64] ;  /* 0x0000000408117981 */ /* 0x002328000c1e1500 */
[----:B------:R0:W4:Y:S04]  /*02d0*/  LDG.E.U16 R16, [R6.64] ;  /* 0x0000000406107981 */ /* 0x000128000c1e1500 */
[----:B-----5:R5:W4:Y:S01]  /*02e0*/  LDG.E.U16 R15, [R4.64] ;  /* 0x00000004040f7981 */ /* 0x020b22000c1e1500 */
[----:B-1----:R-:W-:-:S02]  /*02f0*/  IMAD R9, R0, 0x84, RZ ;  /* 0x0000008400097824 */ /* 0x002fc400078e02ff */
[C---:B------:R-:W-:Y:S02]  /*0300*/  IMAD R11, R0.reuse, 0x210, RZ ;  /* 0x00000210000b7824 */ /* 0x040fe400078e02ff */
[C---:B0-----:R-:W-:Y:S01]  /*0310*/  IMAD R7, R0.reuse, 0x108, RZ ;  /* 0x0000010800077824 */ /* 0x041fe200078e02ff */
[----:B-----5:R-:W-:Y:S01]  /*0320*/  IADD3 R4, P0, R9, R2, RZ ;  /* 0x0000000209047210 */ /* 0x020fe20007f1e0ff */
[----:B------:R-:W-:-:S03]  /*0330*/  IMAD R13, R0, 0x22, RZ ;  /* 0x00000022000d7824 */ /* 0x000fc600078e02ff */
[-C--:B------:R-:W-:Y:S01]  /*0340*/  IADD3 R8, P1, R7, R2.reuse, RZ ;  /* 0x0000000207087210 */ /* 0x080fe20007f3e0ff */
[----:B------:R-:W-:Y:S01]  /*0350*/  IMAD R12, R0, 0x44, RZ ;  /* 0x00000044000c7824 */ /* 0x000fe200078e02ff */
[-C--:B------:R-:W-:Y:S02]  /*0360*/  LEA.HI.X.SX32 R5, R10, R3.reuse, 0x1, P0 ;  /* 0x000000030a057211 */ /* 0x080fe400000f0eff */
[-C--:B------:R-:W-:Y:S01]  /*0370*/  IADD3 R10, P2, R11, R2.reuse, RZ ;  /* 0x000000020b0a7210 */ /* 0x080fe20007f5e0ff */
[----:B------:R-:W-:Y:S01]  /*0380*/  IMAD R14, R0, 0x11, RZ ;  /* 0x00000011000e7824 */ /* 0x000fe200078e02ff */
[-C--:B------:R-:W-:Y:S01]  /*0390*/  LEA.HI.X.SX32 R9, R9, R3.reuse, 0x1, P1 ;  /* 0x0000000309097211 */ /* 0x080fe200008f0eff */
[----:B------:R0:W5:Y:S01]  /*03a0*/  LDG.E.U16 R23, [R4.64] ;  /* 0x0000000404177981 */ /* 0x000162000c1e1500 */
[----:B------:R-:W-:Y:S02]  /*03b0*/  IADD3 R6, P0, R13, R2, RZ ;  /* 0x000000020d067210 */ /* 0x000fe40007f1e0ff */
[----:B------:R-:W-:-:S02]  /*03c0*/  LEA.HI.X.SX32 R11, R7, R3, 0x1, P2 ;  /* 0x00000003070b7211 */ /* 0x000fc400010f0eff */
[----:B------:R-:W-:Y:S02]  /*03d0*/  LEA.HI.X.SX32 R7, R14, R3, 0x1, P0 ;  /* 0x000000030e077211 */ /* 0x000fe400000f0eff */
[----:B0-----:R-:W-:-:S04]  /*03e0*/  IADD3 R4, P1, R12, R2, RZ ;  /* 0x000000020c047210 */ /* 0x001fc80007f3e0ff */
[----:B------:R-:W-:Y:S01]  /*03f0*/  LEA.HI.X.SX32 R5, R13, R3, 0x1, P1 ;  /* 0x000000030d057211 */ /* 0x000fe200008f0eff */
[C---:B------:R-:W-:Y:S02]  /*0400*/  IMAD R13, R0.reuse, 0x46, RZ ;  /* 0x00000046000d7824 */ /* 0x040fe400078e02ff */
[C---:B------:R-:W-:Y:S01]  /*0410*/  IMAD R14, R0.reuse, 0x23, RZ ;  /* 0x00000023000e7824 */ /* 0x040fe200078e02ff */
[----:B--2---:R0:W-:Y:S04]  /*0420*/  STL [R1+0x29c], R22 ;  /* 0x00029c1601007387 */ /* 0x0041e80000100800 */
[----:B---3--:R1:W-:Y:S04]  /*0430*/  STL [R1+0x298], R20 ;  /* 0x0002981401007387 */ /* 0x0083e80000100800 */
[----:B0-----:R0:W2:Y:S04]  /*0440*/  LDG.E.U16 R22, [R8.64] ;  /* 0x0000000408167981 */ /* 0x0010a8000c1e1500 */
[----:B-1----:R1:W3:Y:S01]  /*0450*/  LDG.E.U16 R20, [R10.64] ;  /* 0x000000040a147981 */ /* 0x0022e2000c1e1500 */
[----:B0-----:R-:W-:-:S03]  /*0460*/  IMAD R9, R0, 0x88, RZ ;  /* 0x0000008800097824 */ /* 0x001fc600078e02ff */
[----:B----4-:R0:W-:Y:S04]  /*0470*/  STL [R1+0x294], R19 ;  /* 0x0002941301007387 */ /* 0x0101e80000100800 */
[----:B------:R4:W-:Y:S01]  /*0480*/  STL [R1+0x28c], R18 ;  /* 0x00028c1201007387 */ /* 0x0009e20000100800 */
[----:B------:R-:W-:-:S03]  /*0490*/  IMAD R8, R0, 0x220, RZ ;  /* 0x0000022000087824 */ /* 0x000fc600078e02ff */
[----:B0-----:R0:W3:Y:S04]  /*04a0*/  LDG.E.U16 R19, [R6.64] ;  /* 0x0000000406137981 */ /* 0x0010e8000c1e1500 */
[----:B----4-:R4:W3:Y:S01]  /*04b0*/  LDG.E.U16 R18, [R4.64] ;  /* 0x0000000404127981 */ /* 0x0108e2000c1e1500 */
[----:B0-----:R-:W-:Y:S01]  /*04c0*/  IADD3 R6, P0, R9, R2, RZ ;  /* 0x0000000209067210 */ /* 0x001fe20007f1e0ff */
[----:B----4-:R-:W-:-:S03]  /*04d0*/  IMAD R5, R0, 0x110, RZ ;  /* 0x0000011000057824 */ /* 0x010fc600078e02ff */
[----:B------:R-:W-:Y:S01]  /*04e0*/  LEA.HI.X.SX32 R7, R12, R3, 0x1, P0 ;  /* 0x000000030c077211 */ /* 0x000fe200000f0eff */
[----:B------:R-:W-:Y:S01]  /*04f0*/  IMAD R12, R0, 0x8c, RZ ;  /* 0x0000008c000c7824 */ /* 0x000fe200078e02ff */
[----:B-1----:R-:W-:-:S03]  /*0500*/  IADD3 R10, P1, R5, R2, RZ ;  /* 0x00000002050a7210 */ /* 0x002fc60007f3e0ff */
[----:B------:R0:W4:Y:S01]  /*0510*/  LDG.E.U16 R24, [R6.64] ;  /* 0x0000000406187981 */ /* 0x000122000c1e1500 */
[-C--:B------:R-:W-:Y:S02]  /*0520*/  IADD3 R8, P2, R8, R2.reuse, RZ ;  /* 0x0000000208087210 */ /* 0x080fe40007f5e0ff */
[-C--:B------:R-:W-:Y:S02]  /*0530*/  IADD3 R4, P0, R13, R2.reuse, RZ ;  /* 0x000000020d047210 */ /* 0x080fe40007f1e0ff */
[-C--:B------:R-:W-:Y:S02]  /*0540*/  LEA.HI.X.SX32 R11, R9, R3.reuse, 0x1, P1 ;  /* 0x00000003090b7211 */ /* 0x080fe400008f0eff */
[-C--:B------:R-:W-:Y:S02]  /*0550*/  LEA.HI.X.SX32 R9, R5, R3.reuse, 0x1, P2 ;  /* 0x0000000305097211 */ /* 0x080fe400010f0eff */
[----:B0-----:R-:W-:Y:S02]  /*0560*/  IADD3 R6, P1, R12, R2, RZ ;  /* 0x000000020c067210 */ /* 0x001fe40007f3e0ff */
[-C--:B------:R-:W-:Y:S01]  /*0570*/  LEA.HI.X.SX32 R5, R14, R3.reuse, 0x1, P0 ;  /* 0x000000030e057211 */ /* 0x080fe200000f0eff */
[----:B------:R0:W-:Y:S01]  /*0580*/  STL [R1+0x278], R21 ;  /* 0x0002781501007387 */ /* 0x0001e20000100800 */
[----:B------:R-:W-:-:S03]  /*0590*/  LEA.HI.X.SX32 R7, R13, R3, 0x1, P1 ;  /* 0x000000030d077211 */ /* 0x000fc600008f0eff */
[----:B------:R1:W-:Y:S04]  /*05a0*/  STL [R1+0x268], R17 ;  /* 0x0002681101007387 */ /* 0x0003e80000100800 */
[----:B------:R5:W-:Y:S04]  /*05b0*/  STL [R1+0x240], R16 ;  /* 0x0002401001007387 */ /* 0x000be80000100800 */
[----:B0-----:R0:W4:Y:S04]  /*05c0*/  LDG.E.U16 R21, [R10.64] ;  /* 0x000000040a157981 */ /* 0x001128000c1e1500 */
[----:B-1----:R1:W4:Y:S04]  /*05d0*/  LDG.E.U16 R17, [R8.64] ;  /* 0x0000000408117981 */ /* 0x002328000c1e1500 */
[----:B------:R0:W-:Y:S04]  /*05e0*/  STL [R1+0x288], R15 ;  /* 0x0002880f01007387 */ /* 0x0001e80000100800 */
[----:B-----5:R5:W4:Y:S04]  /*05f0*/  LDG.E.U16 R16, [R4.64] ;  /* 0x0000000404107981 */ /* 0x020b28000c1e1500 */
[----:B0-----:R0:W4:Y:S01]  /*0600*/  LDG.E.U16 R15, [R6.64] ;  /* 0x00000004060f7981 */ /* 0x001122000c1e1500 */
[----:B-1----:R-:W-:-:S02]  /*0610*/  IMAD R9, R0, 0x118, RZ ;  /* 0x0000011800097824 */ /* 0x002fc400078e02ff */
[----:B------:R-:W-:-:S03]  /*0620*/  IMAD R10, R0, 0x230, RZ ;  /* 0x00000230000a7824 */ /* 0x000fc600078e02ff */
[-C--:B-----5:R-:W-:Y:S01]  /*0630*/  IADD3 R4, P0, R9, R2.reuse, RZ ;  /* 0x0000000209047210 */ /* 0x0a0fe20007f1e0ff */
[----:B0-----:R-:W-:Y:S01]  /*0640*/  IMAD R7, R0, 0x12, RZ ;  /* 0x0000001200077824 */ /* 0x001fe200078e02ff */
[-C--:B------:R-:W-:Y:S01]  /*0650*/  IADD3 R10, P2, R10, R2.reuse, RZ ;  /* 0x000000020a0a7210 */ /* 0x080fe20007f5e0ff */
[----:B------:R-:W-:Y:S01]  /*0660*/  IMAD R14, R0, 0x9, RZ ;  /* 0x00000009000e7824 */ /* 0x000fe200078e02ff */
[-C--:B------:R-:W-:Y:S01]  /*0670*/  LEA.HI.X.SX32 R5, R12, R3.reuse, 0x1, P0 ;  /* 0x000000030c057211 */ /* 0x080fe200000f0eff */
[C---:B------:R-:W-:Y:S01]  /*0680*/  IMAD R13, R0.reuse, 0x24, RZ ;  /* 0x00000024000d7824 */ /* 0x040fe200078e02ff */
[----:B------:R-:W-:Y:S01]  /*0690*/  IADD3 R8, P0, R7, R2, RZ ;  /* 0x0000000207087210 */ /* 0x000fe20007f1e0ff */
[----:B------:R-:W-:Y:S01]  /*06a0*/  IMAD R12, R0, 0x48, RZ ;  /* 0x00000048000c7824 */ /* 0x000fe200078e02ff */
[----:B------:R0:W-:Y:S01]  /*06b0*/  STL [R1+0x274], R23 ;  /* 0x0002741701007387 */ /* 0x0001e20000100800 */
[-C--:B------:R-:W-:Y:S02]  /*06c0*/  LEA.HI.X.SX32 R11, R9, R3.reuse, 0x1, P2 ;  /* 0x00000003090b7211 */ /* 0x080fe400010f0eff */
[----:B------:R-:W-:-:S02]  /*06d0*/  LEA.HI.X.SX32 R9, R14, R3, 0x1, P0 ;  /* 0x000000030e097211 */ /* 0x000fc400000f0eff */
[-C--:B------:R-:W-:Y:S01]  /*06e0*/  IADD3 R6, P1, R13, R2.reuse, RZ ;  /* 0x000000020d067210 */ /* 0x080fe20007f3e0ff */
[----:B0-----:R0:W5:Y:S03]  /*06f0*/  LDG.E.U16 R23, [R4.64] ;  /* 0x0000000404177981 */ /* 0x001166000c1e1500 */
        /* <DEDUP_REMOVED lines=8> */
[----:B-1----:R1:W3:Y:S04]  /*0780*/  LDG.E.U16 R20, [R8.64] ;  /* 0x0000000408147981 */ /* 0x0022e8000c1e1500 */
[----:B------:R0:W-:Y:S01]  /*0790*/  STL [R1+0x290], R19 ;  /* 0x0002901301007387 */ /* 0x0001e20000100800 */
[----:B-1----:R-:W-:-:S03]  /*07a0*/  IMAD R9, R0, 0x90, RZ ;  /* 0x0000009000097824 */ /* 0x002fc600078e02ff */
[----:B------:R1:W-:Y:S04]  /*07b0*/  STL [R1+0x27c], R18 ;  /* 0x00027c1201007387 */ /* 0x0003e80000100800 */
[----:B0-----:R0:W3:Y:S01]  /*07c0*/  LDG.E.U16 R19, [R6.64] ;  /* 0x0000000406137981 */ /* 0x0010e2000c1e1500 */
[----:B------:R-:W-:-:S03]  /*07d0*/  IMAD R8, R0, 0x240, RZ ;  /* 0x0000024000087824 */ /* 0x000fc600078e02ff */
[----:B-1----:R1:W3:Y:S01]  /*07e0*/  LDG.E.U16 R18, [R4.64] ;  /* 0x0000000404127981 */ /* 0x0022e2000c1e1500 */
[----:B0-----:R-:W-:Y:S01]  /*07f0*/  IADD3 R6, P0, R9, R2, RZ ;  /* 0x0000000209067210 */ /* 0x001fe20007f1e0ff */
[----:B-1----:R-:W-:-:S03]  /*0800*/  IMAD R5, R0, 0x120, RZ ;  /* 0x0000012000057824 */ /* 0x002fc600078e02ff */
[-C--:B------:R-:W-:Y:S01]  /*0810*/  LEA.HI.X.SX32 R7, R12, R3.reuse, 0x1, P0 ;  /* 0x000000030c077211 */ /* 0x080fe200000f0eff */
[----:B------:R-:W-:Y:S01]  /*0820*/  IMAD R12, R0, 0x94, RZ ;  /* 0x00000094000c7824 */ /* 0x000fe200078e02ff */
[-C--:B------:R-:W-:Y:S01]  /*0830*/  IADD3 R10, P1, R5, R2.reuse, RZ ;  /* 0x00000002050a7210 */ /* 0x080fe20007f3e0ff */
[----:B----4-:R0:W-:Y:S01]  /*0840*/  STL [R1+0x82c], R24 ;  /* 0x00082c1801007387 */ /* 0x0101e20000100800 */
[-C--:B------:R-:W-:Y:S02]  /*0850*/  IADD3 R8, P2, R8, R2.reuse, RZ ;  /* 0x0000000208087210 */ /* 0x080fe40007f5e0ff */
[----:B------:R-:W-:Y:S02]  /*0860*/  IADD3 R4, P0, R13, R2, RZ ;  /* 0x000000020d047210 */ /* 0x000fe40007f1e0ff */
[-C--:B------:R-:W-:Y:S02]  /*0870*/  LEA.HI.X.SX32 R11, R9, R3.reuse, 0x1, P1 ;  /* 0x00000003090b7211 */ /* 0x080fe400008f0eff */
[-C--:B------:R-:W-:Y:S01]  /*0880*/  LEA.HI.X.SX32 R9, R5, R3.reuse, 0x1, P2 ;  /* 0x0000000305097211 */ /* 0x080fe200010f0eff */
[----:B0-----:R0:W4:Y:S01]  /*0890*/  LDG.E.U16 R24, [R6.64] ;  /* 0x0000000406187981 */ /* 0x001122000c1e1500 */
[----:B------:R-:W-:-:S03]  /*08a0*/  LEA.HI.X.SX32 R5, R14, R3, 0x1, P0 ;  /* 0x000000030e057211 */ /* 0x000fc600000f0eff */
[----:B------:R1:W-:Y:S01]  /*08b0*/  STL [R1+0x264], R21 ;  /* 0x0002641501007387 */ /* 0x0003e20000100800 */
[----:B0-----:R-:W-:-:S03]  /*08c0*/  IADD3 R6, P1, R12, R2, RZ ;  /* 0x000000020c067210 */ /* 0x001fc60007f3e0ff */
[----:B------:R0:W-:Y:S01]  /*08d0*/  STL [R1+0x230], R17 ;  /* 0x0002301101007387 */ /* 0x0001e20000100800 */
[----:B------:R-:W-:-:S03]  /*08e0*/  LEA.HI.X.SX32 R7, R13, R3, 0x1, P1 ;  /* 0x000000030d077211 */ /* 0x000fc600008f0eff */
[----:B-1----:R1:W4:Y:S04]  /*08f0*/  LDG.E.U16 R21, [R10.64] ;  /* 0x000000040a157981 */ /* 0x002328000c1e1500 */
[----:B------:R1:W-:Y:S04]  /*0900*/  STL [R1+0x7a8], R16 ;  /* 0x0007a81001007387 */ /* 0x0003e80000100800 */
[----:B0-----:R0:W4:Y:S04]  /*0910*/  LDG.E.U16 R17, [R8.64] ;  /* 0x0000000408117981 */ /* 0x001128000c1e1500 */
[----:B------:R0:W-:Y:S04]  /*0920*/  STL [R1+0x828], R15 ;  /* 0x0008280f01007387 */ /* 0x0001e80000100800 */
[----:B-1----:R1:W4:Y:S04]  /*0930*/  LDG.E.U16 R16, [R4.64] ;  /* 0x0000000404107981 */ /* 0x002328000c1e1500 */
[----:B0-----:R0:W4:Y:S01]  /*0940*/  LDG.E.U16 R15, [R6.64] ;  /* 0x00000004060f7981 */ /* 0x001122000c1e1500 */
[----:B-1----:R-:W-:-:S02]  /*0950*/  IMAD R5, R0, 0x128, RZ ;  /* 0x0000012800057824 */ /* 0x002fc400078e02ff */
[----:B------:R-:W-:-:S03]  /*0960*/  IMAD R10, R0, 0x250, RZ ;  /* 0x00000250000a7824 */ /* 0x000fc600078e02ff */
[-C--:B------:R-:W-:Y:S01]  /*0970*/  IADD3 R8, P0, R5, R2.reuse, RZ ;  /* 0x0000000205087210 */ /* 0x080fe20007f1e0ff */
[----:B0-----:R-:W-:Y:S01]  /*0980*/  IMAD R7, R0, 0x26, RZ ;  /* 0x0000002600077824 */ /* 0x001fe200078e02ff */
[-C--:B------:R-:W-:Y:S01]  /*0990*/  IADD3 R10, P2, R10, R2.reuse, RZ ;  /* 0x000000020a0a7210 */ /* 0x080fe20007f5e0ff */
[----:B------:R-:W-:Y:S01]  /*09a0*/  IMAD R13, R0, 0x4c, RZ ;  /* 0x0000004c000d7824 */ /* 0x000fe200078e02ff */
[-C--:B------:R-:W-:Y:S01]  /*09b0*/  LEA.HI.X.SX32 R9, R12, R3.reuse, 0x1, P0 ;  /* 0x000000030c097211 */ /* 0x080fe200000f0eff */
[C---:B------:R-:W-:Y:S01]  /*09c0*/  IMAD R14, R0.reuse, 0x13, RZ ;  /* 0x00000013000e7824 */ /* 0x040fe200078e02ff */
[-C--:B------:R-:W-:Y:S01]  /*09d0*/  IADD3 R4, P0, R7, R2.reuse, RZ ;  /* 0x0000000207047210 */ /* 0x080fe20007f1e0ff */
[----:B------:R-:W-:Y:S01]  /*09e0*/  IMAD R12, R0, 0x98, RZ ;  /* 0x00000098000c7824 */ /* 0x000fe200078e02ff */
[----:B-----5:R0:W-:Y:S01]  /*09f0*/  STL [R1+0x824], R23 ;  /* 0x0008241701007387 */ /* 0x0201e20000100800 */
[----:B------:R-:W-:Y:S02]  /*0a00*/  IADD3 R6, P1, R13, R2, RZ ;  /* 0x000000020d067210 */ /* 0x000fe40007f3e0ff */
[----:B------:R-:W-:-:S02]  /*0a10*/  LEA.HI.X.SX32 R11, R5, R3, 0x1, P2 ;  /* 0x00000003050b7211 */ /* 0x000fc400010f0eff */
[-C--:B------:R-:W-:Y:S01]  /*0a20*/  LEA.HI.X.SX32 R5, R14, R3.reuse, 0x1, P0 ;  /* 0x000000030e057211 */ /* 0x080fe200000f0eff */
[----:B0-----:R0:W5:Y:S01]  /*0a30*/  LDG.E.U16 R23, [R8.64] ;  /* 0x0000000408177981 */ /* 0x001162000c1e1500 */
        /* <DEDUP_REMOVED lines=10> */
[----:B0-----:R-:W-:-:S02]  /*0ae0*/  IMAD R10, R0, 0x260, RZ ;  /* 0x00000260000a7824 */ /* 0x001fc400078e02ff */
[C---:B-1----:R-:W-:Y:S01]  /*0af0*/  IMAD R5, R0.reuse, 0x130, RZ ;  /* 0x0000013000057824 */ /* 0x042fe200078e02ff */
[----:B------:R0:W-:Y:S04]  /*0b00*/  STL [R1+0x820], R18 ;  /* 0x0008201201007387 */ /* 0x0001e80000100800 */
[----:B------:R1:W3:Y:S04]  /*0b10*/  LDG.E.U16 R19, [R6.64] ;  /* 0x0000000406137981 */ /* 0x0002e8000c1e1500 */
[----:B0-----:R0:W3:Y:S01]  /*0b20*/  LDG.E.U16 R18, [R8.64] ;  /* 0x0000000408127981 */ /* 0x0010e2000c1e1500 */
[----:B-1----:R-:W-:Y:S01]  /*0b30*/  IMAD R7, R0, 0x4e, RZ ;  /* 0x0000004e00077824 */ /* 0x002fe200078e02ff */
[----:B------:R-:W-:-:S02]  /*0b40*/  IADD3 R10, P2, R10, R2, RZ ;  /* 0x000000020a0a7210 */ /* 0x000fc40007f5e0ff */
[----:B0-----:R-:W-:-:S04]  /*0b50*/  IADD3 R8, P0, R5, R2, RZ ;  /* 0x0000000205087210 */ /* 0x001fc80007f1e0ff */
[-C--:B------:R-:W-:Y:S01]  /*0b60*/  LEA.HI.X.SX32 R9, R12, R3.reuse, 0x1, P0 ;  /* 0x000000030c097211 */ /* 0x080fe200000f0eff */
[----:B----4-:R0:W-:Y:S01]  /*0b70*/  STL [R1+0x270], R24 ;  /* 0x0002701801007387 */ /* 0x0101e20000100800 */
[-C--:B------:R-:W-:Y:S01]  /*0b80*/  IADD3 R4, P0, R7, R2.reuse, RZ ;  /* 0x0000000207047210 */ /* 0x080fe20007f1e0ff */
[----:B------:R-:W-:Y:S01]  /*0b90*/  IMAD R12, R0, 0x138, RZ ;  /* 0x00000138000c7824 */ /* 0x000fe200078e02ff */
[-C--:B------:R-:W-:Y:S02]  /*0ba0*/  LEA.HI.X.SX32 R11, R5, R3.reuse, 0x1, P2 ;  /* 0x00000003050b7211 */ /* 0x080fe400010f0eff */
[-C--:B------:R-:W-:Y:S02]  /*0bb0*/  LEA.HI.X.SX32 R5, R14, R3.reuse, 0x1, P0 ;  /* 0x000000030e057211 */ /* 0x080fe400000f0eff */
[----:B------:R-:W-:Y:S01]  /*0bc0*/  IADD3 R6, P1, R13, R2, RZ ;  /* 0x000000020d067210 */ /* 0x000fe20007f3e0ff */
[----:B0-----:R0:W4:Y:S04]  /*0bd0*/  LDG.E.U16 R24, [R10.64] ;  /* 0x000000040a187981 */ /* 0x001128000c1e1500 */
[----:B------:R1:W-:Y:S04]  /*0be0*/  STL [R1+0x260], R21 ;  /* 0x0002601501007387 */ /* 0x0003e80000100800 */
[----:B------:R0:W-:Y:S01]  /*0bf0*/  STL [R1+0x21c], R17 ;  /* 0x00021c1101007387 */ /* 0x0001e20000100800 */
[----:B------:R-:W-:-:S03]  /*0c00*/  LEA.HI.X.SX32 R7, R7, R3, 0x1, P1 ;  /* 0x0000000307077211 */ /* 0x000fc600008f0eff */
[----:B-1----:R1:W4:Y:S04]  /*0c10*/  LDG.E.U16 R21, [R4.64] ;  /* 0x0000000404157981 */ /* 0x002328000c1e1500 */
[----:B------:R-:W-:Y:S04]  /*0c20*/  STL [R1+0x81c], R16 ;  /* 0x00081c1001007387 */ /* 0x000fe80000100800 */
[----:B0-----:R0:W4:Y:S04]  /*0c30*/  LDG.E.U16 R17, [R6.64] ;  /* 0x0000000406117981 */ /* 0x001128000c1e1500 */
[----:B------:R0:W-:Y:S04]  /*0c40*/  STL [R1+0x26c], R15 ;  /* 0x00026c0f01007387 */ /* 0x0001e80000100800 */
[----:B0-----:R0:W4:Y:S02]  /*0c50*/  LDG.E.U16 R15, [R8.64] ;  /* 0x00000004080f7981 */ /* 0x001124000c1e1500 */
[----:B0-----:R-:W-:-:S04]  /*0c60*/  IADD3 R8, P2, R12, R2, RZ ;  /* 0x000000020c087210 */ /* 0x001fc80007f5e0ff */
[----:B------:R-:W-:-:S05]  /*0c70*/  LEA.HI.X.SX32 R9, R13, R3, 0x1, P2 ;  /* 0x000000030d097211 */ /* 0x000fca00010f0eff */
[----:B------:R0:W4:Y:S01]  /*0c80*/  LDG.E.U16 R16, [R8.64] ;  /* 0x0000000408107981 */ /* 0x000122000c1e1500 */
[C---:B------:R-:W-:Y:S02]  /*0c90*/  IMAD R6, R0.reuse, 0x270, RZ ;  /* 0x0000027000067824 */ /* 0x040fe400078e02ff */
[----:B-1----:R-:W-:-:S03]  /*0ca0*/  IMAD R5, R0, 0xa, RZ ;  /* 0x0000000a00057824 */ /* 0x002fc600078e02ff */
[-C--:B------:R-:W-:Y:S01]  /*0cb0*/  IADD3 R6, P1, R6, R2.reuse, RZ ;  /* 0x0000000206067210 */ /* 0x080fe20007f3e0ff */
[C---:B------:R-:W-:Y:S02]  /*0cc0*/  IMAD R13, R0.reuse, 0x14, RZ ;  /* 0x00000014000d7824 */ /* 0x040fe400078e02ff */
[----:B0-----:R-:W-:Y:S01]  /*0cd0*/  IMAD R9, R0, 0x5, RZ ;  /* 0x0000000500097824 */ /* 0x001fe200078e02ff */
[-C--:B------:R-:W-:Y:S01]  /*0ce0*/  LEA.HI.X.SX32 R7, R12, R3.reuse, 0x1, P1 ;  /* 0x000000030c077211 */ /* 0x080fe200008f0eff */
[C---:B------:R-:W-:Y:S01]  /*0cf0*/  IMAD R12, R0.reuse, 0x50, RZ ;  /* 0x00000050000c7824 */ /* 0x040fe200078e02ff */
[----:B------:R-:W-:Y:S01]  /*0d00*/  IADD3 R8, P0, R5, R2, RZ ;  /* 0x0000000205087210 */ /* 0x000fe20007f1e0ff */
[----:B------:R-:W-:Y:S01]  /*0d10*/  IMAD R14, R0, 0x28, RZ ;  /* 0x00000028000e7824 */ /* 0x000fe200078e02ff */
[----:B-----5:R0:W-:Y:S02]  /*0d20*/  STL [R1+0x818], R23 ;  /* 0x0008181701007387 */ /* 0x0201e40000100800 */
[----:B------:R-:W-:-:S02]  /*0d30*/  LEA.HI.X.SX32 R9, R9, R3, 0x1, P0 ;  /* 0x0000000309097211 */ /* 0x000fc400000f0eff */
[-C--:B------:R-:W-:Y:S02]  /*0d40*/  IADD3 R10, P1, R13, R2.reuse, RZ ;  /* 0x000000020d0a7210 */ /* 0x080fe40007f3e0ff */
[-C--:B------:R-:W-:Y:S01]  /*0d50*/  IADD3 R4, P2, R14, R2.reuse, RZ ;  /* 0x000000020e047210 */ /* 0x080fe20007f5e0ff */
[----:B0-----:R0:W5:Y:S01]  /*0d60*/  LDG.E.U16 R23, [R6.64] ;  /* 0x0000000406177981 */ /* 0x001162000c1e1500 */
[-C--:B------:R-:W-:Y:S02]  /*0d70*/  LEA.HI.X.SX32 R11, R5, R3.reuse, 0x1, P1 ;  /* 0x00000003050b7211 */ /* 0x080fe400008f0eff */
        /* <DEDUP_REMOVED lines=10> */
[----:B------:R0:W-:Y:S01]  /*0e20*/  STL [R1+0x814], R19 ;  /* 0x0008141301007387 */ /* 0x0001e20000100800 */
[----:B------:R-:W-:-:S03]  /*0e30*/  IMAD R8, R0, 0x280, RZ ;  /* 0x0000028000087824 */ /* 0x000fc600078e02ff */
[----:B------:R1:W-:Y:S04]  /*0e40*/  STL [R1+0x810], R18 ;  /* 0x0008101201007387 */ /* 0x0003e80000100800 */
[----:B0-----:R0:W3:Y:S04]  /*0e50*/  LDG.E.U16 R19, [R4.64] ;  /* 0x0000000404137981 */ /* 0x0010e8000c1e1500 */
[----:B-1----:R1:W3:Y:S01]  /*0e60*/  LDG.E.U16 R18, [R6.64] ;  /* 0x0000000406127981 */ /* 0x0022e2000c1e1500 */
[----:B0-----:R-:W-:Y:S01]  /*0e70*/  IADD3 R4, P0, R9, R2, RZ ;  /* 0x0000000209047210 */ /* 0x001fe20007f1e0ff */
[----:B-1----:R-:W-:-:S03]  /*0e80*/  IMAD R7, R0, 0x140, RZ ;  /* 0x0000014000077824 */ /* 0x002fc600078e02ff */
[-C--:B------:R-:W-:Y:S02]  /*0e90*/  LEA.HI.X.SX32 R5, R12, R3.reuse, 0x1, P0 ;  /* 0x000000030c057211 */ /* 0x080fe400000f0eff */
[-C--:B------:R-:W-:Y:S02]  /*0ea0*/  IADD3 R8, P2, R8, R2.reuse, RZ ;  /* 0x0000000208087210 */ /* 0x080fe40007f5e0ff */
[-C--:B------:R-:W-:Y:S01]  /*0eb0*/  IADD3 R10, P1, R7, R2.reuse, RZ ;  /* 0x00000002070a7210 */ /* 0x080fe20007f3e0ff */
[----:B------:R0:W3:Y:S01]  /*0ec0*/  LDG.E.U16 R25, [R4.64] ;  /* 0x0000000404197981 */ /* 0x0000e2000c1e1500 */
[----:B------:R-:W-:Y:S02]  /*0ed0*/  IADD3 R6, P0, R13, R2, RZ ;  /* 0x000000020d067210 */ /* 0x000fe40007f1e0ff */
[-C--:B------:R-:W-:Y:S02]  /*0ee0*/  LEA.HI.X.SX32 R11, R9, R3.reuse, 0x1, P1 ;  /* 0x00000003090b7211 */ /* 0x080fe400008f0eff */
[----:B------:R-:W-:-:S02]  /*0ef0*/  LEA.HI.X.SX32 R9, R7, R3, 0x1, P2 ;  /* 0x0000000307097211 */ /* 0x000fc400010f0eff */
[----:B0-----:R-:W-:-:S04]  /*0f00*/  IADD3 R4, P1, R14, R2, RZ ;  /* 0x000000020e047210 */ /* 0x001fc80007f3e0ff */
[----:B------:R-:W-:Y:S01]  /*0f10*/  LEA.HI.X.SX32 R5, R13, R3, 0x1, P1 ;  /* 0x000000030d057211 */ /* 0x000fe200008f0eff */
[----:B----4-:R0:W-:Y:S04]  /*0f20*/  STL [R1+0x25c], R15 ;  /* 0x00025c0f01007387 */ /* 0x0101e80000100800 */
[----:B------:R1:W-:Y:S01]  /*0f30*/  STL [R1+0x210], R24 ;  /* 0x0002101801007387 */ /* 0x0003e20000100800 */
[----:B0-----:R-:W-:-:S03]  /*0f40*/  IMAD R15, R0, 0x29, RZ ;  /* 0x00000029000f7824 */ /* 0x001fc600078e02ff */
[----:B------:R0:W-:Y:S04]  /*0f50*/  STL [R1+0x80c], R21 ;  /* 0x00080c1501007387 */ /* 0x0001e80000100800 */
[----:B-1----:R1:W4:Y:S01]  /*0f60*/  LDG.E.U16 R24, [R10.64] ;  /* 0x000000040a187981 */ /* 0x002322000c1e1500 */
[----:B------:R-:W-:-:S03]  /*0f70*/  LEA.HI.X.SX32 R7, R15, R3, 0x1, P0 ;  /* 0x000000030f077211 */ /* 0x000fc600000f0eff */
[----:B0-----:R0:W4:Y:S04]  /*0f80*/  LDG.E.U16 R21, [R8.64] ;  /* 0x0000000408157981 */ /* 0x001128000c1e1500 */
[----:B------:R0:W-:Y:S04]  /*0f90*/  STL [R1+0x808], R17 ;  /* 0x0008081101007387 */ /* 0x0001e80000100800 */
[----:B------:R1:W-:Y:S04]  /*0fa0*/  STL [R1+0x804], R16 ;  /* 0x0008041001007387 */ /* 0x0003e80000100800 */
[----:B0-----:R0:W4:Y:S04]  /*0fb0*/  LDG.E.U16 R17, [R6.64] ;  /* 0x0000000406117981 */ /* 0x001128000c1e1500 */
[----:B-1----:R1:W4:Y:S01]  /*0fc0*/  LDG.E.U16 R16, [R4.64] ;  /* 0x0000000404107981 */ /* 0x002322000c1e1500 */
[----:B------:R-:W-:-:S02]  /*0fd0*/  IMAD R10, R0, 0x290, RZ ;  /* 0x00000290000a7824 */ /* 0x000fc400078e02ff */
[----:B0-----:R-:W-:-:S03]  /*0fe0*/  IMAD R7, R0, 0x148, RZ ;  /* 0x0000014800077824 */ /* 0x001fc600078e02ff */
[-C--:B------:R-:W-:Y:S01]  /*0ff0*/  IADD3 R10, P2, R10, R2.reuse, RZ ;  /* 0x000000020a0a7210 */ /* 0x080fe20007f5e0ff */
[C---:B------:R-:W-:Y:S02]  /*1000*/  IMAD R9, R0.reuse, 0x2a, RZ ;  /* 0x0000002a00097824 */ /* 0x040fe400078e02ff */
[C---:B------:R-:W-:Y:S01]  /*1010*/  IMAD R12, R0.reuse, 0x54, RZ ;  /* 0x00000054000c7824 */ /* 0x040fe200078e02ff */
[CC--:B-1----:R-:W-:Y:S01]  /*1020*/  IADD3 R4, P0, R7.reuse, R2.reuse, RZ ;  /* 0x0000000207047210 */ /* 0x0c2fe20007f1e0ff */
[C---:B------:R-:W-:Y:S01]  /*1030*/  IMAD R15, R0.reuse, 0x15, RZ ;  /* 0x00000015000f7824 */ /* 0x040fe200078e02ff */
[-C--:B------:R-:W-:Y:S01]  /*1040*/  LEA.HI.X.SX32 R11, R7, R3.reuse, 0x1, P2 ;  /* 0x00000003070b7211 */ /* 0x080fe200010f0eff */
[----:B------:R-:W-:Y:S01]  /*1050*/  IMAD R13, R0, 0xa8, RZ ;  /* 0x000000a8000d7824 */ /* 0x000fe200078e02ff */
[----:B------:R-:W-:Y:S02]  /*1060*/  LEA.HI.X.SX32 R5, R14, R3, 0x1, P0 ;  /* 0x000000030e057211 */ /* 0x000fe400000f0eff */
[----:B------:R-:W-:-:S02]  /*1070*/  IADD3 R6, P0, R9, R2, RZ ;  /* 0x0000000209067210 */ /* 0x000fc40007f1e0ff */
[-C--:B------:R-:W-:Y:S01]  /*1080*/  IADD3 R8, P1, R12, R2.reuse, RZ ;  /* 0x000000020c087210 */ /* 0x080fe20007f3e0ff */
[----:B-----5:R0:W-:Y:S01]  /*1090*/  STL [R1+0x20c], R23 ;  /* 0x00020c1701007387 */ /* 0x0201e20000100800 */
[-C--:B------:R-:W-:Y:S02]  /*10a0*/  LEA.HI.X.SX32 R7, R15, R3.reuse, 0x1, P0 ;  /* 0x000000030f077211 */ /* 0x080fe400000f0eff */
[----:B------:R-:W-:Y:S01]  /*10b0*/  LEA.HI.X.SX32 R9, R9, R3, 0x1, P1 ;  /* 0x0000000309097211 */ /* 0x000fe200008f0eff */
[----:B0-----:R0:W5:Y:S02]  /*10c0*/  LDG.E.U16 R23, [R4.64] ;  /* 0x0000000404177981 */ /* 0x001164000c1e1500 */
[----:B0-----:R-:W-:-:S04]  /*10d0*/  IADD3 R4, P2, R13, R2, RZ ;  /* 0x000000020d047210 */ /* 0x001fc80007f5e0ff */
[----:B------:R-:W-:Y:S01]  /*10e0*/  LEA.HI.X.SX32 R5, R12, R3, 0x1, P2 ;  /* 0x000000030c057211 */ /* 0x000fe200010f0eff */
        /* <DEDUP_REMOVED lines=9> */
[----:B0-----:R0:W3:Y:S01]  /*1180*/  LDG.E.U16 R19, [R8.64] ;  /* 0x0000000408137981 */ /* 0x0010e2000c1e1500 */
[----:B-1----:R-:W-:Y:S01]  /*1190*/  IMAD R7, R0, 0x56, RZ ;  /* 0x0000005600077824 */ /* 0x002fe200078e02ff */
[-C--:B------:R-:W-:Y:S02]  /*11a0*/  IADD3 R10, P2, R10, R2.reuse, RZ ;  /* 0x000000020a0a7210 */ /* 0x080fe40007f5e0ff */
[----:B------:R1:W3:Y:S01]  /*11b0*/  LDG.E.U16 R18, [R4.64] ;  /* 0x0000000404127981 */ /* 0x0002e2000c1e1500 */
[----:B0-----:R-:W-:-:S04]  /*11c0*/  IADD3 R8, P0, R11, R2, RZ ;  /* 0x000000020b087210 */ /* 0x001fc80007f1e0ff */
[-C--:B------:R-:W-:Y:S01]  /*11d0*/  LEA.HI.X.SX32 R9, R13, R3.reuse, 0x1, P0 ;  /* 0x000000030d097211 */ /* 0x080fe200000f0eff */
[C---:B------:R-:W-:Y:S01]  /*11e0*/  IMAD R13, R0.reuse, 0x158, RZ ;  /* 0x00000158000d7824 */ /* 0x040fe200078e02ff */
[----:B------:R-:W-:Y:S01]  /*11f0*/  LEA.HI.X.SX32 R11, R11, R3, 0x1, P2 ;  /* 0x000000030b0b7211 */ /* 0x000fe200010f0eff */
[----:B-1----:R-:W-:Y:S01]  /*1200*/  IMAD R5, R0, 0x2b, RZ ;  /* 0x0000002b00057824 */ /* 0x002fe200078e02ff */
[-C--:B------:R-:W-:Y:S01]  /*1210*/  IADD3 R4, P0, R7, R2.reuse, RZ ;  /* 0x0000000207047210 */ /* 0x080fe20007f1e0ff */
[----:B------:R0:W3:Y:S01]  /*1220*/  LDG.E.U16 R14, [R8.64] ;  /* 0x00000004080e7981 */ /* 0x0000e2000c1e1500 */
[----:B------:R-:W-:-:S03]  /*1230*/  IADD3 R6, P1, R12, R2, RZ ;  /* 0x000000020c067210 */ /* 0x000fc60007f3e0ff */
[----:B------:R-:W-:Y:S01]  /*1240*/  STL [R1+0x250], R25 ;  /* 0x0002501901007387 */ /* 0x000fe20000100800 */
[-C--:B------:R-:W-:Y:S02]  /*1250*/  LEA.HI.X.SX32 R5, R5, R3.reuse, 0x1, P0 ;  /* 0x0000000305057211 */ /* 0x080fe400000f0eff */
[----:B------:R-:W-:Y:S02]  /*1260*/  LEA.HI.X.SX32 R7, R7, R3, 0x1, P1 ;  /* 0x0000000307077211 */ /* 0x000fe400008f0eff */
[----:B0-----:R-:W-:-:S04]  /*1270*/  IADD3 R8, P2, R13, R2, RZ ;  /* 0x000000020d087210 */ /* 0x001fc80007f5e0ff */
[----:B------:R-:W-:-:S05]  /*1280*/  LEA.HI.X.SX32 R9, R12, R3, 0x1, P2 ;  /* 0x000000030c097211 */ /* 0x000fca00010f0eff */
[----:B------:R0:W3:Y:S04]  /*1290*/  LDG.E.U16 R15, [R8.64] ;  /* 0x00000004080f7981 */ /* 0x0000e8000c1e1500 */
[----:B----4-:R-:W-:Y:S04]  /*12a0*/  STL [R1+0x244], R24 ;  /* 0x0002441801007387 */ /* 0x010fe80000100800 */
[----:B------:R1:W-:Y:S04]  /*12b0*/  STL [R1+0x1f0], R21 ;  /* 0x0001f01501007387 */ /* 0x0003e80000100800 */
[----:B-1----:R1:W4:Y:S04]  /*12c0*/  LDG.E.U16 R21, [R10.64] ;  /* 0x000000040a157981 */ /* 0x002328000c1e1500 */
[----:B------:R0:W-:Y:S04]  /*12d0*/  STL [R1+0x24c], R17 ;  /* 0x00024c1101007387 */ /* 0x0001e80000100800 */
[----:B------:R1:W-:Y:S04]  /*12e0*/  STL [R1+0x248], R16 ;  /* 0x0002481001007387 */ /* 0x0003e80000100800 */
[----:B0-----:R0:W4:Y:S04]  /*12f0*/  LDG.E.U16 R17, [R4.64] ;  /* 0x0000000404117981 */ /* 0x001128000c1e1500 */
[----:B-1----:R1:W4:Y:S01]  /*1300*/  LDG.E.U16 R16, [R6.64] ;  /* 0x0000000406107981 */ /* 0x002322000c1e1500 */
[----:B------:R-:W-:-:S02]  /*1310*/  IMAD R10, R0, 0x2b0, RZ ;  /* 0x000002b0000a7824 */ /* 0x000fc400078e02ff */
[----:B------:R-:W-:-:S03]  /*1320*/  IMAD R9, R0, 0x2c, RZ ;  /* 0x0000002c00097824 */ /* 0x000fc600078e02ff */
[----:B------:R-:W-:Y:S01]  /*1330*/  IADD3 R10, P1, R10, R2, RZ ;  /* 0x000000020a0a7210 */ /* 0x000fe20007f3e0ff */
[----:B-1----:R-:W-:-:S03]  /*1340*/  IMAD R7, R0, 0x16, RZ ;  /* 0x0000001600077824 */ /* 0x002fc600078e02ff */
[-C--:B------:R-:W-:Y:S01]  /*1350*/  LEA.HI.X.SX32 R11, R13, R3.reuse, 0x1, P1 ;  /* 0x000000030d0b7211 */ /* 0x080fe200008f0eff */
[C---:B0-----:R-:W-:Y:S01]  /*1360*/  IMAD R5, R0.reuse, 0xb, RZ ;  /* 0x0000000b00057824 */ /* 0x041fe200078e02ff */
[-C--:B------:R-:W-:Y:S01]  /*1370*/  IADD3 R6, P1, R9, R2.reuse, RZ ;  /* 0x0000000209067210 */ /* 0x080fe20007f3e0ff */
[C---:B------:R-:W-:Y:S01]  /*1380*/  IMAD R13, R0.reuse, 0xb0, RZ ;  /* 0x000000b0000d7824 */ /* 0x040fe200078e02ff */
[CC--:B------:R-:W-:Y:S01]  /*1390*/  IADD3 R4, P0, R7.reuse, R2.reuse, RZ ;  /* 0x0000000207047210 */ /* 0x0c0fe20007f1e0ff */
[----:B------:R-:W-:Y:S01]  /*13a0*/  IMAD R12, R0, 0x58, RZ ;  /* 0x00000058000c7824 */ /* 0x000fe200078e02ff */
[-C--:B------:R-:W-:Y:S02]  /*13b0*/  LEA.HI.X.SX32 R7, R7, R3.reuse, 0x1, P1 ;  /* 0x0000000307077211 */ /* 0x080fe400008f0eff */
[----:B------:R-:W-:Y:S01]  /*13c0*/  LEA.HI.X.SX32 R5, R5, R3, 0x1, P0 ;  /* 0x0000000305057211 */ /* 0x000fe200000f0eff */
[----:B-----5:R0:W-:Y:S01]  /*13d0*/  STL [R1+0x7f8], R23 ;  /* 0x0007f81701007387 */ /* 0x0201e20000100800 */
[----:B------:R-:W-:-:S03]  /*13e0*/  IADD3 R8, P2, R12, R2, RZ ;  /* 0x000000020c087210 */ /* 0x000fc60007f5e0ff */
[----:B0-----:R0:W5:Y:S01]  /*13f0*/  LDG.E.U16 R23, [R10.64] ;  /* 0x000000040a177981 */ /* 0x001162000c1e1500 */
[----:B------:R-:W-:Y:S02]  /*1400*/  LEA.HI.X.SX32 R9, R9, R3, 0x1, P2 ;  /* 0x0000000309097211 */ /* 0x000fe400010f0eff */
[----:B0-----:R-:W-:-:S04]  /*1410*/  IADD3 R10, P0, R13, R2, RZ ;  /* 0x000000020d0a7210 */ /* 0x001fc80007f1e0ff */
[----:B------:R-:W-:Y:S01]  /*1420*/  LEA.HI.X.SX32 R11, R12, R3, 0x1, P0 ;  /* 0x000000030c0b7211 */ /* 0x000fe200000f0eff */
        /* <DEDUP_REMOVED lines=9> */
[----:B------:R-:W-:-:S03]  /*14c0*/  IADD3 R4, P0, R7, R2, RZ ;  /* 0x0000000207047210 */ /* 0x000fc60007f1e0ff */
[----:B-1----:R1:W3:Y:S01]  /*14d0*/  LDG.E.U16 R18, [R10.64] ;  /* 0x000000040a127981 */ /* 0x0022e2000c1e1500 */
[----:B------:R-:W-:Y:S01]  /*14e0*/  LEA.HI.X.SX32 R5, R13, R3, 0x1, P0 ;  /* 0x000000030d057211 */ /* 0x000fe200000f0eff */
[C---:B0-----:R-:W-:Y:S02]  /*14f0*/  IMAD R9, R0.reuse, 0x5a, RZ ;  /* 0x0000005a00097824 */ /* 0x041fe400078e02ff */
[----:B------:R0:W-:Y:S01]  /*1500*/  STL [R1+0x234], R14 ;  /* 0x0002340e01007387 */ /* 0x0001e20000100800 */
[C---:B-1----:R-:W-:Y:S02]  /*1510*/  IMAD R10, R0.reuse, 0x2c0, RZ ;  /* 0x000002c0000a7824 */ /* 0x042fe400078e02ff */
[-C--:B------:R-:W-:Y:S01]  /*1520*/  IADD3 R6, P0, R9, R2.reuse, RZ ;  /* 0x0000000209067210 */ /* 0x080fe20007f1e0ff */
[----:B------:R-:W-:Y:S01]  /*1530*/  IMAD R13, R0, 0x168, RZ ;  /* 0x00000168000d7824 */ /* 0x000fe200078e02ff */
[-C--:B------:R-:W-:Y:S01]  /*1540*/  IADD3 R8, P1, R12, R2.reuse, RZ ;  /* 0x000000020c087210 */ /* 0x080fe20007f3e0ff */
[----:B0-----:R-:W-:Y:S01]  /*1550*/  IMAD R14, R0, 0x2d, RZ ;  /* 0x0000002d000e7824 */ /* 0x001fe200078e02ff */
[----:B------:R-:W-:-:S02]  /*1560*/  IADD3 R10, P2, R10, R2, RZ ;  /* 0x000000020a0a7210 */ /* 0x000fc40007f5e0ff */
[-C--:B------:R-:W-:Y:S02]  /*1570*/  LEA.HI.X.SX32 R9, R9, R3.reuse, 0x1, P1 ;  /* 0x0000000309097211 */ /* 0x080fe400008f0eff */
[-C--:B------:R-:W-:Y:S02]  /*1580*/  LEA.HI.X.SX32 R11, R7, R3.reuse, 0x1, P2 ;  /* 0x00000003070b7211 */ /* 0x080fe400010f0eff */
[----:B------:R-:W-:Y:S01]  /*1590*/  LEA.HI.X.SX32 R7, R14, R3, 0x1, P0 ;  /* 0x000000030e077211 */ /* 0x000fe200000f0eff */
[----:B----4-:R0:W-:Y:S04]  /*15a0*/  STL [R1+0x1dc], R21 ;  /* 0x0001dc1501007387 */ /* 0x0101e80000100800 */
[----:B0-----:R0:W4:Y:S04]  /*15b0*/  LDG.E.U16 R21, [R4.64] ;  /* 0x0000000404157981 */ /* 0x001128000c1e1500 */
[----:B------:R1:W-:Y:S01]  /*15c0*/  STL [R1+0x728], R17 ;  /* 0x0007281101007387 */ /* 0x0003e20000100800 */
[----:B0-----:R-:W-:-:S03]  /*15d0*/  IADD3 R4, P2, R13, R2, RZ ;  /* 0x000000020d047210 */ /* 0x001fc60007f5e0ff */
[----:B------:R0:W-:Y:S01]  /*15e0*/  STL [R1+0x7ec], R16 ;  /* 0x0007ec1001007387 */ /* 0x0001e20000100800 */
[----:B------:R-:W-:-:S03]  /*15f0*/  LEA.HI.X.SX32 R5, R12, R3, 0x1, P2 ;  /* 0x000000030c057211 */ /* 0x000fc600010f0eff */
[----:B-1----:R1:W4:Y:S04]  /*1600*/  LDG.E.U16 R17, [R10.64] ;  /* 0x000000040a117981 */ /* 0x002328000c1e1500 */
[----:B------:R1:W-:Y:S04]  /*1610*/  STL [R1+0x7e8], R15 ;  /* 0x0007e80f01007387 */ /* 0x0003e80000100800 */
[----:B0-----:R0:W4:Y:S04]  /*1620*/  LDG.E.U16 R16, [R6.64] ;  /* 0x0000000406107981 */ /* 0x001128000c1e1500 */
[----:B------:R5:W4:Y:S04]  /*1630*/  LDG.E.U16 R14, [R4.64] ;  /* 0x00000004040e7981 */ /* 0x000b28000c1e1500 */
[----:B-1----:R1:W4:Y:S01]  /*1640*/  LDG.E.U16 R15, [R8.64] ;  /* 0x00000004080f7981 */ /* 0x002322000c1e1500 */
[----:B------:R-:W-:-:S02]  /*1650*/  IMAD R10, R0, 0x2d0, RZ ;  /* 0x000002d0000a7824 */ /* 0x000fc400078e02ff */
[----:B0-----:R-:W-:-:S03]  /*1660*/  IMAD R7, R0, 0x2e, RZ ;  /* 0x0000002e00077824 */ /* 0x001fc600078e02ff */
[-C--:B------:R-:W-:Y:S01]  /*1670*/  IADD3 R10, P1, R10, R2.reuse, RZ ;  /* 0x000000020a0a7210 */ /* 0x080fe20007f3e0ff */
[C---:B-----5:R-:W-:Y:S01]  /*1680*/  IMAD R5, R0.reuse, 0x17, RZ ;  /* 0x0000001700057824 */ /* 0x060fe200078e02ff */
[-C--:B------:R-:W-:Y:S01]  /*1690*/  IADD3 R4, P0, R7, R2.reuse, RZ ;  /* 0x0000000207047210 */ /* 0x080fe20007f1e0ff */
[C---:B------:R-:W-:Y:S01]  /*16a0*/  IMAD R12, R0.reuse, 0xb8, RZ ;  /* 0x000000b8000c7824 */ /* 0x040fe200078e02ff */
[-C--:B------:R-:W-:Y:S01]  /*16b0*/  LEA.HI.X.SX32 R11, R13, R3.reuse, 0x1, P1 ;  /* 0x000000030d0b7211 */ /* 0x080fe200008f0eff */
[C---:B-1----:R-:W-:Y:S02]  /*16c0*/  IMAD R9, R0.reuse, 0x5c, RZ ;  /* 0x0000005c00097824 */ /* 0x042fe400078e02ff */
[----:B------:R-:W-:Y:S01]  /*16d0*/  IMAD R13, R0, 0x170, RZ ;  /* 0x00000170000d7824 */ /* 0x000fe200078e02ff */
[----:B------:R0:W-:Y:S01]  /*16e0*/  STL [R1+0x1d8], R23 ;  /* 0x0001d81701007387 */ /* 0x0001e20000100800 */
[----:B------:R-:W-:Y:S02]  /*16f0*/  LEA.HI.X.SX32 R5, R5, R3, 0x1, P0 ;  /* 0x0000000305057211 */ /* 0x000fe400000f0eff */
[----:B------:R-:W-:-:S02]  /*1700*/  IADD3 R6, P1, R9, R2, RZ ;  /* 0x0000000209067210 */ /* 0x000fc40007f3e0ff */
[-C--:B------:R-:W-:Y:S01]  /*1710*/  IADD3 R8, P2, R12, R2.reuse, RZ ;  /* 0x000000020c087210 */ /* 0x080fe20007f5e0ff */
[----:B0-----:R0:W5:Y:S01]  /*1720*/  LDG.E.U16 R23, [R10.64] ;  /* 0x000000040a177981 */ /* 0x001162000c1e1500 */
[-C--:B------:R-:W-:Y:S02]  /*1730*/  LEA.HI.X.SX32 R7, R7, R3.reuse, 0x1, P1 ;  /* 0x0000000307077211 */ /* 0x080fe400008f0eff */
[----:B------:R-:W-:Y:S02]  /*1740*/  LEA.HI.X.SX32 R9, R9, R3, 0x1, P2 ;  /* 0x0000000309097211 */ /* 0x000fe400010f0eff */
        /* <DEDUP_REMOVED lines=9> */
[C---:B------:R-:W-:Y:S02]  /*17e0*/  IMAD R5, R0.reuse, 0x2f, RZ ;  /* 0x0000002f00057824 */ /* 0x040fe400078e02ff */
[C---:B-1----:R-:W-:Y:S01]  /*17f0*/  IMAD R7, R0.reuse, 0x5e, RZ ;  /* 0x0000005e00077824 */ /* 0x042fe200078e02ff */
[----:B------:R1:W-:Y:S04]  /*1800*/  STL [R1+0x228], R18 ;  /* 0x0002281201007387 */ /* 0x0003e80000100800 */
[----:B0-----:R0:W3:Y:S04]  /*1810*/  LDG.E.U16 R19, [R8.64] ;  /* 0x0000000408137981 */ /* 0x0010e8000c1e1500 */
[----:B-1----:R1:W3:Y:S01]  /*1820*/  LDG.E.U16 R18, [R10.64] ;  /* 0x000000040a127981 */ /* 0x0022e2000c1e1500 */
[----:B0-----:R-:W-:Y:S01]  /*1830*/  IMAD R9, R0, 0xbc, RZ ;  /* 0x000000bc00097824 */ /* 0x001fe200078e02ff */
[----:B-1----:R-:W-:-:S02]  /*1840*/  IADD3 R10, P1, R4, R2, RZ ;  /* 0x00000002040a7210 */ /* 0x002fc40007f3e0ff */
[-C--:B------:R-:W-:Y:S02]  /*1850*/  IADD3 R4, P0, R7, R2.reuse, RZ ;  /* 0x0000000207047210 */ /* 0x080fe40007f1e0ff */
[-C--:B------:R-:W-:Y:S02]  /*1860*/  LEA.HI.X.SX32 R11, R13, R3.reuse, 0x1, P1 ;  /* 0x000000030d0b7211 */ /* 0x080fe400008f0eff */
[-C--:B------:R-:W-:Y:S02]  /*1870*/  IADD3 R6, P1, R9, R2.reuse, RZ ;  /* 0x0000000209067210 */ /* 0x080fe40007f3e0ff */
[----:B------:R-:W-:Y:S02]  /*1880*/  IADD3 R8, P2, R12, R2, RZ ;  /* 0x000000020c087210 */ /* 0x000fe40007f5e0ff */
[-C--:B------:R-:W-:Y:S02]  /*1890*/  LEA.HI.X.SX32 R5, R5, R3.reuse, 0x1, P0 ;  /* 0x0000000305057211 */ /* 0x080fe400000f0eff */
[----:B------:R-:W-:-:S02]  /*18a0*/  LEA.HI.X.SX32 R7, R7, R3, 0x1, P1 ;  /* 0x0000000307077211 */ /* 0x000fc400008f0eff */
[----:B------:R-:W-:Y:S01]  /*18b0*/  LEA.HI.X.SX32 R9, R9, R3, 0x1, P2 ;  /* 0x0000000309097211 */ /* 0x000fe200010f0eff */
[----:B------:R-:W-:Y:S01]  /*18c0*/  IMAD R13, R0, 0x2f0, RZ ;  /* 0x000002f0000d7824 */ /* 0x000fe200078e02ff */
[----:B----4-:R0:W-:Y:S04]  /*18d0*/  STL [R1+0x224], R21 ;  /* 0x0002241501007387 */ /* 0x0101e80000100800 */
[----:B0-----:R0:W4:Y:S04]  /*18e0*/  LDG.E.U16 R21, [R4.64] ;  /* 0x0000000404157981 */ /* 0x001128000c1e1500 */
[----:B------:R1:W-:Y:S04]  /*18f0*/  STL [R1+0x1c4], R17 ;  /* 0x0001c41101007387 */ /* 0x0003e80000100800 */
[----:B------:R-:W-:Y:S04]  /*1900*/  STL [R1+0x7dc], R16 ;  /* 0x0007dc1001007387 */ /* 0x000fe80000100800 */
[----:B-1----:R1:W4:Y:S04]  /*1910*/  LDG.E.U16 R17, [R6.64] ;  /* 0x0000000406117981 */ /* 0x002328000c1e1500 */
[----:B------:R0:W-:Y:S04]  /*1920*/  STL [R1+0x220], R15 ;  /* 0x0002200f01007387 */ /* 0x0001e80000100800 */
[----:B------:R1:W-:Y:S04]  /*1930*/  STL [R1+0x7d8], R14 ;  /* 0x0007d80e01007387 */ /* 0x0003e80000100800 */
[----:B0-----:R0:W4:Y:S04]  /*1940*/  LDG.E.U16 R15, [R10.64] ;  /* 0x000000040a0f7981 */ /* 0x001128000c1e1500 */
[----:B-1----:R1:W4:Y:S01]  /*1950*/  LDG.E.U16 R14, [R8.64] ;  /* 0x00000004080e7981 */ /* 0x002322000c1e1500 */
[----:B0-----:R-:W-:-:S04]  /*1960*/  IADD3 R10, P0, R13, R2, RZ ;  /* 0x000000020d0a7210 */ /* 0x001fc80007f1e0ff */
[----:B------:R-:W-:-:S05]  /*1970*/  LEA.HI.X.SX32 R11, R12, R3, 0x1, P0 ;  /* 0x000000030c0b7211 */ /* 0x000fca00000f0eff */
[----:B------:R0:W4:Y:S01]  /*1980*/  LDG.E.U16 R16, [R10.64] ;  /* 0x000000040a107981 */ /* 0x000122000c1e1500 */
[C---:B------:R-:W-:Y:S02]  /*1990*/  IMAD R7, R0.reuse, 0x6, RZ ;  /* 0x0000000600077824 */ /* 0x040fe400078e02ff */
[C---:B------:R-:W-:Y:S02]  /*19a0*/  IMAD R5, R0.reuse, 0x3, RZ ;  /* 0x0000000300057824 */ /* 0x040fe400078e02ff */
[C---:B-1----:R-:W-:Y:S01]  /*19b0*/  IMAD R9, R0.reuse, 0xc, RZ ;  /* 0x0000000c00097824 */ /* 0x042fe200078e02ff */
[-C--:B------:R-:W-:Y:S01]  /*19c0*/  IADD3 R4, P0, R7, R2.reuse, RZ ;  /* 0x0000000207047210 */ /* 0x080fe20007f1e0ff */
[C---:B------:R-:W-:Y:S02]  /*19d0*/  IMAD R12, R0.reuse, 0x30, RZ ;  /* 0x00000030000c7824 */ /* 0x040fe400078e02ff */
[C---:B0-----:R-:W-:Y:S01]  /*19e0*/  IMAD R11, R0.reuse, 0x18, RZ ;  /* 0x00000018000b7824 */ /* 0x041fe200078e02ff */
[----:B------:R-:W-:Y:S01]  /*19f0*/  LEA.HI.X.SX32 R5, R5, R3, 0x1, P0 ;  /* 0x0000000305057211 */ /* 0x000fe200000f0eff */
[----:B------:R-:W-:Y:S01]  /*1a00*/  IMAD R13, R0, 0x60, RZ ;  /* 0x00000060000d7824 */ /* 0x000fe200078e02ff */
[----:B------:R-:W-:-:S02]  /*1a10*/  IADD3 R6, P1, R9, R2, RZ ;  /* 0x0000000209067210 */ /* 0x000fc40007f3e0ff */
[-C--:B------:R-:W-:Y:S01]  /*1a20*/  IADD3 R8, P0, R11, R2.reuse, RZ ;  /* 0x000000020b087210 */ /* 0x080fe20007f1e0ff */
[----:B------:R0:W4:Y:S01]  /*1a30*/  LDG.E.U16 R25, [R4.64] ;  /* 0x0000000404197981 */ /* 0x000122000c1e1500 */
[-C--:B------:R-:W-:Y:S02]  /*1a40*/  IADD3 R10, P2, R12, R2.reuse, RZ ;  /* 0x000000020c0a7210 */ /* 0x080fe40007f5e0ff */
[-C--:B------:R-:W-:Y:S02]  /*1a50*/  LEA.HI.X.SX32 R7, R7, R3.reuse, 0x1, P1 ;  /* 0x0000000307077211 */ /* 0x080fe400008f0eff */
[-C--:B------:R-:W-:Y:S01]  /*1a60*/  LEA.HI.X.SX32 R9, R9, R3.reuse, 0x1, P0 ;  /* 0x0000000309097211 */ /* 0x080fe200000f0eff */
[----:B-----5:R1:W-:Y:S01]  /*1a70*/  STL [R1+0x1c0], R23 ;  /* 0x0001c01701007387 */ /* 0x0203e20000100800 */
[----:B------:R-:W-:Y:S02]  /*1a80*/  LEA.HI.X.SX32 R11, R11, R3, 0x1, P2 ;  /* 0x000000030b0b7211 */ /* 0x000fe400010f0eff */
[----:B0-----:R-:W-:-:S04]  /*1a90*/  IADD3 R4, P1, R13, R2, RZ ;  /* 0x000000020d047210 */ /* 0x001fc80007f3e0ff */
[----:B------:R-:W-:Y:S01]  /*1aa0*/  LEA.HI.X.SX32 R5, R12, R3, 0x1, P1 ;  /* 0x000000030c057211 */ /* 0x000fe200008f0eff */
[----:B-1----:R0:W5:Y:S01]  /*1ab0*/  LDG.E.U16 R23, [R6.64] ;  /* 0x0000000406177981 */ /* 0x002162000c1e1500 */
[C---:B------:R-:W-:Y:S02]  /*1ac0*/  IMAD R12, R0.reuse, 0x62, RZ ;  /* 0x00000062000c7824 */ /* 0x040fe400078e02ff */
[C---:B0-----:R-:W-:Y:S01]  /*1ad0*/  IMAD R7, R0.reuse, 0xc0, RZ ;  /* 0x000000c000077824 */ /* 0x041fe200078e02ff */
[----:B--2---:R-:W-:Y:S04]  /*1ae0*/  STL [R1+0x7d4], R22 ;  /* 0x0007d41601007387 */ /* 0x004fe80000100800 */
[----:B---3--:R0:W-:Y:S04]  /*1af0*/  STL [R1+0x7d0], R20 ;  /* 0x0007d01401007387 */ /* 0x0081e80000100800 */
[----:B0-----:R0:W2:Y:S04]  /*1b00*/  LDG.E.U16 R20, [R8.64] ;  /* 0x0000000408147981 */ /* 0x0010a8000c1e1500 */
[----:B------:R1:W-:Y:S04]  /*1b10*/  STL [R1+0x7cc], R19 ;  /* 0x0007cc1301007387 */ /* 0x0003e80000100800 */
[----:B------:R3:W-:Y:S04]  /*1b20*/  STL [R1+0x214], R18 ;  /* 0x0002141201007387 */ /* 0x0007e80000100800 */
[----:B-1----:R1:W2:Y:S04]  /*1b30*/  LDG.E.U16 R19, [R10.64] ;  /* 0x000000040a137981 */ /* 0x0022a8000c1e1500 */
[----:B---3--:R3:W2:Y:S01]  /*1b40*/  LDG.E.U16 R18, [R4.64] ;  /* 0x0000000404127981 */ /* 0x0086a2000c1e1500 */
[----:B0-----:R-:W-:-:S02]  /*1b50*/  IMAD R9, R0, 0x180, RZ ;  /* 0x0000018000097824 */ /* 0x001fc400078e02ff */
[----:B------:R-:W-:Y:S01]  /*1b60*/  IMAD R8, R0, 0x300, RZ ;  /* 0x0000030000087824 */ /* 0x000fe200078e02ff */
[-C--:B---3--:R-:W-:Y:S02]  /*1b70*/  IADD3 R4, P0, R7, R2.reuse, RZ ;  /* 0x0000000207047210 */ /* 0x088fe40007f1e0ff */
[-C--:B-1----:R-:W-:Y:S02]  /*1b80*/  IADD3 R10, P1, R9, R2.reuse, RZ ;  /* 0x00000002090a7210 */ /* 0x082fe40007f3e0ff */
[-C--:B------:R-:W-:Y:S02]  /*1b90*/  LEA.HI.X.SX32 R5, R13, R3.reuse, 0x1, P0 ;  /* 0x000000030d057211 */ /* 0x080fe400000f0eff */
[-C--:B------:R-:W-:Y:S02]  /*1ba0*/  IADD3 R8, P2, R8, R2.reuse, RZ ;  /* 0x0000000208087210 */ /* 0x080fe40007f5e0ff */
[----:B------:R-:W-:Y:S01]  /*1bb0*/  IADD3 R6, P0, R12, R2, RZ ;  /* 0x000000020c067210 */ /* 0x000fe20007f1e0ff */
[----:B------:R0:W3:Y:S01]  /*1bc0*/  LDG.E.U16 R24, [R4.64] ;  /* 0x0000000404187981 */ /* 0x0000e2000c1e1500 */
[----:B------:R-:W-:-:S02]  /*1bd0*/  LEA.HI.X.SX32 R11, R7, R3, 0x1, P1 ;  /* 0x00000003070b7211 */ /* 0x000fc400008f0eff */
[----:B------:R-:W-:-:S03]  /*1be0*/  LEA.HI.X.SX32 R9, R9, R3, 0x1, P2 ;  /* 0x0000000309097211 */ /* 0x000fc600010f0eff */
[----:B------:R1:W3:Y:S04]  /*1bf0*/  LDG.E.U16 R22, [R10.64] ;  /* 0x000000040a167981 */ /* 0x0002e8000c1e1500 */
[----:B----4-:R4:W-:Y:S04]  /*1c00*/  STL [R1+0x1b8], R15 ;  /* 0x0001b80f01007387 */ /* 0x0109e80000100800 */
[----:B------:R0:W-:Y:S04]  /*1c10*/  STL [R1+0x7c8], R21 ;  /* 0x0007c81501007387 */ /* 0x0001e80000100800 */
[----:B------:R-:W-:Y:S04]  /*1c20*/  STL [R1+0x7c4], R17 ;  /* 0x0007c41101007387 */ /* 0x000fe80000100800 */
[----:B------:R1:W-:Y:S01]  /*1c30*/  STL [R1+0x7c0], R14 ;  /* 0x0007c00e01007387 */ /* 0x0003e20000100800 */
[----:B----4-:R-:W-:-:S03]  /*1c40*/  IMAD R15, R0, 0x31, RZ ;  /* 0x00000031000f7824 */ /* 0x010fc600078e02ff */
[----:B0-----:R0:W4:Y:S01]  /*1c50*/  LDG.E.U16 R21, [R8.64] ;  /* 0x0000000408157981 */ /* 0x001122000c1e1500 */
[----:B-1----:R-:W-:Y:S01]  /*1c60*/  IMAD R14, R0, 0xc4, RZ ;  /* 0x000000c4000e7824 */ /* 0x002fe200078e02ff */
[----:B------:R-:W-:-:S04]  /*1c70*/  LEA.HI.X.SX32 R7, R15, R3, 0x1, P0 ;  /* 0x000000030f077211 */ /* 0x000fc800000f0eff */
[----:B------:R-:W-:Y:S01]  /*1c80*/  IADD3 R4, P1, R14, R2, RZ ;  /* 0x000000020e047210 */ /* 0x000fe20007f3e0ff */
[----:B------:R1:W-:Y:S03]  /*1c90*/  STL [R1+0x1b4], R16 ;  /* 0x0001b41001007387 */ /* 0x0003e60000100800 */
[----:B------:R-:W-:Y:S01]  /*1ca0*/  LEA.HI.X.SX32 R5, R12, R3, 0x1, P1 ;  /* 0x000000030c057211 */ /* 0x000fe200008f0eff */
[----:B------:R0:W4:Y:S04]  /*1cb0*/  LDG.E.U16 R17, [R6.64] ;  /* 0x0000000406117981 */ /* 0x000128000c1e1500 */
[----:B-1----:R1:W4:Y:S01]  /*1cc0*/  LDG.E.U16 R16, [R4.64] ;  /* 0x0000000404107981 */ /* 0x002322000c1e1500 */
[----:B------:R-:W-:-:S02]  /*1cd0*/  IMAD R10, R0, 0x310, RZ ;  /* 0x00000310000a7824 */ /* 0x000fc400078e02ff */
[C---:B------:R-:W-:Y:S02]  /*1ce0*/  IMAD R13, R0.reuse, 0x64, RZ ;  /* 0x00000064000d7824 */ /* 0x040fe400078e02ff */
[----:B0-----:R-:W-:Y:S01]  /*1cf0*/  IMAD R7, R0, 0x188, RZ ;  /* 0x0000018800077824 */ /* 0x001fe200078e02ff */
[-C--:B------:R-:W-:Y:S01]  /*1d00*/  IADD3 R10, P2, R10, R2.reuse, RZ ;  /* 0x000000020a0a7210 */ /* 0x080fe20007f5e0ff */
[C---:B------:R-:W-:Y:S01]  /*1d10*/  IMAD R12, R0.reuse, 0x32, RZ ;  /* 0x00000032000c7824 */ /* 0x040fe200078e02ff */
[-C--:B------:R-:W-:Y:S02]  /*1d20*/  IADD3 R6, P1, R13, R2.reuse, RZ ;  /* 0x000000020d067210 */ /* 0x080fe40007f3e0ff */
[C---:B-1----:R-:W-:Y:S01]  /*1d30*/  IADD3 R4, P0, R7.reuse, R2, RZ ;  /* 0x0000000207047210 */ /* 0x042fe20007f1e0ff */
[----:B------:R-:W-:Y:S01]  /*1d40*/  IMAD R9, R0, 0x19, RZ ;  /* 0x0000001900097824 */ /* 0x000fe200078e02ff */
[-C--:B------:R-:W-:Y:S01]  /*1d50*/  LEA.HI.X.SX32 R11, R7, R3.reuse, 0x1, P2 ;  /* 0x00000003070b7211 */ /* 0x080fe200010f0eff */
[----:B------:R-:W-:Y:S01]  /*1d60*/  STL [R1+0x71c], R25 ;  /* 0x00071c1901007387 */ /* 0x000fe20000100800 */
[----:B------:R-:W-:-:S02]  /*1d70*/  LEA.HI.X.SX32 R5, R14, R3, 0x1, P0 ;  /* 0x000000030e057211 */ /* 0x000fc400000f0eff */
[CC--:B------:R-:W-:Y:S01]  /*1d80*/  IADD3 R8, P0, R12.reuse, R2.reuse, RZ ;  /* 0x000000020c087210 */ /* 0x0c0fe20007f1e0ff */
[----:B-----5:R0:W-:Y:S01]  /*1d90*/  STL [R1+0x7bc], R23 ;  /* 0x0007bc1701007387 */ /* 0x0201e20000100800 */
[-C--:B------:R-:W-:Y:S01]  /*1da0*/  LEA.HI.X.SX32 R7, R12, R3.reuse, 0x1, P1 ;  /* 0x000000030c077211 */ /* 0x080fe200008f0eff */
[C---:B------:R-:W-:Y:S01]  /*1db0*/  IMAD R14, R0.reuse, 0xc8, RZ ;  /* 0x000000c8000e7824 */ /* 0x040fe200078e02ff */
[----:B------:R-:W-:Y:S01]  /*1dc0*/  LEA.HI.X.SX32 R9, R9, R3, 0x1, P0 ;  /* 0x0000000309097211 */ /* 0x000fe200000f0eff */
[----:B0-----:R0:W5:Y:S01]  /*1dd0*/  LDG.E.U16 R23, [R4.64] ;  /* 0x0000000404177981 */ /* 0x001162000c1e1500 */
[----:B------:R-:W-:Y:S02]  /*1de0*/  IMAD R12, R0, 0x66, RZ ;  /* 0x00000066000c7824 */ /* 0x000fe400078e02ff */
[----:B0-----:R-:W-:-:S04]  /*1df0*/  IADD3 R4, P2, R14, R2, RZ ;  /* 0x000000020e047210 */ /* 0x001fc80007f5e0ff */
[----:B------:R-:W-:Y:S01]  /*1e00*/  LEA.HI.X.SX32 R5, R13, R3, 0x1, P2 ;  /* 0x000000030d057211 */ /* 0x000fe200010f0eff */
[----:B------:R-:W-:-:S04]  /*1e10*/  IMAD R13, R0, 0xcc, RZ ;  /* 0x000000cc000d7824 */ /* 0x000fc800078e02ff */
[----:B------:R0:W5:Y:S02]  /*1e20*/  LDG.E.U16 R15, [R4.64] ;  /* 0x00000004040f7981 */ /* 0x000164000c1e1500 */
[C---:B0-----:R-:W-:Y:S02]  /*1e30*/  IMAD R5, R0.reuse, 0x33, RZ ;  /* 0x0000003300057824 */ /* 0x041fe400078e02ff */
[----:B--2---:R0:W-:Y:S04]  /*1e40*/  STL [R1+0x7b8], R20 ;  /* 0x0007b81401007387 */ /* 0x0041e80000100800 */
[----:B0-----:R0:W2:Y:S04]  /*1e50*/  LDG.E.U16 R20, [R10.64] ;  /* 0x000000040a147981 */ /* 0x0010a8000c1e1500 */
[----:B------:R1:W-:Y:S04]  /*1e60*/  STL [R1+0x208], R19 ;  /* 0x0002081301007387 */ /* 0x0003e80000100800 */
[----:B------:R1:W-:Y:S01]  /*1e70*/  STL [R1+0x204], R18 ;  /* 0x0002041201007387 */ /* 0x0003e20000100800 */
[----:B0-----:R-:W-:-:S03]  /*1e80*/  IMAD R10, R0, 0x320, RZ ;  /* 0x00000320000a7824 */ /* 0x001fc600078e02ff */
[----:B-1----:R0:W2:Y:S04]  /*1e90*/  LDG.E.U16 R19, [R8.64] ;  /* 0x0000000408137981 */ /* 0x0020a8000c1e1500 */
[----:B------:R1:W2:Y:S02]  /*1ea0*/  LDG.E.U16 R18, [R6.64] ;  /* 0x0000000406127981 */ /* 0x0002a4000c1e1500 */
[----:B-1----:R-:W-:-:S05]  /*1eb0*/  IMAD R7, R0, 0x190, RZ ;  /* 0x0000019000077824 */ /* 0x002fca00078e02ff */
[-C--:B0-----:R-:W-:Y:S02]  /*1ec0*/  IADD3 R8, P0, R7, R2.reuse, RZ ;  /* 0x0000000207087210 */ /* 0x081fe40007f1e0ff */
[-C--:B------:R-:W-:Y:S02]  /*1ed0*/  IADD3 R10, P2, R10, R2.reuse, RZ ;  /* 0x000000020a0a7210 */ /* 0x080fe40007f5e0ff */
[-C--:B------:R-:W-:Y:S01]  /*1ee0*/  LEA.HI.X.SX32 R9, R14, R3.reuse, 0x1, P0 ;  /* 0x000000030e097211 */ /* 0x080fe200000f0eff */
[----:B------:R-:W-:Y:S01]  /*1ef0*/  IMAD R14, R0, 0x198, RZ ;  /* 0x00000198000e7824 */ /* 0x000fe200078e02ff */
[----:B---3--:R0:W-:Y:S01]  /*1f00*/  STL [R1+0x200], R24 ;  /* 0x0002001801007387 */ /* 0x0081e20000100800 */
[-C--:B------:R-:W-:Y:S02]  /*1f10*/  IADD3 R4, P0, R12, R2.reuse, RZ ;  /* 0x000000020c047210 */ /* 0x080fe40007f1e0ff */
[----:B------:R-:W-:Y:S02]  /*1f20*/  IADD3 R6, P1, R13, R2, RZ ;  /* 0x000000020d067210 */ /* 0x000fe40007f3e0ff */
[----:B------:R-:W-:-:S02]  /*1f30*/  LEA.HI.X.SX32 R11, R7, R3, 0x1, P2 ;  /* 0x00000003070b7211 */ /* 0x000fc400010f0eff */
[-C--:B------:R-:W-:Y:S01]  /*1f40*/  LEA.HI.X.SX32 R5, R5, R3.reuse, 0x1, P0 ;  /* 0x0000000305057211 */ /* 0x080fe200000f0eff */
[----:B0-----:R0:W3:Y:S01]  /*1f50*/  LDG.E.U16 R24, [R8.64] ;  /* 0x0000000408187981 */ /* 0x0010e2000c1e1500 */
[----:B------:R-:W-:-:S03]  /*1f60*/  LEA.HI.X.SX32 R7, R12, R3, 0x1, P1 ;  /* 0x000000030c077211 */ /* 0x000fc600008f0eff */
[----:B------:R1:W-:Y:S01]  /*1f70*/  STL [R1+0x1f4], R22 ;  /* 0x0001f41601007387 */ /* 0x0003e20000100800 */
[----:B0-----:R-:W-:-:S04]  /*1f80*/  IADD3 R8, P2, R14, R2, RZ ;  /* 0x000000020e087210 */ /* 0x001fc80007f5e0ff */
[----:B------:R-:W-:Y:S01]  /*1f90*/  LEA.HI.X.SX32 R9, R13, R3, 0x1, P2 ;  /* 0x000000030d097211 */ /* 0x000fe200010f0eff */
[----:B-1----:R0:W3:Y:S04]  /*1fa0*/  LDG.E.U16 R22, [R10.64] ;  /* 0x000000040a167981 */ /* 0x0020e8000c1e1500 */
[----:B----4-:R1:W-:Y:S04]  /*1fb0*/  STL [R1+0x19c], R21 ;  /* 0x00019c1501007387 */ /* 0x0103e80000100800 */
[----:B-1----:R1:W4:Y:S04]  /*1fc0*/  LDG.E.U16 R21, [R4.64] ;  /* 0x0000000404157981 */ /* 0x002328000c1e1500 */
[----:B------:R0:W-:Y:S04]  /*1fd0*/  STL [R1+0x1fc], R17 ;  /* 0x0001fc1101007387 */ /* 0x0001e80000100800 */
[----:B------:R1:W-:Y:S04]  /*1fe0*/  STL [R1+0x1f8], R16 ;  /* 0x0001f81001007387 */ /* 0x0003e80000100800 */
[----:B0-----:R0:W4:Y:S04]  /*1ff0*/  LDG.E.U16 R17, [R6.64] ;  /* 0x0000000406117981 */ /* 0x001128000c1e1500 */
[----:B-1----:R1:W4:Y:S01]  /*2000*/  LDG.E.U16 R16, [R8.64] ;  /* 0x0000000408107981 */ /* 0x002322000c1e1500 */
[----:B------:R-:W-:-:S02]  /*2010*/  IMAD R11, R0, 0x1a, RZ ;  /* 0x0000001a000b7824 */ /* 0x000fc400078e02ff */
[C---:B0-----:R-:W-:Y:S02]  /*2020*/  IMAD R6, R0.reuse, 0x330, RZ ;  /* 0x0000033000067824 */ /* 0x041fe400078e02ff */
[C---:B------:R-:W-:Y:S02]  /*2030*/  IMAD R5, R0.reuse, 0x34, RZ ;  /* 0x0000003400057824 */ /* 0x040fe400078e02ff */
[----:B------:R-:W-:Y:S01]  /*2040*/  IMAD R12, R0, 0x68, RZ ;  /* 0x00000068000c7824 */ /* 0x000fe200078e02ff */
[-C--:B------:R-:W-:Y:S01]  /*2050*/  IADD3 R6, P1, R6, R2.reuse, RZ ;  /* 0x0000000206067210 */ /* 0x080fe20007f3e0ff */
[----:B-1----:R-:W-:Y:S01]  /*2060*/  IMAD R9, R0, 0xd, RZ ;  /* 0x0000000d00097824 */ /* 0x002fe200078e02ff */
[----:B------:R-:W-:Y:S02]  /*2070*/  IADD3 R8, P0, R11, R2, RZ ;  /* 0x000000020b087210 */ /* 0x000fe40007f1e0ff */
[-C--:B------:R-:W-:Y:S01]  /*2080*/  LEA.HI.X.SX32 R7, R14, R3.reuse, 0x1, P1 ;  /* 0x000000030e077211 */ /* 0x080fe200008f0eff */
[----:B------:R-:W-:Y:S01]  /*2090*/  IMAD R14, R0, 0xd0, RZ ;  /* 0x000000d0000e7824 */ /* 0x000fe200078e02ff */
[----:B------:R-:W-:-:S02]  /*20a0*/  LEA.HI.X.SX32 R9, R9, R3, 0x1, P0 ;  /* 0x0000000309097211 */ /* 0x000fc400000f0eff */
[-C--:B------:R-:W-:Y:S02]  /*20b0*/  IADD3 R10, P1, R5, R2.reuse, RZ ;  /* 0x00000002050a7210 */ /* 0x080fe40007f3e0ff */
[-C--:B------:R-:W-:Y:S01]  /*20c0*/  IADD3 R4, P2, R12, R2.reuse, RZ ;  /* 0x000000020c047210 */ /* 0x080fe20007f5e0ff */
[----:B-----5:R0:W-:Y:S01]  /*20d0*/  STL [R1+0x7b4], R23 ;  /* 0x0007b41701007387 */ /* 0x0201e20000100800 */
[-C--:B------:R-:W-:Y:S02]  /*20e0*/  LEA.HI.X.SX32 R11, R11, R3.reuse, 0x1, P1 ;  /* 0x000000030b0b7211 */ /* 0x080fe400008f0eff */
[----:B------:R-:W-:Y:S01]  /*20f0*/  LEA.HI.X.SX32 R5, R5, R3, 0x1, P2 ;  /* 0x0000000305057211 */ /* 0x000fe200010f0eff */
[----:B0-----:R0:W5:Y:S01]  /*2100*/  LDG.E.U16 R23, [R6.64] ;  /* 0x0000000406177981 */ /* 0x001162000c1e1500 */
[----:B------:R-:W-:Y:S01]  /*2110*/  IMAD R13, R0, 0xd4, RZ ;  /* 0x000000d4000d7824 */ /* 0x000fe200078e02ff */
[----:B0-----:R-:W-:-:S04]  /*2120*/  IADD3 R6, P0, R14, R2, RZ ;  /* 0x000000020e067210 */ /* 0x001fc80007f1e0ff */
[----:B------:R-:W-:Y:S01]  /*2130*/  LEA.HI.X.SX32 R7, R12, R3, 0x1, P0 ;  /* 0x000000030c077211 */ /* 0x000fe200000f0eff */
[C---:B------:R-:W-:Y:S01]  /*2140*/  IMAD R12, R0.reuse, 0x6a, RZ ;  /* 0x0000006a000c7824 */ /* 0x040fe200078e02ff */
[----:B--2---:R0:W-:Y:S04]  /*2150*/  STL [R1+0x194], R20 ;  /* 0x0001941401007387 */ /* 0x0041e80000100800 */
[----:B0-----:R0:W2:Y:S04]  /*2160*/  LDG.E.U16 R20, [R8.64] ;  /* 0x0000000408147981 */ /* 0x0010a8000c1e1500 */
[----:B------:R1:W-:Y:S01]  /*2170*/  STL [R1+0x1ec], R19 ;  /* 0x0001ec1301007387 */ /* 0x0003e20000100800 */
[----:B0-----:R-:W-:-:S03]  /*2180*/  IMAD R9, R0, 0x1a0, RZ ;  /* 0x000001a000097824 */ /* 0x001fc600078e02ff */
[----:B------:R0:W-:Y:S04]  /*2190*/  STL [R1+0x1e8], R18 ;  /* 0x0001e81201007387 */ /* 0x0001e80000100800 */
[----:B-1----:R1:W2:Y:S04]  /*21a0*/  LDG.E.U16 R19, [R10.64] ;  /* 0x000000040a137981 */ /* 0x0022a8000c1e1500 */
[----:B0-----:R0:W2:Y:S01]  /*21b0*/  LDG.E.U16 R18, [R4.64] ;  /* 0x0000000404127981 */ /* 0x0010a2000c1e1500 */
[----:B-1----:R-:W-:-:S03]  /*21c0*/  IMAD R10, R0, 0x340, RZ ;  /* 0x00000340000a7824 */ /* 0x002fc600078e02ff */
[----:B------:R1:W-:Y:S01]  /*21d0*/  STL [R1+0x7b0], R15 ;  /* 0x0007b00f01007387 */ /* 0x0003e20000100800 */
[-C--:B0-----:R-:W-:Y:S02]  /*21e0*/  IADD3 R4, P0, R9, R2.reuse, RZ ;  /* 0x0000000209047210 */ /* 0x081fe40007f1e0ff */
[-C--:B------:R-:W-:Y:S02]  /*21f0*/  IADD3 R10, P2, R10, R2.reuse, RZ ;  /* 0x000000020a0a7210 */ /* 0x080fe40007f5e0ff */
[-C--:B------:R-:W-:Y:S01]  /*2200*/  LEA.HI.X.SX32 R5, R14, R3.reuse, 0x1, P0 ;  /* 0x000000030e057211 */ /* 0x080fe200000f0eff */
[C---:B------:R-:W-:Y:S01]  /*2210*/  IMAD R14, R0.reuse, 0x1a8, RZ ;  /* 0x000001a8000e7824 */ /* 0x040fe200078e02ff */
[----:B-1----:R0:W2:Y:S01]  /*2220*/  LDG.E.U16 R15, [R6.64] ;  /* 0x00000004060f7981 */ /* 0x0020a2000c1e1500 */
[-C--:B------:R-:W-:Y:S02]  /*2230*/  IADD3 R8, P1, R13, R2.reuse, RZ ;  /* 0x000000020d087210 */ /* 0x080fe40007f3e0ff */
[----:B------:R-:W-:Y:S01]  /*2240*/  LEA.HI.X.SX32 R11, R9, R3, 0x1, P2 ;  /* 0x00000003090b7211 */ /* 0x000fe200010f0eff */
[----:B---3--:R1:W-:Y:S01]  /*2250*/  STL [R1+0x1e0], R24 ;  /* 0x0001e01801007387 */ /* 0x0083e20000100800 */
[----:B0-----:R-:W-:Y:S01]  /*2260*/  IMAD R7, R0, 0x35, RZ ;  /* 0x0000003500077824 */ /* 0x001fe200078e02ff */
[----:B------:R-:W-:-:S02]  /*2270*/  IADD3 R6, P0, R12, R2, RZ ;  /* 0x000000020c067210 */ /* 0x000fc40007f1e0ff */
[----:B-1----:R0:W3:Y:S02]  /*2280*/  LDG.E.U16 R24, [R4.64] ;  /* 0x0000000404187981 */ /* 0x0020e4000c1e1500 */
[-C--:B------:R-:W-:Y:S02]  /*2290*/  LEA.HI.X.SX32 R7, R7, R3.reuse, 0x1, P0 ;  /* 0x0000000307077211 */ /* 0x080fe400000f0eff */
[----:B------:R-:W-:Y:S01]  /*22a0*/  LEA.HI.X.SX32 R9, R12, R3, 0x1, P1 ;  /* 0x000000030c097211 */ /* 0x000fe200008f0eff */
        /* <DEDUP_REMOVED lines=11> */
[----:B------:R-:W-:-:S03]  /*2360*/  IMAD R7, R0, 0x36, RZ ;  /* 0x0000003600077824 */ /* 0x000fc600078e02ff */
[-C--:B------:R-:W-:Y:S01]  /*2370*/  IADD3 R10, P1, R10, R2.reuse, RZ ;  /* 0x000000020a0a7210 */ /* 0x080fe20007f3e0ff */
[C---:B0-----:R-:W-:Y:S02]  /*2380*/  IMAD R9, R0.reuse, 0x6c, RZ ;  /* 0x0000006c00097824 */ /* 0x041fe400078e02ff */
[----:B------:R-:W-:Y:S01]  /*2390*/  IMAD R12, R0, 0xd8, RZ ;  /* 0x000000d8000c7824 */ /* 0x000fe200078e02ff */
[----:B------:R-:W-:Y:S01]  /*23a0*/  LEA.HI.X.SX32 R11, R14, R3, 0x1, P1 ;  /* 0x000000030e0b7211 */ /* 0x000fe200008f0eff */
[C---:B-1----:R-:W-:Y:S01]  /*23b0*/  IMAD R5, R0.reuse, 0x1b, RZ ;  /* 0x0000001b00057824 */ /* 0x042fe200078e02ff */
[-C--:B------:R-:W-:Y:S01]  /*23c0*/  IADD3 R4, P0, R7, R2.reuse, RZ ;  /* 0x0000000207047210 */ /* 0x080fe20007f1e0ff */
[----:B------:R-:W-:Y:S01]  /*23d0*/  IMAD R13, R0, 0x1b0, RZ ;  /* 0x000001b0000d7824 */ /* 0x000fe200078e02ff */
[-C--:B------:R-:W-:Y:S02]  /*23e0*/  IADD3 R6, P1, R9, R2.reuse, RZ ;  /* 0x0000000209067210 */ /* 0x080fe40007f3e0ff */
[----:B------:R-:W-:-:S02]  /*23f0*/  IADD3 R8, P2, R12, R2, RZ ;  /* 0x000000020c087210 */ /* 0x000fc40007f5e0ff */
[-C--:B------:R-:W-:Y:S01]  /*2400*/  LEA.HI.X.SX32 R5, R5, R3.reuse, 0x1, P0 ;  /* 0x0000000305057211 */ /* 0x080fe200000f0eff */
[----:B-----5:R0:W-:Y:S01]  /*2410*/  STL [R1+0x188], R23 ;  /* 0x0001881701007387 */ /* 0x0201e20000100800 */
[-C--:B------:R-:W-:Y:S02]  /*2420*/  LEA.HI.X.SX32 R7, R7, R3.reuse, 0x1, P1 ;  /* 0x0000000307077211 */ /* 0x080fe400008f0eff */
[----:B------:R-:W-:Y:S01]  /*2430*/  LEA.HI.X.SX32 R9, R9, R3, 0x1, P2 ;  /* 0x0000000309097211 */ /* 0x000fe200010f0eff */
[----:B0-----:R0:W5:Y:S02]  /*2440*/  LDG.E.U16 R23, [R10.64] ;  /* 0x000000040a177981 */ /* 0x001164000c1e1500 */
[----:B0-----:R-:W-:-:S04]  /*2450*/  IADD3 R10, P0, R13, R2, RZ ;  /* 0x000000020d0a7210 */ /* 0x001fc80007f1e0ff */
[----:B------:R-:W-:Y:S01]  /*2460*/  LEA.HI.X.SX32 R11, R12, R3, 0x1, P0 ;  /* 0x000000030c0b7211 */ /* 0x000fe200000f0eff */
[----:B--2---:R0:W-:Y:S04]  /*2470*/  STL [R1+0x7a0], R20 ;  /* 0x0007a01401007387 */ /* 0x0041e80000100800 */
[----:B0-----:R0:W2:Y:S04]  /*2480*/  LDG.E.U16 R20, [R4.64] ;  /* 0x0000000404147981 */ /* 0x0010a8000c1e1500 */
[----:B------:R1:W-:Y:S01]  /*2490*/  STL [R1+0x1d4], R19 ;  /* 0x0001d41301007387 */ /* 0x0003e20000100800 */
[----:B0-----:R-:W-:-:S03]  /*24a0*/  IMAD R4, R0, 0x360, RZ ;  /* 0x0000036000047824 */ /* 0x001fc600078e02ff */
[----:B------:R0:W-:Y:S04]  /*24b0*/  STL [R1+0x79c], R18 ;  /* 0x00079c1201007387 */ /* 0x0001e80000100800 */
[----:B-1----:R1:W2:Y:S04]  /*24c0*/  LDG.E.U16 R19, [R6.64] ;  /* 0x0000000406137981 */ /* 0x0022a8000c1e1500 */
[----:B0-----:R0:W2:Y:S04]  /*24d0*/  LDG.E.U16 R18, [R8.64] ;  /* 0x0000000408127981 */ /* 0x0010a8000c1e1500 */
[----:B------:R0:W-:Y:S04]  /*24e0*/  STL [R1+0x1d0], R15 ;  /* 0x0001d00f01007387 */ /* 0x0001e80000100800 */
[----:B0-----:R0:W2:Y:S04]  /*24f0*/  LDG.E.U16 R15, [R10.64] ;  /* 0x000000040a0f7981 */ /* 0x0010a8000c1e1500 */
[----:B---3--:R-:W-:Y:S01]  /*2500*/  STL [R1+0x1cc], R24 ;  /* 0x0001cc1801007387 */ /* 0x008fe20000100800 */
[----:B0-----:R-:W-:-:S04]  /*2510*/  IADD3 R10, P1, R4, R2, RZ ;  /* 0x00000002040a7210 */ /* 0x001fc80007f3e0ff */
[----:B------:R-:W-:Y:S01]  /*2520*/  LEA.HI.X.SX32 R11, R13, R3, 0x1, P1 ;  /* 0x000000030d0b7211 */ /* 0x000fe200008f0eff */
[----:B------:R-:W-:Y:S04]  /*2530*/  STL [R1+0x178], R22 ;  /* 0x0001781601007387 */ /* 0x000fe80000100800 */
[----:B----4-:R-:W-:Y:S04]  /*2540*/  STL [R1+0x798], R21 ;  /* 0x0007981501007387 */ /* 0x010fe80000100800 */
[----:B------:R-:W-:Y:S04]  /*2550*/  STL [R1+0x1c8], R17 ;  /* 0x0001c81101007387 */ /* 0x000fe80000100800 */
[----:B------:R0:W-:Y:S04]  /*2560*/  STL [R1+0x794], R16 ;  /* 0x0007941001007387 */ /* 0x0001e80000100800 */
[----:B0-----:R0:W3:Y:S01]  /*2570*/  LDG.E.U16 R16, [R10.64] ;  /* 0x000000040a107981 */ /* 0x0010e2000c1e1500 */
[----:B-1----:R-:W-:-:S02]  /*2580*/  IMAD R7, R0, 0x6e, RZ ;  /* 0x0000006e00077824 */ /* 0x002fc400078e02ff */
[----:B------:R-:W-:-:S03]  /*2590*/  IMAD R5, R0, 0x37, RZ ;  /* 0x0000003700057824 */ /* 0x000fc600078e02ff */
[-C--:B------:R-:W-:Y:S01]  /*25a0*/  IADD3 R4, P0, R7, R2.reuse, RZ ;  /* 0x0000000207047210 */ /* 0x080fe20007f1e0ff */
[C---:B------:R-:W-:Y:S02]  /*25b0*/  IMAD R9, R0.reuse, 0xdc, RZ ;  /* 0x000000dc00097824 */ /* 0x040fe400078e02ff */
[C---:B------:R-:W-:Y:S01]  /*25c0*/  IMAD R12, R0.reuse, 0x1b8, RZ ;  /* 0x000001b8000c7824 */ /* 0x040fe200078e02ff */
[-C--:B------:R-:W-:Y:S01]  /*25d0*/  LEA.HI.X.SX32 R5, R5, R3.reuse, 0x1, P0 ;  /* 0x0000000305057211 */ /* 0x080fe200000f0eff */
[----:B------:R-:W-:Y:S01]  /*25e0*/  IMAD R13, R0, 0x370, RZ ;  /* 0x00000370000d7824 */ /* 0x000fe200078e02ff */
[-C--:B------:R-:W-:Y:S02]  /*25f0*/  IADD3 R6, P1, R9, R2.reuse, RZ ;  /* 0x0000000209067210 */ /* 0x080fe40007f3e0ff */
[----:B------:R-:W-:Y:S01]  /*2600*/  IADD3 R8, P2, R12, R2, RZ ;  /* 0x000000020c087210 */ /* 0x000fe20007f5e0ff */
[----:B------:R1:W4:Y:S01]  /*2610*/  LDG.E.U16 R14, [R4.64] ;  /* 0x00000004040e7981 */ /* 0x000322000c1e1500 */
[----:B------:R-:W-:-:S02]  /*2620*/  LEA.HI.X.SX32 R7, R7, R3, 0x1, P1 ;  /* 0x0000000307077211 */ /* 0x000fc400008f0eff */
[----:B0-----:R-:W-:Y:S02]  /*2630*/  IADD3 R10, P0, R13, R2, RZ ;  /* 0x000000020d0a7210 */ /* 0x001fe40007f1e0ff */
[-C--:B------:R-:W-:Y:S01]  /*2640*/  LEA.HI.X.SX32 R9, R9, R3.reuse, 0x1, P2 ;  /* 0x0000000309097211 */ /* 0x080fe200010f0eff */
[----:B------:R0:W4:Y:S01]  /*2650*/  LDG.E.U16 R22, [R6.64] ;  /* 0x0000000406167981 */ /* 0x000122000c1e1500 */
[----:B------:R-:W-:Y:S01]  /*2660*/  LEA.HI.X.SX32 R11, R12, R3, 0x1, P0 ;  /* 0x000000030c0b7211 */ /* 0x000fe200000f0eff */
[C---:B-1----:R-:W-:Y:S02]  /*2670*/  IMAD R4, R0.reuse, 0x3fe, RZ ;  /* 0x000003fe00047824 */ /* 0x042fe400078e02ff */
[----:B------:R1:W4:Y:S04]  /*2680*/  LDG.E.U16 R21, [R8.64] ;  /* 0x0000000408157981 */ /* 0x000328000c1e1500 */
[----:B------:R1:W4:Y:S01]  /*2690*/  LDG.E.U16 R17, [R10.64] ;  /* 0x000000040a117981 */ /* 0x000322000c1e1500 */
[----:B0-----:R-:W-:-:S02]  /*26a0*/  IMAD R6, R0, 0x1ff, RZ ;  /* 0x000001ff00067824 */ /* 0x001fc400078e02ff */
[C---:B------:R-:W-:Y:S01]  /*26b0*/  IMAD R7, R0.reuse, 0xe, RZ ;  /* 0x0000000e00077824 */ /* 0x040fe200078e02ff */
[----:B-----5:R-:W-:Y:S01]  /*26c0*/  STL [R1+0x174], R23 ;  /* 0x0001741701007387 */ /* 0x020fe20000100800 */
[----:B------:R-:W-:Y:S01]  /*26d0*/  IMAD R5, R0, 0x1c, RZ ;  /* 0x0000001c00057824 */ /* 0x000fe200078e02ff */
[----:B-1----:R-:W-:Y:S01]  /*26e0*/  IADD3 R10, P1, R4, R2, RZ ;  /* 0x00000002040a7210 */ /* 0x002fe20007f3e0ff */
[----:B------:R-:W-:-:S03]  /*26f0*/  IMAD R9, R0, 0x7, RZ ;  /* 0x0000000700097824 */ /* 0x000fc600078e02ff */
[-C--:B------:R-:W-:Y:S01]  /*2700*/  LEA.HI.X.SX32 R11, R6, R3.reuse, 0x1, P1 ;  /* 0x00000003060b7211 */ /* 0x080fe200008f0eff */
[C---:B------:R-:W-:Y:S01]  /*2710*/  IMAD R12, R0.reuse, 0x38, RZ ;  /* 0x00000038000c7824 */ /* 0x040fe200078e02ff */
[-C--:B------:R-:W-:Y:S01]  /*2720*/  IADD3 R8, P0, R7, R2.reuse, RZ ;  /* 0x0000000207087210 */ /* 0x080fe20007f1e0ff */
[----:B------:R-:W-:Y:S01]  /*2730*/  IMAD R13, R0, 0x70, RZ ;  /* 0x00000070000d7824 */ /* 0x000fe200078e02ff */
[-C--:B------:R-:W-:Y:S02]  /*2740*/  IADD3 R6, P1, R5, R2.reuse, RZ ;  /* 0x0000000205067210 */ /* 0x080fe40007f3e0ff */
[----:B------:R-:W-:Y:S02]  /*2750*/  IADD3 R4, P2, R12, R2, RZ ;  /* 0x000000020c047210 */ /* 0x000fe40007f5e0ff */
[-C--:B------:R-:W-:Y:S02]  /*2760*/  LEA.HI.X.SX32 R9, R9, R3.reuse, 0x1, P0 ;  /* 0x0000000309097211 */ /* 0x080fe400000f0eff */
[----:B------:R-:W-:-:S02]  /*2770*/  LEA.HI.X.SX32 R7, R7, R3, 0x1, P1 ;  /* 0x0000000307077211 */ /* 0x000fc400008f0eff */
[----:B------:R-:W-:Y:S01]  /*2780*/  LEA.HI.X.SX32 R5, R5, R3, 0x1, P2 ;  /* 0x0000000305057211 */ /* 0x000fe200010f0eff */
[----:B--2---:R0:W-:Y:S04]  /*2790*/  STL [R1+0x70c], R20 ;  /* 0x00070c1401007387 */ /* 0x0041e80000100800 */
[----:B0-----:R0:W2:Y:S04]  /*27a0*/  LDG.E.U16 R20, [R8.64] ;  /* 0x0000000408147981 */ /* 0x0010a8000c1e1500 */
[----:B------:R1:W-:Y:S04]  /*27b0*/  STL [R1+0x790], R19 ;  /* 0x0007901301007387 */ /* 0x0003e80000100800 */
[----:B------:R5:W-:Y:S04]  /*27c0*/  STL [R1+0x78c], R18 ;  /* 0x00078c1201007387 */ /* 0x000be80000100800 */
[----:B-1----:R1:W2:Y:S04]  /*27d0*/  LDG.E.U16 R19, [R6.64] ;  /* 0x0000000406137981 */ /* 0x0022a8000c1e1500 */
[----:B-----5:R5:W2:Y:S04]  /*27e0*/  LDG.E.U16 R18, [R4.64] ;  /* 0x0000000404127981 */ /* 0x020aa8000c1e1500 */
[----:B------:R0:W-:Y:S04]  /*27f0*/  STL [R1+0x1bc], R15 ;  /* 0x0001bc0f01007387 */ /* 0x0001e80000100800 */
[----:B0-----:R0:W2:Y:S02]  /*2800*/  LDG.E.U16 R15, [R10.64] ;  /* 0x000000040a0f7981 */ /* 0x0010a4000c1e1500 */
[----:B0-----:R-:W-:-:S04]  /*2810*/  IADD3 R10, P0, R13, R2, RZ ;  /* 0x000000020d0a7210 */ /* 0x001fc80007f1e0ff */
[----:B------:R-:W-:Y:S01]  /*2820*/  LEA.HI.X.SX32 R11, R12, R3, 0x1, P0 ;  /* 0x000000030c0b7211 */ /* 0x000fe200000f0eff */
[----:B---3--:R0:W-:Y:S04]  /*2830*/  STL [R1+0x16c], R16 ;  /* 0x00016c1001007387 */ /* 0x0081e80000100800 */
[----:B0-----:R0:W3:Y:S01]  /*2840*/  LDG.E.U16 R16, [R10.64] ;  /* 0x000000040a107981 */ /* 0x0010e2000c1e1500 */
[C---:B-1----:R-:W-:Y:S02]  /*2850*/  IMAD R7, R0.reuse, 0xe0, RZ ;  /* 0x000000e000077824 */ /* 0x042fe400078e02ff */
[C---:B------:R-:W-:Y:S02]  /*2860*/  IMAD R9, R0.reuse, 0x1c0, RZ ;  /* 0x000001c000097824 */ /* 0x040fe400078e02ff */
[C---:B------:R-:W-:Y:S01]  /*2870*/  IMAD R8, R0.reuse, 0x380, RZ ;  /* 0x0000038000087824 */ /* 0x040fe200078e02ff */
[-C--:B-----5:R-:W-:Y:S01]  /*2880*/  IADD3 R4, P0, R7, R2.reuse, RZ ;  /* 0x0000000207047210 */ /* 0x0a0fe20007f1e0ff */
[----:B------:R-:W-:Y:S01]  /*2890*/  IMAD R12, R0, 0x72, RZ ;  /* 0x00000072000c7824 */ /* 0x000fe200078e02ff */
[----:B----4-:R1:W-:Y:S01]  /*28a0*/  STL [R1+0x788], R14 ;  /* 0x0007880e01007387 */ /* 0x0103e20000100800 */
[----:B0-----:R-:W-:-:S02]  /*28b0*/  IADD3 R10, P1, R9, R2, RZ ;  /* 0x00000002090a7210 */ /* 0x001fc40007f3e0ff */
[-C--:B------:R-:W-:Y:S02]  /*28c0*/  IADD3 R8, P2, R8, R2.reuse, RZ ;  /* 0x0000000208087210 */ /* 0x080fe40007f5e0ff */
[-C--:B------:R-:W-:Y:S01]  /*28d0*/  LEA.HI.X.SX32 R5, R13, R3.reuse, 0x1, P0 ;  /* 0x000000030d057211 */ /* 0x080fe200000f0eff */
[----:B------:R-:W-:Y:S01]  /*28e0*/  IMAD R13, R0, 0xe4, RZ ;  /* 0x000000e4000d7824 */ /* 0x000fe200078e02ff */
[-C--:B------:R-:W-:Y:S01]  /*28f0*/  IADD3 R6, P0, R12, R2.reuse, RZ ;  /* 0x000000020c067210 */ /* 0x080fe20007f1e0ff */
[----:B-1----:R-:W-:Y:S01]  /*2900*/  IMAD R14, R0, 0x39, RZ ;  /* 0x00000039000e7824 */ /* 0x002fe200078e02ff */
[-C--:B------:R-:W-:Y:S01]  /*2910*/  LEA.HI.X.SX32 R11, R7, R3.reuse, 0x1, P1 ;  /* 0x00000003070b7211 */ /* 0x080fe200008f0eff */
[----:B------:R0:W4:Y:S01]  /*2920*/  LDG.E.U16 R25, [R4.64] ;  /* 0x0000000404197981 */ /* 0x000122000c1e1500 */
[-C--:B------:R-:W-:Y:S02]  /*2930*/  LEA.HI.X.SX32 R9, R9, R3.reuse, 0x1, P2 ;  /* 0x0000000309097211 */ /* 0x080fe400010f0eff */
[----:B------:R-:W-:Y:S01]  /*2940*/  LEA.HI.X.SX32 R7, R14, R3, 0x1, P0 ;  /* 0x000000030e077211 */ /* 0x000fe200000f0eff */
[----:B------:R1:W-:Y:S04]  /*2950*/  STL [R1+0x784], R22 ;  /* 0x0007841601007387 */ /* 0x0003e80000100800 */
[----:B------:R5:W4:Y:S01]  /*2960*/  LDG.E.U16 R24, [R10.64] ;  /* 0x000000040a187981 */ /* 0x000b22000c1e1500 */
[----:B0-----:R-:W-:-:S03]  /*2970*/  IADD3 R4, P1, R13, R2, RZ ;  /* 0x000000020d047210 */ /* 0x001fc60007f3e0ff */
[----:B------:R0:W-:Y:S01]  /*2980*/  STL [R1+0x780], R21 ;  /* 0x0007801501007387 */ /* 0x0001e20000100800 */
[----:B------:R-:W-:-:S03]  /*2990*/  LEA.HI.X.SX32 R5, R12, R3, 0x1, P1 ;  /* 0x000000030c057211 */ /* 0x000fc600008f0eff */
[----:B-1----:R1:W4:Y:S04]  /*29a0*/  LDG.E.U16 R22, [R8.64] ;  /* 0x0000000408167981 */ /* 0x002328000c1e1500 */
[----:B0-----:R0:W4:Y:S01]  /*29b0*/  LDG.E.U16 R21, [R6.64] ;  /* 0x0000000406157981 */ /* 0x001122000c1e1500 */
[----:B-----5:R-:W-:-:S03]  /*29c0*/  IMAD R10, R0, 0x390, RZ ;  /* 0x00000390000a7824 */ /* 0x020fc600078e02ff */
[----:B------:R5:W-:Y:S01]  /*29d0*/  STL [R1+0x168], R17 ;  /* 0x0001681101007387 */ /* 0x000be20000100800 */
[----:B0-----:R-:W-:-:S03]  /*29e0*/  IMAD R7, R0, 0x1c8, RZ ;  /* 0x000001c800077824 */ /* 0x001fc600078e02ff */
[----:B-----5:R0:W4:Y:S01]  /*29f0*/  LDG.E.U16 R17, [R4.64] ;  /* 0x0000000404117981 */ /* 0x020122000c1e1500 */
[----:B-1----:R-:W-:Y:S01]  /*2a00*/  IMAD R9, R0, 0x3a, RZ ;  /* 0x0000003a00097824 */ /* 0x002fe200078e02ff */
[-C--:B------:R-:W-:Y:S01]  /*2a10*/  IADD3 R10, P2, R10, R2.reuse, RZ ;  /* 0x000000020a0a7210 */ /* 0x080fe20007f5e0ff */
[C---:B------:R-:W-:Y:S02]  /*2a20*/  IMAD R12, R0.reuse, 0x74, RZ ;  /* 0x00000074000c7824 */ /* 0x040fe400078e02ff */
[----:B------:R-:W-:Y:S01]  /*2a30*/  IMAD R14, R0, 0xe8, RZ ;  /* 0x000000e8000e7824 */ /* 0x000fe200078e02ff */
[----:B0-----:R-:W-:-:S04]  /*2a40*/  IADD3 R4, P0, R7, R2, RZ ;  /* 0x0000000207047210 */ /* 0x001fc80007f1e0ff */
[-C--:B------:R-:W-:Y:S02]  /*2a50*/  LEA.HI.X.SX32 R5, R13, R3.reuse, 0x1, P0 ;  /* 0x000000030d057211 */ /* 0x080fe400000f0eff */
[-C--:B------:R-:W-:Y:S02]  /*2a60*/  IADD3 R6, P0, R9, R2.reuse, RZ ;  /* 0x0000000209067210 */ /* 0x080fe40007f1e0ff */
[-C--:B------:R-:W-:Y:S01]  /*2a70*/  IADD3 R8, P1, R12, R2.reuse, RZ ;  /* 0x000000020c087210 */ /* 0x080fe20007f3e0ff */
[----:B------:R0:W4:Y:S01]  /*2a80*/  LDG.E.U16 R23, [R4.64] ;  /* 0x0000000404177981 */ /* 0x000122000c1e1500 */
[-C--:B------:R-:W-:Y:S02]  /*2a90*/  LEA.HI.X.SX32 R11, R7, R3.reuse, 0x1, P2 ;  /* 0x00000003070b7211 */ /* 0x080fe400010f0eff */
[----:B------:R-:W-:Y:S02]  /*2aa0*/  LEA.HI.X.SX32 R9, R9, R3, 0x1, P1 ;  /* 0x0000000309097211 */ /* 0x000fe400008f0eff */
[----:B0-----:R-:W-:-:S04]  /*2ab0*/  IADD3 R4, P2, R14, R2, RZ ;  /* 0x000000020e047210 */ /* 0x001fc80007f5e0ff */
[-C--:B------:R-:W-:Y:S01]  /*2ac0*/  LEA.HI.X.SX32 R5, R12, R3.reuse, 0x1, P2 ;  /* 0x000000030c057211 */ /* 0x080fe200010f0eff */
[----:B--2---:R0:W-:Y:S02]  /*2ad0*/  STL [R1+0x77c], R15 ;  /* 0x00077c0f01007387 */ /* 0x0041e40000100800 */
[C---:B0-----:R-:W-:Y:S02]  /*2ae0*/  IMAD R15, R0.reuse, 0x1d, RZ ;  /* 0x0000001d000f7824 */ /* 0x041fe400078e02ff */
[----:B------:R0:W-:Y:S03]  /*2af0*/  STL [R1+0x778], R20 ;  /* 0x0007781401007387 */ /* 0x0001e60000100800 */
[----:B------:R-:W-:Y:S01]  /*2b00*/  LEA.HI.X.SX32 R7, R15, R3, 0x1, P0 ;  /* 0x000000030f077211 */ /* 0x000fe200000f0eff */
[----:B------:R1:W-:Y:S04]  /*2b10*/  STL [R1+0x774], R19 ;  /* 0x0007741301007387 */ /* 0x0003e80000100800 */
[----:B------:R2:W-:Y:S04]  /*2b20*/  STL [R1+0x76c], R18 ;  /* 0x00076c1201007387 */ /* 0x0005e80000100800 */
[----:B0-----:R0:W5:Y:S04]  /*2b30*/  LDG.E.U16 R20, [R10.64] ;  /* 0x000000040a147981 */ /* 0x001168000c1e1500 */
[----:B-1----:R1:W5:Y:S04]  /*2b40*/  LDG.E.U16 R19, [R6.64] ;  /* 0x0000000406137981 */ /* 0x002368000c1e1500 */
[----:B--2---:R2:W5:Y:S04]  /*2b50*/  LDG.E.U16 R18, [R8.64] ;  /* 0x0000000408127981 */ /* 0x004568000c1e1500 */
[----:B---3--:R3:W-:Y:S04]  /*2b60*/  STL [R1+0x1b0], R16 ;  /* 0x0001b01001007387 */ /* 0x0087e80000100800 */
[----:B---3--:R3:W5:Y:S01]  /*2b70*/  LDG.E.U16 R16, [R4.64] ;  /* 0x0000000404107981 */ /* 0x008762000c1e1500 */
[----:B-1----:R-:W-:-:S02]  /*2b80*/  IMAD R7, R0, 0x1d0, RZ ;  /* 0x000001d000077824 */ /* 0x002fc400078e02ff */
[----:B0-----:R-:W-:-:S03]  /*2b90*/  IMAD R10, R0, 0x3a0, RZ ;  /* 0x000003a0000a7824 */ /* 0x001fc600078e02ff */
[CC--:B--2---:R-:W-:Y:S01]  /*2ba0*/  IADD3 R8, P0, R7.reuse, R2.reuse, RZ ;  /* 0x0000000207087210 */ /* 0x0c4fe20007f1e0ff */
[----:B------:R-:W-:Y:S01]  /*2bb0*/  IMAD R12, R0, 0x76, RZ ;  /* 0x00000076000c7824 */ /* 0x000fe200078e02ff */
[-C--:B------:R-:W-:Y:S01]  /*2bc0*/  IADD3 R10, P2, R10, R2.reuse, RZ ;  /* 0x000000020a0a7210 */ /* 0x080fe20007f5e0ff */
[----:B------:R-:W-:Y:S01]  /*2bd0*/  IMAD R13, R0, 0xec, RZ ;  /* 0x000000ec000d7824 */ /* 0x000fe200078e02ff */
[-C--:B------:R-:W-:Y:S01]  /*2be0*/  LEA.HI.X.SX32 R9, R14, R3.reuse, 0x1, P0 ;  /* 0x000000030e097211 */ /* 0x080fe200000f0eff */
[C---:B------:R-:W-:Y:S01]  /*2bf0*/  IMAD R14, R0.reuse, 0x1d8, RZ ;  /* 0x000001d8000e7824 */ /* 0x040fe200078e02ff */
[-C--:B------:R-:W-:Y:S01]  /*2c00*/  LEA.HI.X.SX32 R11, R7, R3.reuse, 0x1, P2 ;  /* 0x00000003070b7211 */ /* 0x080fe200010f0eff */
[----:B---3--:R-:W-:Y:S01]  /*2c10*/  IMAD R5, R0, 0x3b, RZ ;  /* 0x0000003b00057824 */ /* 0x008fe200078e02ff */
[----:B----4-:R-:W-:Y:S01]  /*2c20*/  STL [R1+0x1ac], R25 ;  /* 0x0001ac1901007387 */ /* 0x010fe20000100800 */
[-C--:B------:R-:W-:Y:S02]  /*2c30*/  IADD3 R4, P0, R12, R2.reuse, RZ ;  /* 0x000000020c047210 */ /* 0x080fe40007f1e0ff */
[----:B------:R-:W-:Y:S01]  /*2c40*/  IADD3 R6, P1, R13, R2, RZ ;  /* 0x000000020d067210 */ /* 0x000fe20007f3e0ff */
[----:B------:R0:W-:Y:S01]  /*2c50*/  STL [R1+0x1a0], R24 ;  /* 0x0001a01801007387 */ /* 0x0001e20000100800 */
[----:B------:R-:W-:-:S02]  /*2c60*/  LEA.HI.X.SX32 R5, R5, R3, 0x1, P0 ;  /* 0x0000000305057211 */ /* 0x000fc400000f0eff */
[----:B------:R-:W-:Y:S01]  /*2c70*/  LEA.HI.X.SX32 R7, R12, R3, 0x1, P1 ;  /* 0x000000030c077211 */ /* 0x000fe200008f0eff */
[----:B------:R1:W-:Y:S04]  /*2c80*/  STL [R1+0x104], R22 ;  /* 0x0001041601007387 */ /* 0x0003e80000100800 */
[----:B0-----:R0:W2:Y:S04]  /*2c90*/  LDG.E.U16 R24, [R8.64] ;  /* 0x0000000408187981 */ /* 0x0010a8000c1e1500 */
[----:B-1----:R1:W3:Y:S01]  /*2ca0*/  LDG.E.U16 R22, [R10.64] ;  /* 0x000000040a167981 */ /* 0x0022e2000c1e1500 */
[----:B0-----:R-:W-:-:S03]  /*2cb0*/  IADD3 R8, P2, R14, R2, RZ ;  /* 0x000000020e087210 */ /* 0x001fc60007f5e0ff */
[----:B------:R0:W-:Y:S01]  /*2cc0*/  STL [R1+0x1a8], R21 ;  /* 0x0001a81501007387 */ /* 0x0001e20000100800 */
[----:B------:R-:W-:Y:S01]  /*2cd0*/  LEA.HI.X.SX32 R9, R13, R3, 0x1, P2 ;  /* 0x000000030d097211 */ /* 0x000fe200010f0eff */
[----:B-1----:R-:W-:Y:S02]  /*2ce0*/  IMAD R10, R0, 0x3b0, RZ ;  /* 0x000003b0000a7824 */ /* 0x002fe400078e02ff */
[----:B------:R1:W-:Y:S04]  /*2cf0*/  STL [R1+0x1a4], R17 ;  /* 0x0001a41101007387 */ /* 0x0003e80000100800 */
[----:B0-----:R0:W3:Y:S01]  /*2d00*/  LDG.E.U16 R21, [R4.64] ;  /* 0x0000000404157981 */ /* 0x0010e2000c1e1500 */
[----:B------:R-:W-:-:S03]  /*2d10*/  IADD3 R10, P1, R10, R2, RZ ;  /* 0x000000020a0a7210 */ /* 0x000fc60007f3e0ff */
[----:B------:R0:W3:Y:S04]  /*2d20*/  LDG.E.U16 R15, [R8.64] ;  /* 0x00000004080f7981 */ /* 0x0000e8000c1e1500 */
[----:B-1----:R1:W3:Y:S01]  /*2d30*/  LDG.E.U16 R17, [R6.64] ;  /* 0x0000000406117981 */ /* 0x0022e2000c1e1500 */
[----:B------:R-:W-:Y:S01]  /*2d40*/  IMAD R12, R0, 0x78, RZ ;  /* 0x00000078000c7824 */ /* 0x000fe200078e02ff */
[----:B------:R-:W-:Y:S01]  /*2d50*/  LEA.HI.X.SX32 R11, R14, R3, 0x1, P1 ;  /* 0x000000030e0b7211 */ /* 0x000fe200008f0eff */
[C---:B0-----:R-:W-:Y:S02]  /*2d60*/  IMAD R5, R0.reuse, 0xf, RZ ;  /* 0x0000000f00057824 */ /* 0x041fe400078e02ff */
[C---:B------:R-:W-:Y:S02]  /*2d70*/  IMAD R9, R0.reuse, 0x3c, RZ ;  /* 0x0000003c00097824 */ /* 0x040fe400078e02ff */
[----:B-1----:R-:W-:-:S02]  /*2d80*/  IMAD R7, R0, 0x1e, RZ ;  /* 0x0000001e00077824 */ /* 0x002fc400078e02ff */
[----:B------:R-:W-:-:S03]  /*2d90*/  IMAD R13, R0, 0xf0, RZ ;  /* 0x000000f0000d7824 */ /* 0x000fc600078e02ff */
[-C--:B------:R-:W-:Y:S01]  /*2da0*/  IADD3 R4, P0, R7, R2.reuse, RZ ;  /* 0x0000000207047210 */ /* 0x080fe20007f1e0ff */
[----:B------:R0:W-:Y:S01]  /*2db0*/  STL [R1+0x768], R23 ;  /* 0x0007681701007387 */ /* 0x0001e20000100800 */
[-C--:B------:R-:W-:Y:S02]  /*2dc0*/  IADD3 R6, P1, R9, R2.reuse, RZ ;  /* 0x0000000209067210 */ /* 0x080fe40007f3e0ff */
[----:B------:R-:W-:Y:S02]  /*2dd0*/  IADD3 R8, P2, R12, R2, RZ ;  /* 0x000000020c087210 */ /* 0x000fe40007f5e0ff */
[-C--:B------:R-:W-:Y:S02]  /*2de0*/  LEA.HI.X.SX32 R5, R5, R3.reuse, 0x1, P0 ;  /* 0x0000000305057211 */ /* 0x080fe400000f0eff */
[-C--:B------:R-:W-:Y:S01]  /*2df0*/  LEA.HI.X.SX32 R7, R7, R3.reuse, 0x1, P1 ;  /* 0x0000000307077211 */ /* 0x080fe200008f0eff */
[----:B0-----:R0:W3:Y:S01]  /*2e00*/  LDG.E.U16 R23, [R10.64] ;  /* 0x000000040a177981 */ /* 0x0010e2000c1e1500 */
[----:B------:R-:W-:-:S02]  /*2e10*/  LEA.HI.X.SX32 R9, R9, R3, 0x1, P2 ;  /* 0x0000000309097211 */ /* 0x000fc400010f0eff */
[----:B0-----:R-:W-:-:S04]  /*2e20*/  IADD3 R10, P0, R13, R2, RZ ;  /* 0x000000020d0a7210 */ /* 0x001fc80007f1e0ff */
[----:B------:R-:W-:Y:S01]  /*2e30*/  LEA.HI.X.SX32 R11, R12, R3, 0x1, P0 ;  /* 0x000000030c0b7211 */ /* 0x000fe200000f0eff */
[----:B-----5:R0:W-:Y:S04]  /*2e40*/  STL [R1+0xfc], R20 ;  /* 0x0000fc1401007387 */ /* 0x0201e80000100800 */
[----:B------:R1:W-:Y:S04]  /*2e50*/  STL [R1+0x764], R19 ;  /* 0x0007641301007387 */ /* 0x0003e80000100800 */
[----:B------:R5:W-:Y:S04]  /*2e60*/  STL [R1+0x198], R18 ;  /* 0x0001981201007387 */ /* 0x000be80000100800 */
[----:B0-----:R0:W4:Y:S04]  /*2e70*/  LDG.E.U16 R20, [R4.64] ;  /* 0x0000000404147981 */ /* 0x001128000c1e1500 */
[----:B-1----:R1:W4:Y:S04]  /*2e80*/  LDG.E.U16 R19, [R6.64] ;  /* 0x0000000406137981 */ /* 0x002328000c1e1500 */
[----:B-----5:R5:W4:Y:S04]  /*2e90*/  LDG.E.U16 R18, [R8.64] ;  /* 0x0000000408127981 */ /* 0x020b28000c1e1500 */
[----:B------:R0:W-:Y:S04]  /*2ea0*/  STL [R1+0x760], R16 ;  /* 0x0007601001007387 */ /* 0x0001e80000100800 */
[----:B0-----:R0:W4:Y:S01]  /*2eb0*/  LDG.E.U16 R16, [R10.64] ;  /* 0x000000040a107981 */ /* 0x001122000c1e1500 */
[----:B-1----:R-:W-:-:S02]  /*2ec0*/  IMAD R7, R0, 0x1e0, RZ ;  /* 0x000001e000077824 */ /* 0x002fc400078e02ff */
[----:B-----5:R-:W-:-:S03]  /*2ed0*/  IMAD R9, R0, 0x7a, RZ ;  /* 0x0000007a00097824 */ /* 0x020fc600078e02ff */
[----:B------:R-:W-:Y:S01]  /*2ee0*/  IADD3 R4, P0, R7, R2, RZ ;  /* 0x0000000207047210 */ /* 0x000fe20007f1e0ff */
[----:B0-----:R-:W-:-:S03]  /*2ef0*/  IMAD R10, R0, 0x3c0, RZ ;  /* 0x000003c0000a7824 */ /* 0x001fc600078e02ff */
[-C--:B------:R-:W-:Y:S01]  /*2f00*/  LEA.HI.X.SX32 R5, R13, R3.reuse, 0x1, P0 ;  /* 0x000000030d057211 */ /* 0x080fe200000f0eff */
[C---:B------:R-:W-:Y:S02]  /*2f10*/  IMAD R12, R0.reuse, 0xf4, RZ ;  /* 0x000000f4000c7824 */ /* 0x040fe400078e02ff */
[----:B------:R-:W-:Y:S01]  /*2f20*/  IMAD R13, R0, 0x1e8, RZ ;  /* 0x000001e8000d7824 */ /* 0x000fe200078e02ff */
[-C--:B------:R-:W-:Y:S01]  /*2f30*/  IADD3 R10, P2, R10, R2.reuse, RZ ;  /* 0x000000020a0a7210 */ /* 0x080fe20007f5e0ff */
[----:B------:R-:W-:Y:S01]  /*2f40*/  IMAD R14, R0, 0x3d, RZ ;  /* 0x0000003d000e7824 */ /* 0x000fe200078e02ff */
[-C--:B------:R-:W-:Y:S01]  /*2f50*/  IADD3 R6, P0, R9, R2.reuse, RZ ;  /* 0x0000000209067210 */ /* 0x080fe20007f1e0ff */
[----:B--2---:R-:W-:Y:S01]  /*2f60*/  STL [R1+0x190], R24 ;  /* 0x0001901801007387 */ /* 0x004fe20000100800 */
[----:B------:R-:W-:Y:S02]  /*2f70*/  IADD3 R8, P1, R12, R2, RZ ;  /* 0x000000020c087210 */ /* 0x000fe40007f3e0ff */
[-C--:B------:R-:W-:Y:S01]  /*2f80*/  LEA.HI.X.SX32 R11, R7, R3.reuse, 0x1, P2 ;  /* 0x00000003070b7211 */ /* 0x080fe200010f0eff */
[----:B---3--:R0:W-:Y:S01]  /*2f90*/  STL [R1+0xf4], R22 ;  /* 0x0000f41601007387 */ /* 0x0081e20000100800 */
[----:B------:R-:W-:-:S02]  /*2fa0*/  LEA.HI.X.SX32 R7, R14, R3, 0x1, P0 ;  /* 0x000000030e077211 */ /* 0x000fc400000f0eff */
[----:B------:R-:W-:Y:S01]  /*2fb0*/  LEA.HI.X.SX32 R9, R9, R3, 0x1, P1 ;  /* 0x0000000309097211 */ /* 0x000fe200008f0eff */
[----:B------:R-:W-:Y:S01]  /*2fc0*/  IMAD R28, R0, 0x3d0, RZ ;  /* 0x000003d0001c7824 */ /* 0x000fe200078e02ff */
[----:B0-----:R0:W2:Y:S04]  /*2fd0*/  LDG.E.U16 R22, [R4.64] ;  /* 0x0000000404167981 */ /* 0x0010a8000c1e1500 */
[----:B------:R1:W-:Y:S01]  /*2fe0*/  STL [R1+0x6f0], R21 ;  /* 0x0006f01501007387 */ /* 0x0003e20000100800 */
[----:B0-----:R-:W-:-:S03]  /*2ff0*/  IADD3 R4, P2, R13, R2, RZ ;  /* 0x000000020d047210 */ /* 0x001fc60007f5e0ff */
[----:B------:R0:W-:Y:S01]  /*3000*/  STL [R1+0x75c], R17 ;  /* 0x00075c1101007387 */ /* 0x0001e20000100800 */
[----:B------:R-:W-:-:S03]  /*3010*/  LEA.HI.X.SX32 R5, R12, R3, 0x1, P2 ;  /* 0x000000030c057211 */ /* 0x000fc600010f0eff */
[----:B-1----:R1:W3:Y:S01]  /*3020*/  LDG.E.U16 R21, [R10.64] ;  /* 0x000000040a157981 */ /* 0x0022e2000c1e1500 */
[----:B------:R-:W-:-:S03]  /*3030*/  IADD3 R28, P1, R28, R2, RZ ;  /* 0x000000021c1c7210 */ /* 0x000fc60007f3e0ff */
[----:B------:R5:W-:Y:S04]  /*3040*/  STL [R1+0x754], R15 ;  /* 0x0007540f01007387 */ /* 0x000be80000100800 */
[----:B0-----:R0:W3:Y:S01]  /*3050*/  LDG.E.U16 R17, [R6.64] ;  /* 0x0000000406117981 */ /* 0x0010e2000c1e1500 */
[----:B------:R-:W-:-:S03]  /*3060*/  IMAD R12, R0, 0x1f0, RZ ;  /* 0x000001f0000c7824 */ /* 0x000fc600078e02ff */
[----:B------:R0:W3:Y:S01]  /*3070*/  LDG.E.U16 R14, [R4.64] ;  /* 0x00000004040e7981 */ /* 0x0000e2000c1e1500 */
[----:B-1----:R-:W-:-:S03]  /*3080*/  IMAD R11, R0, 0xf8, RZ ;  /* 0x000000f8000b7824 */ /* 0x002fc600078e02ff */
[----:B-----5:R1:W3:Y:S01]  /*3090*/  LDG.E.U16 R15, [R8.64] ;  /* 0x00000004080f7981 */ /* 0x0202e2000c1e1500 */
[C---:B0-----:R-:W-:Y:S01]  /*30a0*/  IMAD R7, R0.reuse, 0x3e, RZ ;  /* 0x0000003e00077824 */ /* 0x041fe200078e02ff */
[----:B------:R-:W-:Y:S01]  /*30b0*/  LEA.HI.X.SX32 R29, R13, R3, 0x1, P1 ;  /* 0x000000030d1d7211 */ /* 0x000fe200008f0eff */
[----:B------:R-:W-:-:S03]  /*30c0*/  IMAD R5, R0, 0x1f, RZ ;  /* 0x0000001f00057824 */ /* 0x000fc600078e02ff */
[-C--:B------:R-:W-:Y:S01]  /*30d0*/  IADD3 R4, P0, R7, R2.reuse, RZ ;  /* 0x0000000207047210 */ /* 0x080fe20007f1e0ff */
[C---:B-1----:R-:W-:Y:S01]  /*30e0*/  IMAD R9, R0.reuse, 0x7c, RZ ;  /* 0x0000007c00097824 */ /* 0x042fe200078e02ff */
[-C--:B------:R-:W-:Y:S01]  /*30f0*/  IADD3 R8, P2, R11, R2.reuse, RZ ;  /* 0x000000020b087210 */ /* 0x080fe20007f5e0ff */
[----:B------:R-:W-:Y:S01]  /*3100*/  STL [R1+0xec], R23 ;  /* 0x0000ec1701007387 */ /* 0x000fe20000100800 */
[-C--:B------:R-:W-:Y:S02]  /*3110*/  LEA.HI.X.SX32 R5, R5, R3.reuse, 0x1, P0 ;  /* 0x0000000305057211 */ /* 0x080fe400000f0eff */
[-C--:B------:R-:W-:Y:S01]  /*3120*/  IADD3 R6, P1, R9, R2.reuse, RZ ;  /* 0x0000000209067210 */ /* 0x080fe20007f3e0ff */
[----:B------:R-:W-:Y:S01]  /*3130*/  IMAD R13, R0, 0x1f8, RZ ;  /* 0x000001f8000d7824 */ /* 0x000fe200078e02ff */
[----:B------:R-:W-:Y:S01]  /*3140*/  IADD3 R10, P0, R12, R2, RZ ;  /* 0x000000020c0a7210 */ /* 0x000fe20007f1e0ff */
[----:B------:R0:W3:Y:S01]  /*3150*/  LDG.E.U16 R28, [R28.64] ;  /* 0x000000041c1c7981 */ /* 0x0000e2000c1e1500 */
[----:B------:R-:W-:-:S02]  /*3160*/  LEA.HI.X.SX32 R7, R7, R3, 0x1, P1 ;  /* 0x0000000307077211 */ /* 0x000fc400008f0eff */
[-C--:B------:R-:W-:Y:S02]  /*3170*/  LEA.HI.X.SX32 R9, R9, R3.reuse, 0x1, P2 ;  /* 0x0000000309097211 */ /* 0x080fe400010f0eff */
[----:B------:R-:W-:Y:S01]  /*3180*/  LEA.HI.X.SX32 R11, R11, R3, 0x1, P0 ;  /* 0x000000030b0b7211 */ /* 0x000fe200000f0eff */
[----:B----4-:R1:W-:Y:S04]  /*3190*/  STL [R1+0x750], R20 ;  /* 0x0007501401007387 */ /* 0x0103e80000100800 */
[----:B------:R4:W-:Y:S04]  /*31a0*/  STL [R1+0x74c], R19 ;  /* 0x00074c1301007387 */ /* 0x0009e80000100800 */
[----:B------:R0:W-:Y:S04]  /*31b0*/  STL [R1+0x748], R18 ;  /* 0x0007481201007387 */ /* 0x0001e80000100800 */
[----:B-1----:R1:W5:Y:S04]  /*31c0*/  LDG.E.U16 R20, [R4.64] ;  /* 0x0000000404147981 */ /* 0x002368000c1e1500 */
[----:B----4-:R4:W5:Y:S04]  /*31d0*/  LDG.E.U16 R19, [R6.64] ;  /* 0x0000000406137981 */ /* 0x010968000c1e1500 */
[----:B0-----:R0:W5:Y:S04]  /*31e0*/  LDG.E.U16 R18, [R8.64] ;  /* 0x0000000408127981 */ /* 0x001168000c1e1500 */
[----:B------:R0:W-:Y:S04]  /*31f0*/  STL [R1+0x184], R16 ;  /* 0x0001841001007387 */ /* 0x0001e80000100800 */
[----:B0-----:R0:W5:Y:S01]  /*3200*/  LDG.E.U16 R16, [R10.64] ;  /* 0x000000040a107981 */ /* 0x001162000c1e1500 */
[----:B-1----:R-:W-:-:S02]  /*3210*/  IMAD R4, R0, 0x3e0, RZ ;  /* 0x000003e000047824 */ /* 0x002fc400078e02ff */
[C---:B----4-:R-:W-:Y:S02]  /*3220*/  IMAD R7, R0.reuse, 0x7e, RZ ;  /* 0x0000007e00077824 */ /* 0x050fe400078e02ff */
[----:B------:R-:W-:Y:S01]  /*3230*/  IMAD R5, R0, 0x3f, RZ ;  /* 0x0000003f00057824 */ /* 0x000fe200078e02ff */
[-C--:B0-----:R-:W-:Y:S02]  /*3240*/  IADD3 R10, P1, R4, R2.reuse, RZ ;  /* 0x00000002040a7210 */ /* 0x081fe40007f3e0ff */
[----:B------:R-:W-:Y:S02]  /*3250*/  IADD3 R4, P0, R7, R2, RZ ;  /* 0x0000000207047210 */ /* 0x000fe40007f1e0ff */
[-C--:B------:R-:W-:Y:S01]  /*3260*/  LEA.HI.X.SX32 R11, R12, R3.reuse, 0x1, P1 ;  /* 0x000000030c0b7211 */ /* 0x080fe200008f0eff */
[C---:B------:R-:W-:Y:S01]  /*3270*/  IMAD R12, R0.reuse, 0x3f0, RZ ;  /* 0x000003f0000c7824 */ /* 0x040fe200078e02ff */
[----:B------:R-:W-:Y:S01]  /*3280*/  LEA.HI.X.SX32 R5, R5, R3, 0x1, P0 ;  /* 0x0000000305057211 */ /* 0x000fe200000f0eff */
[----:B------:R-:W-:-:S03]  /*3290*/  IMAD R9, R0, 0xfc, RZ ;  /* 0x000000fc00097824 */ /* 0x000fc600078e02ff */
[-C--:B------:R-:W-:Y:S01]  /*32a0*/  IADD3 R12, P0, R12, R2.reuse, RZ ;  /* 0x000000020c0c7210 */ /* 0x080fe20007f1e0ff */
[----:B------:R0:W2:Y:S01]  /*32b0*/  LDG.E.U16 R11, [R10.64] ;  /* 0x000000040a0b7981 */ /* 0x0000a2000c1e1500 */
[-C--:B------:R-:W-:Y:S02]  /*32c0*/  IADD3 R6, P1, R9, R2.reuse, RZ ;  /* 0x0000000209067210 */ /* 0x080fe40007f3e0ff */
[C---:B------:R-:W-:Y:S02]  /*32d0*/  IADD3 R8, P2, R13.reuse, R2, RZ ;  /* 0x000000020d087210 */ /* 0x040fe40007f5e0ff */
[-C--:B------:R-:W-:Y:S01]  /*32e0*/  LEA.HI.X.SX32 R13, R13, R3.reuse, 0x1, P0 ;  /* 0x000000030d0d7211 */ /* 0x080fe200000f0eff */
[----:B--2---:R-:W-:Y:S01]  /*32f0*/  STL [R1+0x180], R22 ;  /* 0x0001801601007387 */ /* 0x004fe20000100800 */
[-C--:B------:R-:W-:Y:S02]  /*3300*/  LEA.HI.X.SX32 R7, R7, R3.reuse, 0x1, P1 ;  /* 0x0000000307077211 */ /* 0x080fe400008f0eff */
[----:B------:R-:W-:Y:S01]  /*3310*/  LEA.HI.X.SX32 R9, R9, R3, 0x1, P2 ;  /* 0x0000000309097211 */ /* 0x000fe200010f0eff */
[----:B0-----:R0:W2:Y:S02]  /*3320*/  LDG.E.U16 R10, [R12.64] ;  /* 0x000000040c0a7981 */ /* 0x0010a4000c1e1500 */
[----:B0-----:R-:W-:-:S02]  /*3330*/  IMAD R12, R0, 0x202, RZ ;  /* 0x00000202000c7824 */ /* 0x001fc400078e02ff */
[----:B---3--:R-:W-:Y:S03]  /*3340*/  STL [R1+0xc], R21 ;  /* 0x00000c1501007387 */ /* 0x008fe60000100800 */
[----:B------:R-:W-:Y:S01]  /*3350*/  IADD3 R12, P0, R12, R2, RZ ;  /* 0x000000020c0c7210 */ /* 0x000fe20007f1e0ff */
[----:B------:R0:W-:Y:S04]  /*3360*/  STL [R1+0x744], R17 ;  /* 0x0007441101007387 */ /* 0x0001e80000100800 */
[----:B------:R1:W-:Y:S04]  /*3370*/  STL [R1+0x17c], R15 ;  /* 0x00017c0f01007387 */ /* 0x0003e80000100800 */
[----:B0-----:R0:W3:Y:S04]  /*3380*/  LDG.E.U16 R17, [R4.64] ;  /* 0x0000000404117981 */ /* 0x0010e8000c1e1500 */
[----:B------:R0:W-:Y:S04]  /*3390*/  STL [R1+0x740], R14 ;  /* 0x0007400e01007387 */ /* 0x0001e80000100800 */
[----:B-1----:R1:W2:Y:S01]  /*33a0*/  LDG.E.U16 R15, [R6.64] ;  /* 0x00000004060f7981 */ /* 0x0022a2000c1e1500 */
[----:B0-----:R-:W-:-:S03]  /*33b0*/  IMAD R5, R0, 0x101, RZ ;  /* 0x0000010100057824 */ /* 0x001fc600078e02ff */
[----:B------:R0:W2:Y:S01]  /*33c0*/  LDG.E.U16 R14, [R8.64] ;  /* 0x00000004080e7981 */ /* 0x0000a2000c1e1500 */
[C---:B------:R-:W-:Y:S02]  /*33d0*/  IMAD R4, R0.reuse, 0x232, RZ ;  /* 0x0000023200047824 */ /* 0x040fe400078e02ff */
[C---:B-1----:R-:W-:Y:S01]  /*33e0*/  IMAD R6, R0.reuse, 0x222, RZ ;  /* 0x0000022200067824 */ /* 0x042fe200078e02ff */
[-C--:B------:R-:W-:Y:S01]  /*33f0*/  LEA.HI.X.SX32 R13, R5, R3.reuse, 0x1, P0 ;  /* 0x00000003050d7211 */ /* 0x080fe200000f0eff */
[C---:B0-----:R-:W-:Y:S02]  /*3400*/  IMAD R8, R0.reuse, 0x212, RZ ;  /* 0x0000021200087824 */ /* 0x041fe400078e02ff */
[----:B------:R-:W-:Y:S01]  /*3410*/  IMAD R9, R0, 0x109, RZ ;  /* 0x0000010900097824 */ /* 0x000fe200078e02ff */
[-C--:B------:R-:W-:Y:S01]  /*3420*/  IADD3 R6, P2, R6, R2.reuse, RZ ;  /* 0x0000000206067210 */ /* 0x080fe20007f5e0ff */
[----:B------:R-:W-:Y:S01]  /*3430*/  IMAD R7, R0, 0x111, RZ ;  /* 0x0000011100077824 */ /* 0x000fe200078e02ff */
[-C--:B------:R-:W-:Y:S01]  /*3440*/  IADD3 R8, P1, R8, R2.reuse, RZ ;  /* 0x0000000208087210 */ /* 0x080fe20007f3e0ff */
[----:B------:R-:W-:Y:S01]  /*3450*/  IMAD R5, R0, 0x119, RZ ;  /* 0x0000011900057824 */ /* 0x000fe200078e02ff */
[----:B------:R-:W-:Y:S01]  /*3460*/  IADD3 R4, P0, R4, R2, RZ ;  /* 0x0000000204047210 */ /* 0x000fe20007f1e0ff */
[----:B------:R0:W2:Y:S01]  /*3470*/  LDG.E.U16 R21, [R12.64] ;  /* 0x000000040c157981 */ /* 0x0000a2000c1e1500 */
[----:B------:R-:W-:-:S02]  /*3480*/  LEA.HI.X.SX32 R9, R9, R3, 0x1, P1 ;  /* 0x0000000309097211 */ /* 0x000fc400008f0eff */
[-C--:B------:R-:W-:Y:S02]  /*3490*/  LEA.HI.X.SX32 R7, R7, R3.reuse, 0x1, P2 ;  /* 0x0000000307077211 */ /* 0x080fe400010f0eff */
[----:B------:R-:W-:Y:S01]  /*34a0*/  LEA.HI.X.SX32 R5, R5, R3, 0x1, P0 ;  /* 0x0000000305057211 */ /* 0x000fe200000f0eff */
[----:B-----5:R1:W-:Y:S04]  /*34b0*/  STL [R1+0x73c], R20 ;  /* 0x00073c1401007387 */ /* 0x0203e80000100800 */
[----:B------:R5:W-:Y:S04]  /*34c0*/  STL [R1+0x738], R19 ;  /* 0x0007381301007387 */ /* 0x000be80000100800 */
[----:B------:R-:W-:Y:S04]  /*34d0*/  STL [R1+0x734], R18 ;  /* 0x0007341201007387 */ /* 0x000fe80000100800 */
[----:B-1----:R1:W4:Y:S04]  /*34e0*/  LDG.E.U16 R20, [R8.64] ;  /* 0x0000000408147981 */ /* 0x002328000c1e1500 */
[----:B-----5:R5:W4:Y:S04]  /*34f0*/  LDG.E.U16 R19, [R6.64] ;  /* 0x0000000406137981 */ /* 0x020b28000c1e1500 */
[----:B------:R0:W-:Y:S04]  /*3500*/  STL [R1+0x170], R16 ;  /* 0x0001701001007387 */ /* 0x0001e80000100800 */
[----:B0-----:R0:W4:Y:S01]  /*3510*/  LDG.E.U16 R16, [R4.64] ;  /* 0x0000000404107981 */ /* 0x001122000c1e1500 */
[----:B------:R-:W-:-:S02]  /*3520*/  IMAD R12, R0, 0x242, RZ ;  /* 0x00000242000c7824 */ /* 0x000fc400078e02ff */
[C---:B-1----:R-:W-:Y:S02]  /*3530*/  IMAD R8, R0.reuse, 0x252, RZ ;  /* 0x0000025200087824 */ /* 0x042fe400078e02ff */
[----:B-----5:R-:W-:Y:S01]  /*3540*/  IMAD R6, R0, 0x262, RZ ;  /* 0x0000026200067824 */ /* 0x020fe200078e02ff */
[-C--:B------:R-:W-:Y:S01]  /*3550*/  IADD3 R12, P0, R12, R2.reuse, RZ ;  /* 0x000000020c0c7210 */ /* 0x080fe20007f1e0ff */
[C---:B0-----:R-:W-:Y:S02]  /*3560*/  IMAD R5, R0.reuse, 0x121, RZ ;  /* 0x0000012100057824 */ /* 0x041fe400078e02ff */
[----:B------:R-:W-:Y:S01]  /*3570*/  IMAD R4, R0, 0x272, RZ ;  /* 0x0000027200047824 */ /* 0x000fe200078e02ff */
[-C--:B------:R-:W-:Y:S01]  /*3580*/  IADD3 R8, P1, R8, R2.reuse, RZ ;  /* 0x0000000208087210 */ /* 0x080fe20007f3e0ff */
[C---:B------:R-:W-:Y:S01]  /*3590*/  IMAD R9, R0.reuse, 0x129, RZ ;  /* 0x0000012900097824 */ /* 0x040fe200078e02ff */
[-C--:B------:R-:W-:Y:S01]  /*35a0*/  LEA.HI.X.SX32 R13, R5, R3.reuse, 0x1, P0 ;  /* 0x00000003050d7211 */ /* 0x080fe200000f0eff */
[----:B------:R-:W-:Y:S01]  /*35b0*/  IMAD R7, R0, 0x131, RZ ;  /* 0x0000013100077824 */ /* 0x000fe200078e02ff */
[-C--:B------:R-:W-:Y:S01]  /*35c0*/  IADD3 R6, P2, R6, R2.reuse, RZ ;  /* 0x0000000206067210 */ /* 0x080fe20007f5e0ff */
[----:B------:R-:W-:Y:S01]  /*35d0*/  IMAD R5, R0, 0x139, RZ ;  /* 0x0000013900057824 */ /* 0x000fe200078e02ff */
[----:B------:R-:W-:Y:S01]  /*35e0*/  IADD3 R4, P0, R4, R2, RZ ;  /* 0x0000000204047210 */ /* 0x000fe20007f1e0ff */
[----:B------:R0:W5:Y:S01]  /*35f0*/  LDG.E.U16 R18, [R12.64] ;  /* 0x000000040c127981 */ /* 0x000162000c1e1500 */
[----:B------:R-:W-:-:S02]  /*3600*/  LEA.HI.X.SX32 R9, R9, R3, 0x1, P1 ;  /* 0x0000000309097211 */ /* 0x000fc400008f0eff */
[-C--:B------:R-:W-:Y:S02]  /*3610*/  LEA.HI.X.SX32 R7, R7, R3.reuse, 0x1, P2 ;  /* 0x0000000307077211 */ /* 0x080fe400010f0eff */
[----:B------:R-:W-:Y:S01]  /*3620*/  LEA.HI.X.SX32 R5, R5, R3, 0x1, P0 ;  /* 0x0000000305057211 */ /* 0x000fe200000f0eff */
[----:B0-----:R-:W-:-:S05]  /*3630*/  IMAD R12, R0, 0x282, RZ ;  /* 0x00000282000c7824 */ /* 0x001fca00078e02ff */
[----:B------:R-:W-:Y:S01]  /*3640*/  IADD3 R12, P0, R12, R2, RZ ;  /* 0x000000020c0c7210 */ /* 0x000fe20007f1e0ff */
[----:B---3--:R0:W-:Y:S04]  /*3650*/  STL [R1+0x730], R17 ;  /* 0x0007301101007387 */ /* 0x0081e80000100800 */
[----:B--2---:R1:W-:Y:S04]  /*3660*/  STL [R1+0x72c], R15 ;  /* 0x00072c0f01007387 */ /* 0x0043e80000100800 */
[----:B0-----:R0:W2:Y:S04]  /*3670*/  LDG.E.U16 R17, [R8.64] ;  /* 0x0000000408117981 */ /* 0x0010a8000c1e1500 */
[----:B------:R3:W-:Y:S04]  /*3680*/  STL [R1+0x724], R14 ;  /* 0x0007240e01007387 */ /* 0x0007e80000100800 */
[----:B-1----:R1:W2:Y:S01]  /*3690*/  LDG.E.U16 R15, [R6.64] ;  /* 0x00000004060f7981 */ /* 0x0022a2000c1e1500 */
[----:B0-----:R-:W-:-:S03]  /*36a0*/  IMAD R8, R0, 0x292, RZ ;  /* 0x0000029200087824 */ /* 0x001fc600078e02ff */
[----:B---3--:R0:W3:Y:S01]  /*36b0*/  LDG.E.U16 R14, [R4.64] ;  /* 0x00000004040e7981 */ /* 0x0080e2000c1e1500 */
[C---:B------:R-:W-:Y:S02]  /*36c0*/  IMAD R9, R0.reuse, 0x149, RZ ;  /* 0x0000014900097824 */ /* 0x040fe400078e02ff */
[----:B-1----:R-:W-:Y:S01]  /*36d0*/  IMAD R6, R0, 0x2a2, RZ ;  /* 0x000002a200067824 */ /* 0x002fe200078e02ff */
[-C--:B------:R-:W-:Y:S01]  /*36e0*/  IADD3 R8, P1, R8, R2.reuse, RZ ;  /* 0x0000000208087210 */ /* 0x080fe20007f3e0ff */
[C---:B0-----:R-:W-:Y:S02]  /*36f0*/  IMAD R5, R0.reuse, 0x141, RZ ;  /* 0x0000014100057824 */ /* 0x041fe400078e02ff */
[----:B------:R-:W-:Y:S01]  /*3700*/  IMAD R4, R0, 0x2b2, RZ ;  /* 0x000002b200047824 */ /* 0x000fe200078e02ff */
[-C--:B------:R-:W-:Y:S01]  /*3710*/  IADD3 R6, P2, R6, R2.reuse, RZ ;  /* 0x0000000206067210 */ /* 0x080fe20007f5e0ff */
[C---:B------:R-:W-:Y:S01]  /*3720*/  IMAD R7, R0.reuse, 0x151, RZ ;  /* 0x0000015100077824 */ /* 0x040fe200078e02ff */
[----:B------:R-:W-:Y:S01]  /*3730*/  LEA.HI.X.SX32 R13, R5, R3, 0x1, P0 ;  /* 0x00000003050d7211 */ /* 0x000fe200000f0eff */
[----:B------:R-:W-:Y:S01]  /*3740*/  IMAD R5, R0, 0x159, RZ ;  /* 0x0000015900057824 */ /* 0x000fe200078e02ff */
[----:B------:R-:W-:-:S02]  /*3750*/  IADD3 R4, P0, R4, R2, RZ ;  /* 0x0000000204047210 */ /* 0x000fc40007f1e0ff */
[-C--:B------:R-:W-:Y:S02]  /*3760*/  LEA.HI.X.SX32 R9, R9, R3.reuse, 0x1, P1 ;  /* 0x0000000309097211 */ /* 0x080fe400008f0eff */
[-C--:B------:R-:W-:Y:S01]  /*3770*/  LEA.HI.X.SX32 R7, R7, R3.reuse, 0x1, P2 ;  /* 0x0000000307077211 */ /* 0x080fe200010f0eff */
[----:B------:R0:W-:Y:S01]  /*3780*/  STL [R1+0x164], R21 ;  /* 0x0001641501007387 */ /* 0x0001e20000100800 */
[----:B------:R-:W-:-:S03]  /*3790*/  LEA.HI.X.SX32 R5, R5, R3, 0x1, P0 ;  /* 0x0000000305057211 */ /* 0x000fc600000f0eff */
[----:B0-----:R0:W3:Y:S04]  /*37a0*/  LDG.E.U16 R21, [R12.64] ;  /* 0x000000040c157981 */ /* 0x0010e8000c1e1500 */
[----:B----4-:R1:W-:Y:S04]  /*37b0*/  STL [R1+0x160], R20 ;  /* 0x0001601401007387 */ /* 0x0103e80000100800 */
[----:B------:R4:W-:Y:S04]  /*37c0*/  STL [R1+0x15c], R19 ;  /* 0x00015c1301007387 */ /* 0x0009e80000100800 */
[----:B-1----:R1:W3:Y:S04]  /*37d0*/  LDG.E.U16 R20, [R8.64] ;  /* 0x0000000408147981 */ /* 0x0022e8000c1e1500 */
[----:B----4-:R4:W3:Y:S04]  /*37e0*/  LDG.E.U16 R19, [R6.64] ;  /* 0x0000000406137981 */ /* 0x0108e8000c1e1500 */
[----:B------:R0:W-:Y:S04]  /*37f0*/  STL [R1+0x158], R16 ;  /* 0x0001581001007387 */ /* 0x0001e80000100800 */
[----:B0-----:R0:W3:Y:S01]  /*3800*/  LDG.E.U16 R16, [R4.64] ;  /* 0x0000000404107981 */ /* 0x0010e2000c1e1500 */
[----:B------:R-:W-:-:S02]  /*3810*/  IMAD R12, R0, 0x2c2, RZ ;  /* 0x000002c2000c7824 */ /* 0x000fc400078e02ff */
[----:B-1----:R-:W-:-:S03]  /*3820*/  IMAD R8, R0, 0x2d2, RZ ;  /* 0x000002d200087824 */ /* 0x002fc600078e02ff */
[-C--:B------:R-:W-:Y:S01]  /*3830*/  IADD3 R12, P0, R12, R2.reuse, RZ ;  /* 0x000000020c0c7210 */ /* 0x080fe20007f1e0ff */
[C---:B----4-:R-:W-:Y:S02]  /*3840*/  IMAD R6, R0.reuse, 0x2e2, RZ ;  /* 0x000002e200067824 */ /* 0x050fe400078e02ff */
        /* <DEDUP_REMOVED lines=9> */
[----:B-----5:R0:W-:Y:S01]  /*38e0*/  STL [R1+0x154], R18 ;  /* 0x0001541201007387 */ /* 0x0201e20000100800 */
[----:B------:R-:W-:-:S02]  /*38f0*/  LEA.HI.X.SX32 R9, R9, R3, 0x1, P1 ;  /* 0x0000000309097211 */ /* 0x000fc400008f0eff */
[-C--:B------:R-:W-:Y:S02]  /*3900*/  LEA.HI.X.SX32 R5, R5, R3.reuse, 0x1, P0 ;  /* 0x0000000305057211 */ /* 0x080fe400000f0eff */
[----:B------:R-:W-:Y:S01]  /*3910*/  LEA.HI.X.SX32 R7, R7, R3, 0x1, P2 ;  /* 0x0000000307077211 */ /* 0x000fe200010f0eff */
[----:B0-----:R0:W4:Y:S02]  /*3920*/  LDG.E.U16 R18, [R12.64] ;  /* 0x000000040c127981 */ /* 0x001124000c1e1500 */
[----:B0-----:R-:W-:-:S05]  /*3930*/  IMAD R12, R0, 0x302, RZ ;  /* 0x00000302000c7824 */ /* 0x001fca00078e02ff */
[----:B------:R-:W-:Y:S01]  /*3940*/  IADD3 R12, P0, R12, R2, RZ ;  /* 0x000000020c0c7210 */ /* 0x000fe20007f1e0ff */
[----:B--2---:R0:W-:Y:S04]  /*3950*/  STL [R1+0x150], R17 ;  /* 0x0001501101007387 */ /* 0x0041e80000100800 */
[----:B------:R1:W-:Y:S04]  /*3960*/  STL [R1+0x14c], R15 ;  /* 0x00014c0f01007387 */ /* 0x0003e80000100800 */
[----:B0-----:R0:W2:Y:S04]  /*3970*/  LDG.E.U16 R17, [R8.64] ;  /* 0x0000000408117981 */ /* 0x0010a8000c1e1500 */
[----:B---3--:R3:W-:Y:S04]  /*3980*/  STL [R1+0x148], R14 ;  /* 0x0001480e01007387 */ /* 0x0087e80000100800 */
[----:B-1----:R1:W5:Y:S01]  /*3990*/  LDG.E.U16 R15, [R6.64] ;  /* 0x00000004060f7981 */ /* 0x002362000c1e1500 */
        /* <DEDUP_REMOVED lines=17> */
[----:B------:R1:W-:Y:S04]  /*3ab0*/  STL [R1+0x140], R20 ;  /* 0x0001401401007387 */ /* 0x0003e80000100800 */
[----:B------:R0:W-:Y:S04]  /*3ac0*/  STL [R1+0x13c], R19 ;  /* 0x00013c1301007387 */ /* 0x0001e80000100800 */
[----:B-1----:R1:W3:Y:S04]  /*3ad0*/  LDG.E.U16 R20, [R8.64] ;  /* 0x0000000408147981 */ /* 0x0022e8000c1e1500 */
[----:B0-----:R0:W3:Y:S04]  /*3ae0*/  LDG.E.U16 R19, [R6.64] ;  /* 0x0000000406137981 */ /* 0x0010e8000c1e1500 */
[----:B------:R0:W-:Y:S04]  /*3af0*/  STL [R1+0x138], R16 ;  /* 0x0001381001007387 */ /* 0x0001e80000100800 */
[----:B0-----:R0:W3:Y:S01]  /*3b00*/  LDG.E.U16 R16, [R4.64] ;  /* 0x0000000404107981 */ /* 0x0010e2000c1e1500 */
[----:B------:R-:W-:-:S05]  /*3b10*/  IMAD R12, R0, 0x342, RZ ;  /* 0x00000342000c7824 */ /* 0x000fca00078e02ff */
[----:B------:R-:W-:Y:S01]  /*3b20*/  IADD3 R12, P0, R12, R2, RZ ;  /* 0x000000020c0c7210 */ /* 0x000fe20007f1e0ff */
[C---:B0-----:R-:W-:Y:S02]  /*3b30*/  IMAD R5, R0.reuse, 0x1a1, RZ ;  /* 0x000001a100057824 */ /* 0x041fe400078e02ff */
[----:B------:R-:W-:-:S03]  /*3b40*/  IMAD R4, R0, 0x372, RZ ;  /* 0x0000037200047824 */ /* 0x000fc600078e02ff */
[-C--:B------:R-:W-:Y:S01]  /*3b50*/  LEA.HI.X.SX32 R13, R5, R3.reuse, 0x1, P0 ;  /* 0x00000003050d7211 */ /* 0x080fe200000f0eff */
[----:B------:R-:W-:Y:S01]  /*3b60*/  IMAD R5, R0, 0x1b9, RZ ;  /* 0x000001b900057824 */ /* 0x000fe200078e02ff */
[-C--:B------:R-:W-:Y:S01]  /*3b70*/  IADD3 R4, P0, R4, R2.reuse, RZ ;  /* 0x0000000204047210 */ /* 0x080fe20007f1e0ff */
[C---:B-1----:R-:W-:Y:S02]  /*3b80*/  IMAD R8, R0.reuse, 0x352, RZ ;  /* 0x0000035200087824 */ /* 0x042fe400078e02ff */
[C---:B------:R-:W-:Y:S01]  /*3b90*/  IMAD R6, R0.reuse, 0x362, RZ ;  /* 0x0000036200067824 */ /* 0x040fe200078e02ff */
[----:B----4-:R0:W-:Y:S01]  /*3ba0*/  STL [R1+0x134], R18 ;  /* 0x0001341201007387 */ /* 0x0101e20000100800 */
[C---:B------:R-:W-:Y:S01]  /*3bb0*/  IMAD R9, R0.reuse, 0x1a9, RZ ;  /* 0x000001a900097824 */ /* 0x040fe200078e02ff */
[----:B------:R-:W-:Y:S01]  /*3bc0*/  LEA.HI.X.SX32 R5, R5, R3, 0x1, P0 ;  /* 0x0000000305057211 */ /* 0x000fe200000f0eff */
[----:B------:R-:W-:Y:S01]  /*3bd0*/  IMAD R7, R0, 0x1b1, RZ ;  /* 0x000001b100077824 */ /* 0x000fe200078e02ff */
[----:B------:R-:W-:-:S02]  /*3be0*/  IADD3 R8, P1, R8, R2, RZ ;  /* 0x0000000208087210 */ /* 0x000fc40007f3e0ff */
[----:B------:R-:W-:Y:S01]  /*3bf0*/  IADD3 R6, P2, R6, R2, RZ ;  /* 0x0000000206067210 */ /* 0x000fe20007f5e0ff */
[----:B0-----:R0:W4:Y:S01]  /*3c00*/  LDG.E.U16 R18, [R12.64] ;  /* 0x000000040c127981 */ /* 0x001122000c1e1500 */
[-C--:B------:R-:W-:Y:S02]  /*3c10*/  LEA.HI.X.SX32 R9, R9, R3.reuse, 0x1, P1 ;  /* 0x0000000309097211 */ /* 0x080fe400008f0eff */
[----:B------:R-:W-:Y:S01]  /*3c20*/  LEA.HI.X.SX32 R7, R7, R3, 0x1, P2 ;  /* 0x0000000307077211 */ /* 0x000fe200010f0eff */
[----:B0-----:R-:W-:-:S05]  /*3c30*/  IMAD R12, R0, 0x382, RZ ;  /* 0x00000382000c7824 */ /* 0x001fca00078e02ff */
[----:B------:R-:W-:Y:S01]  /*3c40*/  IADD3 R12, P0, R12, R2, RZ ;  /* 0x000000020c0c7210 */ /* 0x000fe20007f1e0ff */
[----:B--2---:R0:W-:Y:S04]  /*3c50*/  STL [R1+0x130], R17 ;  /* 0x0001301101007387 */ /* 0x0041e80000100800 */
[----:B-----5:R1:W-:Y:S04]  /*3c60*/  STL [R1+0x12c], R15 ;  /* 0x00012c0f01007387 */ /* 0x0203e80000100800 */
[----:B0-----:R0:W2:Y:S04]  /*3c70*/  LDG.E.U16 R17, [R8.64] ;  /* 0x0000000408117981 */ /* 0x0010a8000c1e1500 */
[----:B---3--:R3:W-:Y:S04]  /*3c80*/  STL [R1+0x128], R14 ;  /* 0x0001280e01007387 */ /* 0x0087e80000100800 */
[----:B-1----:R1:W5:Y:S04]  /*3c90*/  LDG.E.U16 R15, [R6.64] ;  /* 0x00000004060f7981 */ /* 0x002368000c1e1500 */
[----:B---3--:R3:W5:Y:S01]  /*3ca0*/  LDG.E.U16 R14, [R4.64] ;  /* 0x00000004040e7981 */ /* 0x008762000c1e1500 */
[----:B0-----:R-:W-:-:S02]  /*3cb0*/  IMAD R8, R0, 0x392, RZ ;  /* 0x0000039200087824 */ /* 0x001fc400078e02ff */
[C---:B-1----:R-:W-:Y:S02]  /*3cc0*/  IMAD R6, R0.reuse, 0x3a2, RZ ;  /* 0x000003a200067824 */ /* 0x042fe400078e02ff */
[C---:B---3--:R-:W-:Y:S02]  /*3cd0*/  IMAD R5, R0.reuse, 0x1c1, RZ ;  /* 0x000001c100057824 */ /* 0x048fe400078e02ff */
[----:B------:R-:W-:-:S03]  /*3ce0*/  IMAD R4, R0, 0x3b2, RZ ;  /* 0x000003b200047824 */ /* 0x000fc600078e02ff */
[-C--:B------:R-:W-:Y:S01]  /*3cf0*/  LEA.HI.X.SX32 R13, R5, R3.reuse, 0x1, P0 ;  /* 0x00000003050d7211 */ /* 0x080fe200000f0eff */
[C---:B------:R-:W-:Y:S01]  /*3d00*/  IMAD R9, R0.reuse, 0x1c9, RZ ;  /* 0x000001c900097824 */ /* 0x040fe200078e02ff */
[----:B------:R0:W-:Y:S01]  /*3d10*/  STL [R1+0x124], R21 ;  /* 0x0001241501007387 */ /* 0x0001e20000100800 */
[----:B------:R-:W-:Y:S01]  /*3d20*/  IMAD R7, R0, 0x1d1, RZ ;  /* 0x000001d100077824 */ /* 0x000fe200078e02ff */
[-C--:B------:R-:W-:Y:S01]  /*3d30*/  IADD3 R8, P1, R8, R2.reuse, RZ ;  /* 0x0000000208087210 */ /* 0x080fe20007f3e0ff */
[----:B------:R-:W-:Y:S01]  /*3d40*/  IMAD R5, R0, 0x1d9, RZ ;  /* 0x000001d900057824 */ /* 0x000fe200078e02ff */
[-C--:B------:R-:W-:Y:S02]  /*3d50*/  IADD3 R6, P2, R6, R2.reuse, RZ ;  /* 0x0000000206067210 */ /* 0x080fe40007f5e0ff */
[----:B------:R-:W-:Y:S02]  /*3d60*/  IADD3 R4, P0, R4, R2, RZ ;  /* 0x0000000204047210 */ /* 0x000fe40007f1e0ff */
[----:B------:R-:W-:-:S02]  /*3d70*/  LEA.HI.X.SX32 R9, R9, R3, 0x1, P1 ;  /* 0x0000000309097211 */ /* 0x000fc400008f0eff */
[-C--:B------:R-:W-:Y:S02]  /*3d80*/  LEA.HI.X.SX32 R7, R7, R3.reuse, 0x1, P2 ;  /* 0x0000000307077211 */ /* 0x080fe400010f0eff */
[----:B------:R-:W-:Y:S01]  /*3d90*/  LEA.HI.X.SX32 R5, R5, R3, 0x1, P0 ;  /* 0x0000000305057211 */ /* 0x000fe200000f0eff */
[----:B------:R1:W3:Y:S04]  /*3da0*/  LDG.E.U16 R23, [R8.64] ;  /* 0x0000000408177981 */ /* 0x0002e8000c1e1500 */
[----:B------:R1:W3:Y:S04]  /*3db0*/  LDG.E.U16 R22, [R6.64] ;  /* 0x0000000406167981 */ /* 0x0002e8000c1e1500 */
[----:B0-----:R0:W3:Y:S04]  /*3dc0*/  LDG.E.U16 R21, [R4.64] ;  /* 0x0000000404157981 */ /* 0x0010e8000c1e1500 */
[----:B------:R-:W-:Y:S04]  /*3dd0*/  STL [R1+0x120], R20 ;  /* 0x0001201401007387 */ /* 0x000fe80000100800 */
[----:B------:R-:W-:Y:S04]  /*3de0*/  STL [R1+0x11c], R19 ;  /* 0x00011c1301007387 */ /* 0x000fe80000100800 */
[----:B------:R0:W-:Y:S04]  /*3df0*/  STL [R1+0x118], R16 ;  /* 0x0001181001007387 */ /* 0x0001e80000100800 */
[----:B0-----:R0:W3:Y:S01]  /*3e00*/  LDG.E.U16 R16, [R12.64] ;  /* 0x000000040c107981 */ /* 0x0010e2000c1e1500 */
[----:B-1----:R-:W-:-:S02]  /*3e10*/  IMAD R8, R0, 0x3d2, RZ ;  /* 0x000003d200087824 */ /* 0x002fc400078e02ff */
[C---:B------:R-:W-:Y:S02]  /*3e20*/  IMAD R5, R0.reuse, 0x1e1, RZ ;  /* 0x000001e100057824 */ /* 0x040fe400078e02ff */
[C---:B------:R-:W-:Y:S02]  /*3e30*/  IMAD R6, R0.reuse, 0x3e2, RZ ;  /* 0x000003e200067824 */ /* 0x040fe400078e02ff */
[C---:B0-----:R-:W-:Y:S02]  /*3e40*/  IMAD R12, R0.reuse, 0x3c2, RZ ;  /* 0x000003c2000c7824 */ /* 0x041fe400078e02ff */
[----:B------:R-:W-:-:S03]  /*3e50*/  IMAD R4, R0, 0x3f2, RZ ;  /* 0x000003f200047824 */ /* 0x000fc600078e02ff */
[-C--:B------:R-:W-:Y:S01]  /*3e60*/  IADD3 R12, P0, R12, R2.reuse, RZ ;  /* 0x000000020c0c7210 */ /* 0x080fe20007f1e0ff */
[----:B------:R-:W-:Y:S01]  /*3e70*/  IMAD R9, R0, 0x1e9, RZ ;  /* 0x000001e900097824 */ /* 0x000fe200078e02ff */
[-C--:B------:R-:W-:Y:S01]  /*3e80*/  IADD3 R8, P1, R8, R2.reuse, RZ ;  /* 0x0000000208087210 */ /* 0x080fe20007f3e0ff */
[C---:B------:R-:W-:Y:S01]  /*3e90*/  IMAD R7, R0.reuse, 0x1f1, RZ ;  /* 0x000001f100077824 */ /* 0x040fe200078e02ff */
[-C--:B------:R-:W-:Y:S01]  /*3ea0*/  LEA.HI.X.SX32 R13, R5, R3.reuse, 0x1, P0 ;  /* 0x00000003050d7211 */ /* 0x080fe200000f0eff */
[----:B------:R-:W-:Y:S01]  /*3eb0*/  IMAD R5, R0, 0x1f9, RZ ;  /* 0x000001f900057824 */ /* 0x000fe200078e02ff */
[-C--:B------:R-:W-:Y:S02]  /*3ec0*/  IADD3 R6, P2, R6, R2.reuse, RZ ;  /* 0x0000000206067210 */ /* 0x080fe40007f5e0ff */
[----:B------:R-:W-:Y:S01]  /*3ed0*/  IADD3 R4, P0, R4, R2, RZ ;  /* 0x0000000204047210 */ /* 0x000fe20007f1e0ff */
[----:B----4-:R0:W-:Y:S01]  /*3ee0*/  STL [R1+0x114], R18 ;  /* 0x0001141201007387 */ /* 0x0101e20000100800 */
[----:B------:R-:W-:-:S02]  /*3ef0*/  LEA.HI.X.SX32 R9, R9, R3, 0x1, P1 ;  /* 0x0000000309097211 */ /* 0x000fc400008f0eff */
[-C--:B------:R-:W-:Y:S01]  /*3f00*/  LEA.HI.X.SX32 R7, R7, R3.reuse, 0x1, P2 ;  /* 0x0000000307077211 */ /* 0x080fe200010f0eff */
[C---:B------:R-:W-:Y:S01]  /*3f10*/  IMAD R19, R0.reuse, 0xa2, RZ ;  /* 0x000000a200137824 */ /* 0x040fe200078e02ff */
[----:B------:R-:W-:Y:S01]  /*3f20*/  LEA.HI.X.SX32 R5, R5, R3, 0x1, P0 ;  /* 0x0000000305057211 */ /* 0x000fe200000f0eff */
[----:B------:R1:W4:Y:S04]  /*3f30*/  LDG.E.U16 R20, [R12.64] ;  /* 0x000000040c147981 */ /* 0x000328000c1e1500 */
[----:B------:R1:W4:Y:S01]  /*3f40*/  LDG.E.U16 R9, [R8.64] ;  /* 0x0000000408097981 */ /* 0x000322000c1e1500 */
[----:B0-----:R-:W-:-:S03]  /*3f50*/  IMAD R18, R0, 0xb2, RZ ;  /* 0x000000b200127824 */ /* 0x001fc600078e02ff */
[----:B-1----:R0:W4:Y:S01]  /*3f60*/  LDG.E.U16 R8, [R6.64] ;  /* 0x0000000406087981 */ /* 0x002122000c1e1500 */
[C---:B------:R-:W-:Y:S01]  /*3f70*/  IMAD R13, R0.reuse, 0x49, RZ ;  /* 0x00000049000d7824 */ /* 0x040fe200078e02ff */
[----:B------:R-:W-:Y:S02]  /*3f80*/  IADD3 R12, P2, R19, R2, RZ ;  /* 0x00000002130c7210 */ /* 0x000fe40007f5e0ff */
[----:B0-----:R0:W4:Y:S04]  /*3f90*/  LDG.E.U16 R7, [R4.64] ;  /* 0x0000000404077981 */ /* 0x001128000c1e1500 */
[----:B--2---:R-:W-:Y:S04]  /*3fa0*/  STL [R1+0x110], R17 ;  /* 0x0001101101007387 */ /* 0x004fe80000100800 */
[----:B-----5:R1:W-:Y:S01]  /*3fb0*/  STL [R1+0x10c], R15 ;  /* 0x00010c0f01007387 */ /* 0x0203e20000100800 */
[----:B0-----:R-:W-:-:S03]  /*3fc0*/  IMAD R4, R0, 0x41, RZ ;  /* 0x0000004100047824 */ /* 0x001fc600078e02ff */
[----:B------:R0:W-:Y:S01]  /*3fd0*/  STL [R1+0x108], R14 ;  /* 0x0001080e01007387 */ /* 0x0001e20000100800 */
[C---:B-1----:R-:W-:Y:S02]  /*3fe0*/  IMAD R15, R0.reuse, 0x82, RZ ;  /* 0x00000082000f7824 */ /* 0x042fe400078e02ff */
[C---:B0-----:R-:W-:Y:S02]  /*3ff0*/  IMAD R14, R0.reuse, 0x92, RZ ;  /* 0x00000092000e7824 */ /* 0x041fe400078e02ff */
[C---:B------:R-:W-:Y:S02]  /*4000*/  IMAD R6, R0.reuse, 0x51, RZ ;  /* 0x0000005100067824 */ /* 0x040fe400078e02ff */
[----:B------:R-:W-:Y:S01]  /*4010*/  IMAD R5, R0, 0x59, RZ ;  /* 0x0000005900057824 */ /* 0x000fe200078e02ff */
[-C--:B------:R-:W-:Y:S01]  /*4020*/  IADD3 R14, P1, R14, R2.reuse, RZ ;  /* 0x000000020e0e7210 */ /* 0x080fe20007f3e0ff */
[----:B---3--:R0:W-:Y:S02]  /*4030*/  STL [R1+0x100], R16 ;  /* 0x0001001001007387 */ /* 0x0081e40000100800 */
[----:B0-----:R-:W-:-:S04]  /*4040*/  IADD3 R16, P0, R15, R2, RZ ;  /* 0x000000020f107210 */ /* 0x001fc80007f1e0ff */
[-C--:B------:R-:W-:Y:S02]  /*4050*/  LEA.HI.X.SX32 R17, R4, R3.reuse, 0x1, P0 ;  /* 0x0000000304117211 */ /* 0x080fe400000f0eff */
[----:B------:R-:W-:Y:S01]  /*4060*/  IADD3 R4, P0, R18, R2, RZ ;  /* 0x0000000212047210 */ /* 0x000fe20007f1e0ff */
[----:B------:R0:W-:Y:S01]  /*4070*/  STL [R1+0xf8], R23 ;  /* 0x0000f81701007387 */ /* 0x0001e20000100800 */
[-C--:B------:R-:W-:Y:S02]  /*4080*/  LEA.HI.X.SX32 R15, R13, R3.reuse, 0x1, P1 ;  /* 0x000000030d0f7211 */ /* 0x080fe400008f0eff */
[-C--:B------:R-:W-:Y:S01]  /*4090*/  LEA.HI.X.SX32 R13, R6, R3.reuse, 0x1, P2 ;  /* 0x00000003060d7211 */ /* 0x080fe200010f0eff */
[----:B------:R-:W-:Y:S01]  /*40a0*/  STL [R1+0xf0], R22 ;  /* 0x0000f01601007387 */ /* 0x000fe20000100800 */
[----:B------:R-:W-:-:S03]  /*40b0*/  LEA.HI.X.SX32 R5, R5, R3, 0x1, P0 ;  /* 0x0000000305057211 */ /* 0x000fc600000f0eff */
[----:B------:R1:W-:Y:S04]  /*40c0*/  STL [R1+0xe8], R21 ;  /* 0x0000e81501007387 */ /* 0x0003e80000100800 */
[----:B0-----:R0:W2:Y:S04]  /*40d0*/  LDG.E.U16 R23, [R14.64] ;  /* 0x000000040e177981 */ /* 0x0010a8000c1e1500 */
[----:B------:R3:W5:Y:S04]  /*40e0*/  LDG.E.U16 R27, [R12.64] ;  /* 0x000000040c1b7981 */ /* 0x000768000c1e1500 */
[----:B-1----:R1:W2:Y:S04]  /*40f0*/  LDG.E.U16 R21, [R16.64] ;  /* 0x0000000410157981 */ /* 0x0022a8000c1e1500 */
[----:B------:R4:W5:Y:S01]  /*4100*/  LDG.E.U16 R26, [R4.64] ;  /* 0x00000004041a7981 */ /* 0x000962000c1e1500 */
[----:B0-----:R-:W-:-:S02]  /*4110*/  IMAD R15, R0, 0xc2, RZ ;  /* 0x000000c2000f7824 */ /* 0x001fc400078e02ff */
[C---:B------:R-:W-:Y:S02]  /*4120*/  IMAD R14, R0.reuse, 0xd2, RZ ;  /* 0x000000d2000e7824 */ /* 0x040fe400078e02ff */
[C---:B---3--:R-:W-:Y:S01]  /*4130*/  IMAD R12, R0.reuse, 0xe2, RZ ;  /* 0x000000e2000c7824 */ /* 0x048fe200078e02ff */
[-C--:B-1----:R-:W-:Y:S01]  /*4140*/  IADD3 R16, P0, R15, R2.reuse, RZ ;  /* 0x000000020f107210 */ /* 0x082fe20007f1e0ff */
[C---:B------:R-:W-:Y:S02]  /*4150*/  IMAD R18, R0.reuse, 0xf2, RZ ;  /* 0x000000f200127824 */ /* 0x040fe400078e02ff */
[----:B----4-:R-:W-:Y:S01]  /*4160*/  IMAD R4, R0, 0x61, RZ ;  /* 0x0000006100047824 */ /* 0x010fe200078e02ff */
[-C--:B------:R-:W-:Y:S01]  /*4170*/  IADD3 R14, P1, R14, R2.reuse, RZ ;  /* 0x000000020e0e7210 */ /* 0x080fe20007f3e0ff */
[----:B------:R-:W-:Y:S01]  /*4180*/  IMAD R13, R0, 0x69, RZ ;  /* 0x00000069000d7824 */ /* 0x000fe200078e02ff */
[-C--:B------:R-:W-:Y:S01]  /*4190*/  IADD3 R12, P2, R12, R2.reuse, RZ ;  /* 0x000000020c0c7210 */ /* 0x080fe20007f5e0ff */
[----:B------:R-:W-:Y:S01]  /*41a0*/  IMAD R6, R0, 0x71, RZ ;  /* 0x0000007100067824 */ /* 0x000fe200078e02ff */
[----:B------:R-:W-:Y:S01]  /*41b0*/  LEA.HI.X.SX32 R17, R4, R3, 0x1, P0 ;  /* 0x0000000304117211 */ /* 0x000fe200000f0eff */
[----:B------:R-:W-:Y:S01]  /*41c0*/  IMAD R5, R0, 0x79, RZ ;  /* 0x0000007900057824 */ /* 0x000fe200078e02ff */
[----:B------:R-:W-:-:S02]  /*41d0*/  IADD3 R4, P0, R18, R2, RZ ;  /* 0x0000000212047210 */ /* 0x000fc40007f1e0ff */
[-C--:B------:R-:W-:Y:S01]  /*41e0*/  LEA.HI.X.SX32 R15, R13, R3.reuse, 0x1, P1 ;  /* 0x000000030d0f7211 */ /* 0x080fe200008f0eff */
[----:B------:R0:W3:Y:S01]  /*41f0*/  LDG.E.U16 R29, [R16.64] ;  /* 0x00000004101d7981 */ /* 0x0000e2000c1e1500 */
[-C--:B------:R-:W-:Y:S02]  /*4200*/  LEA.HI.X.SX32 R13, R6, R3.reuse, 0x1, P2 ;  /* 0x00000003060d7211 */ /* 0x080fe400010f0eff */
[----:B------:R-:W-:Y:S01]  /*4210*/  LEA.HI.X.SX32 R5, R5, R3, 0x1, P0 ;  /* 0x0000000305057211 */ /* 0x000fe200000f0eff */
[----:B------:R1:W-:Y:S01]  /*4220*/  STL [R1+0x8], R20 ;  /* 0x0000081401007387 */ /* 0x0003e20000100800 */
[----:B------:R-:W-:-:S03]  /*4230*/  IMAD R19, R0, 0x102, RZ ;  /* 0x0000010200137824 */ /* 0x000fc600078e02ff */
[----:B------:R4:W3:Y:S04]  /*4240*/  LDG.E.U16 R22, [R14.64] ;  /* 0x000000040e167981 */ /* 0x0008e8000c1e1500 */
[----:B------:R4:W3:Y:S01]  /*4250*/  LDG.E.U16 R24, [R12.64] ;  /* 0x000000040c187981 */ /* 0x0008e2000c1e1500 */
[----:B-1----:R-:W-:-:S03]  /*4260*/  IMAD R20, R0, 0x112, RZ ;  /* 0x0000011200147824 */ /* 0x002fc600078e02ff */
[----:B------:R1:W3:Y:S01]  /*4270*/  LDG.E.U16 R25, [R4.64] ;  /* 0x0000000404197981 */ /* 0x0002e2000c1e1500 */
[-C--:B0-----:R-:W-:Y:S02]  /*4280*/  IADD3 R16, P0, R19, R2.reuse, RZ ;  /* 0x0000000213107210 */ /* 0x081fe40007f1e0ff */
[----:B----4-:R-:W-:Y:S01]  /*4290*/  IADD3 R14, P1, R20, R2, RZ ;  /* 0x00000002140e7210 */ /* 0x010fe20007f3e0ff */
[C---:B------:R-:W-:Y:S02]  /*42a0*/  IMAD R13, R0.reuse, 0x89, RZ ;  /* 0x00000089000d7824 */ /* 0x040fe400078e02ff */
[----:B-1----:R-:W-:-:S03]  /*42b0*/  IMAD R4, R0, 0x81, RZ ;  /* 0x0000008100047824 */ /* 0x002fc600078e02ff */
[-C--:B------:R-:W-:Y:S02]  /*42c0*/  LEA.HI.X.SX32 R15, R13, R3.reuse, 0x1, P1 ;  /* 0x000000030d0f7211 */ /* 0x080fe400008f0eff */
[----:B------:R-:W-:-:S03]  /*42d0*/  LEA.HI.X.SX32 R17, R4, R3, 0x1, P0 ;  /* 0x0000000304117211 */ /* 0x000fc600000f0eff */
[----:B------:R0:W4:Y:S04]  /*42e0*/  LDG.E.U16 R18, [R14.64] ;  /* 0x000000040e127981 */ /* 0x000128000c1e1500 */
[----:B--2---:R-:W-:Y:S04]  /*42f0*/  STL [R1+0xe4], R21 ;  /* 0x0000e41501007387 */ /* 0x004fe80000100800 */
[----:B------:R-:W-:Y:S04]  /*4300*/  STL [R1+0xe0], R23 ;  /* 0x0000e01701007387 */ /* 0x000fe80000100800 */
[----:B-----5:R-:W-:Y:S04]  /*4310*/  STL [R1+0xdc], R27 ;  /* 0x0000dc1b01007387 */ /* 0x020fe80000100800 */
[----:B------:R1:W-:Y:S04]  /*4320*/  STL [R1+0xd8], R26 ;  /* 0x0000d81a01007387 */ /* 0x0003e80000100800 */
[----:B-1----:R1:W2:Y:S01]  /*4330*/  LDG.E.U16 R26, [R16.64] ;  /* 0x00000004101a7981 */ /* 0x0022a2000c1e1500 */
[----:B------:R-:W-:-:S02]  /*4340*/  IMAD R21, R0, 0x122, RZ ;  /* 0x0000012200157824 */ /* 0x000fc400078e02ff */
[C---:B------:R-:W-:Y:S02]  /*4350*/  IMAD R23, R0.reuse, 0x132, RZ ;  /* 0x0000013200177824 */ /* 0x040fe400078e02ff */
[C---:B------:R-:W-:Y:S01]  /*4360*/  IMAD R6, R0.reuse, 0x91, RZ ;  /* 0x0000009100067824 */ /* 0x040fe200078e02ff */
[-C--:B------:R-:W-:Y:S01]  /*4370*/  IADD3 R12, P2, R21, R2.reuse, RZ ;  /* 0x00000002150c7210 */ /* 0x080fe20007f5e0ff */
[----:B------:R-:W-:Y:S01]  /*4380*/  IMAD R5, R0, 0x99, RZ ;  /* 0x0000009900057824 */ /* 0x000fe200078e02ff */
[----:B------:R-:W-:Y:S01]  /*4390*/  IADD3 R4, P0, R23, R2, RZ ;  /* 0x0000000217047210 */ /* 0x000fe20007f1e0ff */
[----:B---3--:R-:W-:Y:S01]  /*43a0*/  STL [R1+0xd4], R29 ;  /* 0x0000d41d01007387 */ /* 0x008fe20000100800 */
[-C--:B------:R-:W-:Y:S02]  /*43b0*/  LEA.HI.X.SX32 R13, R6, R3.reuse, 0x1, P2 ;  /* 0x00000003060d7211 */ /* 0x080fe400010f0eff */
[----:B------:R-:W-:Y:S01]  /*43c0*/  LEA.HI.X.SX32 R5, R5, R3, 0x1, P0 ;  /* 0x0000000305057211 */ /* 0x000fe200000f0eff */
[----:B------:R3:W-:Y:S04]  /*43d0*/  STL [R1+0xd0], R22 ;  /* 0x0000d01601007387 */ /* 0x0007e80000100800 */
[----:B------:R5:W-:Y:S04]  /*43e0*/  STL [R1+0xcc], R24 ;  /* 0x0000cc1801007387 */ /* 0x000be80000100800 */
[----:B------:R0:W-:Y:S01]  /*43f0*/  STL [R1+0xc8], R25 ;  /* 0x0000c81901007387 */ /* 0x0001e20000100800 */
[----:B---3--:R-:W-:-:S03]  /*4400*/  IMAD R22, R0, 0x142, RZ ;  /* 0x0000014200167824 */ /* 0x008fc600078e02ff */
[----:B------:R3:W4:Y:S01]  /*4410*/  LDG.E.U16 R27, [R12.64] ;  /* 0x000000040c1b7981 */ /* 0x000722000c1e1500 */
[----:B-----5:R-:W-:-:S03]  /*4420*/  IMAD R24, R0, 0x152, RZ ;  /* 0x0000015200187824 */ /* 0x020fc600078e02ff */
[----:B------:R5:W4:Y:S01]  /*4430*/  LDG.E.U16 R29, [R4.64] ;  /* 0x00000004041d7981 */ /* 0x000b22000c1e1500 */
[----:B0-----:R-:W-:Y:S01]  /*4440*/  IMAD R25, R0, 0x162, RZ ;  /* 0x0000016200197824 */ /* 0x001fe200078e02ff */
[-C--:B-1----:R-:W-:Y:S01]  /*4450*/  IADD3 R16, P0, R22, R2.reuse, RZ ;  /* 0x0000000216107210 */ /* 0x082fe20007f1e0ff */
[----:B------:R-:W-:Y:S01]  /*4460*/  IMAD R6, R0, 0xb1, RZ ;  /* 0x000000b100067824 */ /* 0x000fe200078e02ff */
[-C--:B------:R-:W-:Y:S01]  /*4470*/  IADD3 R14, P1, R24, R2.reuse, RZ ;  /* 0x00000002180e7210 */ /* 0x080fe20007f3e0ff */
[C---:B---3--:R-:W-:Y:S01]  /*4480*/  IMAD R13, R0.reuse, 0xa9, RZ ;  /* 0x000000a9000d7824 */ /* 0x048fe200078e02ff */
[----:B------:R-:W-:Y:S01]  /*4490*/  IADD3 R12, P2, R25, R2, RZ ;  /* 0x00000002190c7210 */ /* 0x000fe20007f5e0ff */
[----:B-----5:R-:W-:-:S03]  /*44a0*/  IMAD R4, R0, 0xa1, RZ ;  /* 0x000000a100047824 */ /* 0x020fc600078e02ff */
[-C--:B------:R-:W-:Y:S02]  /*44b0*/  LEA.HI.X.SX32 R15, R13, R3.reuse, 0x1, P1 ;  /* 0x000000030d0f7211 */ /* 0x080fe400008f0eff */
[-C--:B------:R-:W-:Y:S02]  /*44c0*/  LEA.HI.X.SX32 R13, R6, R3.reuse, 0x1, P2 ;  /* 0x00000003060d7211 */ /* 0x080fe400010f0eff */
[----:B------:R-:W-:Y:S01]  /*44d0*/  LEA.HI.X.SX32 R17, R4, R3, 0x1, P0 ;  /* 0x0000000304117211 */ /* 0x000fe200000f0eff */
[----:B------:R0:W3:Y:S04]  /*44e0*/  LDG.E.U16 R14, [R14.64] ;  /* 0x000000040e0e7981 */ /* 0x0000e8000c1e1500 */
[----:B0-----:R0:W5:Y:S04]  /*44f0*/  LDG.E.U16 R15, [R12.64] ;  /* 0x000000040c0f7981 */ /* 0x001168000c1e1500 */
[----:B--2---:R-:W-:Y:S04]  /*4500*/  STL [R1+0xc4], R26 ;  /* 0x0000c41a01007387 */ /* 0x004fe80000100800 */
[----:B----4-:R1:W-:Y:S04]  /*4510*/  STL [R1+0xc0], R18 ;  /* 0x0000c01201007387 */ /* 0x0103e80000100800 */
[----:B-1----:R1:W2:Y:S01]  /*4520*/  LDG.E.U16 R18, [R16.64] ;  /* 0x0000000410127981 */ /* 0x0022a2000c1e1500 */
[----:B------:R-:W-:-:S02]  /*4530*/  IMAD R26, R0, 0x172, RZ ;  /* 0x00000172001a7824 */ /* 0x000fc400078e02ff */
[----:B------:R-:W-:-:S03]  /*4540*/  IMAD R5, R0, 0xb9, RZ ;  /* 0x000000b900057824 */ /* 0x000fc600078e02ff */
[----:B------:R-:W-:-:S04]  /*4550*/  IADD3 R4, P0, R26, R2, RZ ;  /* 0x000000021a047210 */ /* 0x000fc80007f1e0ff */
[----:B------:R-:W-:Y:S01]  /*4560*/  LEA.HI.X.SX32 R5, R5, R3, 0x1, P0 ;  /* 0x0000000305057211 */ /* 0x000fe200000f0eff */
[----:B------:R4:W-:Y:S05]  /*4570*/  STL [R1+0xbc], R27 ;  /* 0x0000bc1b01007387 */ /* 0x0009ea0000100800 */
[----:B------:R0:W3:Y:S01]  /*4580*/  LDG.E.U16 R5, [R4.64] ;  /* 0x0000000404057981 */ /* 0x0000e2000c1e1500 */
[----:B----4-:R-:W-:-:S03]  /*4590*/  IMAD R27, R0, 0x182, RZ ;  /* 0x00000182001b7824 */ /* 0x010fc600078e02ff */
[----:B------:R4:W-:Y:S01]  /*45a0*/  STL [R1+0xb8], R29 ;  /* 0x0000b81d01007387 */ /* 0x0009e20000100800 */
[C---:B0-----:R-:W-:Y:S01]  /*45b0*/  IMAD R4, R0.reuse, 0xc1, RZ ;  /* 0x000000c100047824 */ /* 0x041fe200078e02ff */
[----:B-1----:R-:W-:Y:S01]  /*45c0*/  IADD3 R16, P0, R27, R2, RZ ;  /* 0x000000021b107210 */ /* 0x002fe20007f1e0ff */
[----:B------:R-:W-:-:S03]  /*45d0*/  IMAD R12, R0, 0x1a2, RZ ;  /* 0x000001a2000c7824 */ /* 0x000fc600078e02ff */
[----:B------:R-:W-:Y:S01]  /*45e0*/  LEA.HI.X.SX32 R17, R4, R3, 0x1, P0 ;  /* 0x0000000304117211 */ /* 0x000fe200000f0eff */
[C---:B----4-:R-:W-:Y:S02]  /*45f0*/  IMAD R29, R0.reuse, 0x192, RZ ;  /* 0x00000192001d7824 */ /* 0x050fe400078e02ff */
[----:B------:R-:W-:Y:S01]  /*4600*/  IMAD R13, R0, 0xc9, RZ ;  /* 0x000000c9000d7824 */ /* 0x000fe200078e02ff */
[-C--:B------:R-:W-:Y:S01]  /*4610*/  IADD3 R12, P2, R12, R2.reuse, RZ ;  /* 0x000000020c0c7210 */ /* 0x080fe20007f5e0ff */
[----:B------:R-:W-:Y:S01]  /*4620*/  IMAD R6, R0, 0xd1, RZ ;  /* 0x000000d100067824 */ /* 0x000fe200078e02ff */
[----:B------:R0:W4:Y:S04]  /*4630*/  LDG.E.U16 R16, [R16.64] ;  /* 0x0000000410107981 */ /* 0x000128000c1e1500 */
[----:B--2---:R-:W-:Y:S04]  /*4640*/  STL [R1+0xb4], R18 ;  /* 0x0000b41201007387 */ /* 0x004fe80000100800 */
[----:B-----5:R-:W-:Y:S04]  /*4650*/  STL [R1+0xac], R15 ;  /* 0x0000ac0f01007387 */ /* 0x020fe80000100800 */
[----:B---3--:R1:W-:Y:S02]  /*4660*/  STL [R1+0xb0], R14 ;  /* 0x0000b00e01007387 */ /* 0x0083e40000100800 */
[----:B-1----:R-:W-:-:S04]  /*4670*/  IADD3 R14, P1, R29, R2, RZ ;  /* 0x000000021d0e7210 */ /* 0x002fc80007f3e0ff */
[-C--:B------:R-:W-:Y:S02]  /*4680*/  LEA.HI.X.SX32 R15, R13, R3.reuse, 0x1, P1 ;  /* 0x000000030d0f7211 */ /* 0x080fe400008f0eff */
[----:B------:R-:W-:-:S03]  /*4690*/  LEA.HI.X.SX32 R13, R6, R3, 0x1, P2 ;  /* 0x00000003060d7211 */ /* 0x000fc600010f0eff */
[----:B------:R-:W2:Y:S04]  /*46a0*/  LDG.E.U16 R14, [R14.64] ;  /* 0x000000040e0e7981 */ /* 0x000ea8000c1e1500 */
[----:B0-----:R0:W3:Y:S01]  /*46b0*/  LDG.E.U16 R17, [R12.64] ;  /* 0x000000040c117981 */ /* 0x0010e2000c1e1500 */
[----:B------:R-:W-:-:S03]  /*46c0*/  IMAD R18, R0, 0x1b2, RZ ;  /* 0x000001b200127824 */ /* 0x000fc600078e02ff */
[----:B------:R1:W-:Y:S02]  /*46d0*/  STL [R1+0xa8], R5 ;  /* 0x0000a80501007387 */ /* 0x0003e40000100800 */
[----:B------:R-:W-:Y:S01]  /*46e0*/  IADD3 R4, P0, R18, R2, RZ ;  /* 0x0000000212047210 */ /* 0x000fe20007f1e0ff */
[C---:B-1----:R-:W-:Y:S02]  /*46f0*/  IMAD R5, R0.reuse, 0xd9, RZ ;  /* 0x000000d900057824 */ /* 0x042fe400078e02ff */
[----:B0-----:R-:W-:-:S03]  /*4700*/  IMAD R12, R0, 0x1c2, RZ ;  /* 0x000001c2000c7824 */ /* 0x001fc600078e02ff */
[----:B------:R-:W-:Y:S01]  /*4710*/  LEA.HI.X.SX32 R5, R5, R3, 0x1, P0 ;  /* 0x0000000305057211 */ /* 0x000fe200000f0eff */
[----:B----4-:R0:W-:Y:S04]  /*4720*/  STL [R1+0xa4], R16 ;  /* 0x0000a41001007387 */ /* 0x0101e80000100800 */
[----:B------:R1:W4:Y:S01]  /*4730*/  LDG.E.U16 R18, [R4.64] ;  /* 0x0000000404127981 */ /* 0x000322000c1e1500 */
[C---:B------:R-:W-:Y:S02]  /*4740*/  IMAD R6, R0.reuse, 0xe9, RZ ;  /* 0x000000e900067824 */ /* 0x040fe400078e02ff */
[C---:B0-----:R-:W-:Y:S02]  /*4750*/  IMAD R16, R0.reuse, 0x1d2, RZ ;  /* 0x000001d200107824 */ /* 0x041fe400078e02ff */
[----:B-1----:R-:W-:Y:S01]  /*4760*/  IMAD R5, R0, 0xe1, RZ ;  /* 0x000000e100057824 */ /* 0x002fe200078e02ff */
[----:B------:R-:W-:-:S02]  /*4770*/  IADD3 R4, P0, R12, R2, RZ ;  /* 0x000000020c047210 */ /* 0x000fc40007f1e0ff */
[----:B------:R-:W-:Y:S02]  /*4780*/  IADD3 R16, P1, R16, R2, RZ ;  /* 0x0000000210107210 */ /* 0x000fe40007f3e0ff */
[-C--:B------:R-:W-:Y:S01]  /*4790*/  LEA.HI.X.SX32 R5, R5, R3.reuse, 0x1, P0 ;  /* 0x0000000305057211 */ /* 0x080fe200000f0eff */
[----:B--2---:R-:W-:Y:S04]  /*47a0*/  STL [R1+0xa0], R14 ;  /* 0x0000a00e01007387 */ /* 0x004fe80000100800 */
[----:B---3--:R0:W-:Y:S02]  /*47b0*/  STL [R1+0x9c], R17 ;  /* 0x00009c1101007387 */ /* 0x0081e40000100800 */
[----:B0-----:R-:W-:Y:S02]  /*47c0*/  LEA.HI.X.SX32 R17, R6, R3, 0x1, P1 ;  /* 0x0000000306117211 */ /* 0x001fe400008f0eff */
[----:B------:R0:W2:Y:S01]  /*47d0*/  LDG.E.U16 R6, [R4.64] ;  /* 0x0000000404067981 */ /* 0x0000a2000c1e1500 */
[----:B------:R-:W-:-:S02]  /*47e0*/  IMAD R14, R0, 0x1e2, RZ ;  /* 0x000001e2000e7824 */ /* 0x000fc400078e02ff */
[----:B------:R-:W-:-:S03]  /*47f0*/  IMAD R15, R0, 0xf1, RZ ;  /* 0x000000f1000f7824 */ /* 0x000fc600078e02ff */
[----:B------:R-:W-:-:S04]  /*4800*/  IADD3 R14, P2, R14, R2, RZ ;  /* 0x000000020e0e7210 */ /* 0x000fc80007f5e0ff */
[----:B------:R-:W-:Y:S01]  /*4810*/  LEA.HI.X.SX32 R15, R15, R3, 0x1, P2 ;  /* 0x000000030f0f7211 */ /* 0x000fe200010f0eff */
[----:B----4-:R1:W-:Y:S01]  /*4820*/  STL [R1+0x98], R18 ;  /* 0x0000981201007387 */ /* 0x0103e20000100800 */
[C---:B------:R-:W-:Y:S02]  /*4830*/  IMAD R12, R0.reuse, 0x1f2, RZ ;  /* 0x000001f2000c7824 */ /* 0x040fe400078e02ff */
[----:B------:R-:W-:-:S03]  /*4840*/  IMAD R13, R0, 0xf9, RZ ;  /* 0x000000f9000d7824 */ /* 0x000fc600078e02ff */
[----:B------:R-:W-:Y:S01]  /*4850*/  IADD3 R12, P3, R12, R2, RZ ;  /* 0x000000020c0c7210 */ /* 0x000fe20007f7e0ff */
[----:B-1----:R-:W-:-:S03]  /*4860*/  IMAD.SHL.U32 R18, R0, 0x2, RZ ;  /* 0x0000000200127824 */ /* 0x002fc600078e00ff */
[----:B------:R-:W-:Y:S02]  /*4870*/  LEA.HI.X.SX32 R13, R13, R3, 0x1, P3 ;  /* 0x000000030d0d7211 */ /* 0x000fe400018f0eff */
[----:B0-----:R-:W-:-:S04]  /*4880*/  IADD3 R4, P0, R18, R2, RZ ;  /* 0x0000000212047210 */ /* 0x001fc80007f1e0ff */
[----:B------:R-:W3:Y:S01]  /*4890*/  LDG.E.U16 R13, [R12.64] ;  /* 0x000000040c0d7981 */ /* 0x000ee2000c1e1500 */
[----:B------:R-:W-:-:S03]  /*48a0*/  LEA.HI.X.SX32 R5, R0, R3, 0x1, P0 ;  /* 0x0000000300057211 */ /* 0x000fc600000f0eff */
[----:B--2---:R0:W-:Y:S04]  /*48b0*/  STL [R1+0x94], R6 ;  /* 0x0000940601007387 */ /* 0x0041e80000100800 */
[----:B0-----:R0:W2:Y:S04]  /*48c0*/  LDG.E.U16 R6, [R16.64] ;  /* 0x0000000410067981 */ /* 0x0010a8000c1e1500 */
[----:B0-----:R0:W4:Y:S04]  /*48d0*/  LDG.E.U16 R17, [R14.64] ;  /* 0x000000040e117981 */ /* 0x001128000c1e1500 */
[----:B0-----:R0:W5:Y:S01]  /*48e0*/  LDG.E.U16 R14, [R4.64] ;  /* 0x00000004040e7981 */ /* 0x001162000c1e1500 */
[----:B------:R-:W-:-:S05]  /*48f0*/  IMAD R16, R0, 0x204, RZ ;  /* 0x0000020400107824 */ /* 0x000fca00078e02ff */
[-C--:B------:R-:W-:Y:S02]  /*4900*/  IADD3 R16, P1, R16, R2.reuse, RZ ;  /* 0x0000000210107210 */ /* 0x080fe40007f3e0ff */
[----:B0-----:R-:W-:-:S04]  /*4910*/  LEA R4, P0, R0, R2, 0x2 ;  /* 0x0000000200047211 */ /* 0x001fc800078010ff */
[-C--:B------:R-:W-:Y:S01]  /*4920*/  LEA.HI.X.SX32 R5, R18, R3.reuse, 0x1, P0 ;  /* 0x0000000312057211 */ /* 0x080fe200000f0eff */
[C---:B------:R-:W-:Y:S01]  /*4930*/  IMAD R15, R0.reuse, 0x85, RZ ;  /* 0x00000085000f7824 */ /* 0x040fe200078e02ff */
[----:B--2---:R-:W-:Y:S04]  /*4940*/  STL [R1+0x8c], R6 ;  /* 0x00008c0601007387 */ /* 0x004fe80000100800 */
[----:B----4-:R0:W-:Y:S02]  /*4950*/  STL [R1+0x88], R17 ;  /* 0x0000881101007387 */ /* 0x0101e40000100800 */
[----:B0-----:R-:W-:Y:S02]  /*4960*/  LEA.HI.X.SX32 R17, R19, R3, 0x1, P1 ;  /* 0x0000000313117211 */ /* 0x001fe400008f0eff */
[----:B------:R0:W2:Y:S01]  /*4970*/  LDG.E.U16 R19, [R4.64] ;  /* 0x0000000404137981 */ /* 0x0000a2000c1e1500 */
[----:B------:R-:W-:-:S03]  /*4980*/  IMAD R6, R0, 0x10a, RZ ;  /* 0x0000010a00067824 */ /* 0x000fc600078e02ff */
[----:B---3--:R-:W-:Y:S04]  /*4990*/  STL [R1+0x84], R13 ;  /* 0x0000840d01007387 */ /* 0x008fe80000100800 */
[----:B-----5:R1:W-:Y:S04]  /*49a0*/  STL [R1+0x90], R14 ;  /* 0x0000900e01007387 */ /* 0x0203e80000100800 */
[----:B------:R3:W4:Y:S01]  /*49b0*/  LDG.E.U16 R18, [R16.64] ;  /* 0x0000000410127981 */ /* 0x000722000c1e1500 */
[----:B-1----:R-:W-:-:S04]  /*49c0*/  IADD3 R14, P0, R6, R2, RZ ;  /* 0x00000002060e7210 */ /* 0x002fc80007f1e0ff */
[----:B------:R-:W-:-:S05]  /*49d0*/  LEA.HI.X.SX32 R15, R15, R3, 0x1, P0 ;  /* 0x000000030f0f7211 */ /* 0x000fca00000f0eff */
[----:B---3--:R1:W3:Y:S01]  /*49e0*/  LDG.E.U16 R17, [R14.64] ;  /* 0x000000040e117981 */ /* 0x0082e2000c1e1500 */
[C---:B------:R-:W-:Y:S02]  /*49f0*/  IMAD R12, R0.reuse, 0x214, RZ ;  /* 0x00000214000c7824 */ /* 0x040fe400078e02ff */
[----:B------:R-:W-:-:S03]  /*4a00*/  IMAD R13, R0, 0x224, RZ ;  /* 0x00000224000d7824 */ /* 0x000fc600078e02ff */
[-C--:B------:R-:W-:Y:S02]  /*4a10*/  IADD3 R12, P2, R12, R2.reuse, RZ ;  /* 0x000000020c0c7210 */ /* 0x080fe40007f5e0ff */
[----:B0-----:R-:W-:Y:S02]  /*4a20*/  IADD3 R4, P1, R13, R2, RZ ;  /* 0x000000020d047210 */ /* 0x001fe40007f3e0ff */
[-C--:B------:R-:W-:Y:S02]  /*4a30*/  LEA.HI.X.SX32 R13, R6, R3.reuse, 0x1, P2 ;  /* 0x00000003060d7211 */ /* 0x080fe400010f0eff */
[----:B------:R-:W-:-:S03]  /*4a40*/  LEA.HI.X.SX32 R5, R20, R3, 0x1, P1 ;  /* 0x0000000314057211 */ /* 0x000fc600008f0eff */
[----:B------:R0:W3:Y:S01]  /*4a50*/  LDG.E.U16 R20, [R12.64] ;  /* 0x000000040c147981 */ /* 0x0000e2000c1e1500 */
[C---:B------:R-:W-:Y:S02]  /*4a60*/  IMAD R6, R0.reuse, 0x11a, RZ ;  /* 0x0000011a00067824 */ /* 0x040fe400078e02ff */
[C---:B------:R-:W-:Y:S01]  /*4a70*/  IMAD R16, R0.reuse, 0x234, RZ ;  /* 0x0000023400107824 */ /* 0x040fe200078e02ff */
[----:B--2---:R2:W-:Y:S04]  /*4a80*/  STL [R1+0x80], R19 ;  /* 0x0000801301007387 */ /* 0x0045e80000100800 */
[----:B--2---:R2:W5:Y:S01]  /*4a90*/  LDG.E.U16 R19, [R4.64] ;  /* 0x0000000404137981 */ /* 0x004562000c1e1500 */
[----:B0-----:R-:W-:Y:S01]  /*4aa0*/  IMAD R12, R0, 0x244, RZ ;  /* 0x00000244000c7824 */ /* 0x001fe200078e02ff */
[----:B-1----:R-:W-:-:S02]  /*4ab0*/  IADD3 R14, P0, R6, R2, RZ ;  /* 0x00000002060e7210 */ /* 0x002fc40007f1e0ff */
[-C--:B------:R-:W-:Y:S01]  /*4ac0*/  IADD3 R16, P1, R16, R2.reuse, RZ ;  /* 0x0000000210107210 */ /* 0x080fe20007f3e0ff */
[----:B----4-:R-:W-:Y:S01]  /*4ad0*/  STL [R1+0x7c], R18 ;  /* 0x00007c1201007387 */ /* 0x010fe20000100800 */
[----:B--2---:R-:W-:Y:S01]  /*4ae0*/  IMAD R4, R0, 0x8d, RZ ;  /* 0x0000008d00047824 */ /* 0x004fe200078e02ff */
[----:B------:R-:W-:-:S04]  /*4af0*/  IADD3 R12, P2, R12, R2, RZ ;  /* 0x000000020c0c7210 */ /* 0x000fc80007f5e0ff */
[-C--:B------:R-:W-:Y:S01]  /*4b00*/  LEA.HI.X.SX32 R15, R4, R3.reuse, 0x1, P0 ;  /* 0x00000003040f7211 */ /* 0x080fe200000f0eff */
[----:B---3--:R0:W-:Y:S01]  /*4b10*/  STL [R1+0x714], R17 ;  /* 0x0007141101007387 */ /* 0x0081e20000100800 */
[----:B------:R-:W-:-:S03]  /*4b20*/  LEA.HI.X.SX32 R13, R21, R3, 0x1, P2 ;  /* 0x00000003150d7211 */ /* 0x000fc600010f0eff */
[----:B------:R-:W2:Y:S01]  /*4b30*/  LDG.E.U16 R14, [R14.64] ;  /* 0x000000040e0e7981 */ /* 0x000ea2000c1e1500 */
[----:B0-----:R-:W-:-:S05]  /*4b40*/  LEA.HI.X.SX32 R17, R6, R3, 0x1, P1 ;  /* 0x0000000306117211 */ /* 0x001fca00008f0eff */
[----:B------:R0:W3:Y:S01]  /*4b50*/  LDG.E.U16 R21, [R16.64] ;  /* 0x0000000410157981 */ /* 0x0000e2000c1e1500 */
[C---:B------:R-:W-:Y:S02]  /*4b60*/  IMAD R18, R0.reuse, 0x12a, RZ ;  /* 0x0000012a00127824 */ /* 0x040fe400078e02ff */
[----:B------:R-:W-:Y:S01]  /*4b70*/  IMAD R5, R0, 0x95, RZ ;  /* 0x0000009500057824 */ /* 0x000fe200078e02ff */
[----:B------:R1:W-:Y:S02]  /*4b80*/  STL [R1+0x78], R20 ;  /* 0x0000781401007387 */ /* 0x0003e40000100800 */
[----:B------:R-:W-:-:S04]  /*4b90*/  IADD3 R4, P0, R18, R2, RZ ;  /* 0x0000000212047210 */ /* 0x000fc80007f1e0ff */
[----:B------:R-:W-:Y:S01]  /*4ba0*/  LEA.HI.X.SX32 R5, R5, R3, 0x1, P0 ;  /* 0x0000000305057211 */ /* 0x000fe200000f0eff */
[----:B-1----:R1:W3:Y:S04]  /*4bb0*/  LDG.E.U16 R20, [R12.64] ;  /* 0x000000040c147981 */ /* 0x0022e8000c1e1500 */
[----:B-----5:R5:W-:Y:S04]  /*4bc0*/  STL [R1+0x74], R19 ;  /* 0x0000741301007387 */ /* 0x020be80000100800 */
[----:B-----5:R5:W4:Y:S01]  /*4bd0*/  LDG.E.U16 R19, [R4.64] ;  /* 0x0000000404137981 */ /* 0x020b22000c1e1500 */
[----:B------:R-:W-:-:S05]  /*4be0*/  IMAD R6, R0, 0x254, RZ ;  /* 0x0000025400067824 */ /* 0x000fca00078e02ff */
[-C--:B-----5:R-:W-:Y:S01]  /*4bf0*/  IADD3 R4, P0, R6, R2.reuse, RZ ;  /* 0x0000000206047210 */ /* 0x0a0fe20007f1e0ff */
[----:B--2---:R-:W-:Y:S03]  /*4c00*/  STL [R1+0x710], R14 ;  /* 0x0007100e01007387 */ /* 0x004fe60000100800 */
[----:B------:R-:W-:Y:S01]  /*4c10*/  LEA.HI.X.SX32 R5, R18, R3, 0x1, P0 ;  /* 0x0000000312057211 */ /* 0x000fe200000f0eff */
[C---:B0-----:R-:W-:Y:S02]  /*4c20*/  IMAD R16, R0.reuse, 0x264, RZ ;  /* 0x0000026400107824 */ /* 0x041fe400078e02ff */
[C---:B------:R-:W-:Y:S01]  /*4c30*/  IMAD R6, R0.reuse, 0x13a, RZ ;  /* 0x0000013a00067824 */ /* 0x040fe200078e02ff */
[----:B---3--:R0:W-:Y:S01]  /*4c40*/  STL [R1+0x70], R21 ;  /* 0x0000701501007387 */ /* 0x0081e20000100800 */
[----:B------:R-:W-:Y:S01]  /*4c50*/  IMAD R15, R0, 0x9d, RZ ;  /* 0x0000009d000f7824 */ /* 0x000fe200078e02ff */
[-C--:B------:R-:W-:Y:S01]  /*4c60*/  IADD3 R16, P1, R16, R2.reuse, RZ ;  /* 0x0000000210107210 */ /* 0x080fe20007f3e0ff */
[----:B-1----:R-:W-:Y:S01]  /*4c70*/  IMAD R13, R0, 0x284, RZ ;  /* 0x00000284000d7824 */ /* 0x002fe200078e02ff */
[----:B0-----:R0:W2:Y:S01]  /*4c80*/  LDG.E.U16 R21, [R4.64] ;  /* 0x0000000404157981 */ /* 0x0010a2000c1e1500 */
[----:B------:R-:W-:-:S02]  /*4c90*/  IADD3 R14, P0, R6, R2, RZ ;  /* 0x00000002060e7210 */ /* 0x000fc40007f1e0ff */
[-C--:B------:R-:W-:Y:S01]  /*4ca0*/  LEA.HI.X.SX32 R17, R23, R3.reuse, 0x1, P1 ;  /* 0x0000000317117211 */ /* 0x080fe200008f0eff */
[----:B------:R-:W-:Y:S01]  /*4cb0*/  IMAD R12, R0, 0x274, RZ ;  /* 0x00000274000c7824 */ /* 0x000fe200078e02ff */
[----:B------:R-:W-:-:S03]  /*4cc0*/  LEA.HI.X.SX32 R15, R15, R3, 0x1, P0 ;  /* 0x000000030f0f7211 */ /* 0x000fc600000f0eff */
[----:B------:R1:W3:Y:S01]  /*4cd0*/  LDG.E.U16 R23, [R16.64] ;  /* 0x0000000410177981 */ /* 0x0002e2000c1e1500 */
[-C--:B0-----:R-:W-:Y:S02]  /*4ce0*/  IADD3 R4, P1, R13, R2.reuse, RZ ;  /* 0x000000020d047210 */ /* 0x081fe40007f3e0ff */
[----:B------:R-:W-:Y:S02]  /*4cf0*/  IADD3 R12, P2, R12, R2, RZ ;  /* 0x000000020c0c7210 */ /* 0x000fe40007f5e0ff */
[-C--:B------:R-:W-:Y:S02]  /*4d00*/  LEA.HI.X.SX32 R5, R22, R3.reuse, 0x1, P1 ;  /* 0x0000000316057211 */ /* 0x080fe400008f0eff */
[----:B------:R0:W5:Y:S01]  /*4d10*/  LDG.E.U16 R22, [R14.64] ;  /* 0x000000040e167981 */ /* 0x000162000c1e1500 */
[----:B------:R-:W-:-:S03]  /*4d20*/  LEA.HI.X.SX32 R13, R6, R3, 0x1, P2 ;  /* 0x00000003060d7211 */ /* 0x000fc600010f0eff */
[----:B------:R0:W-:Y:S04]  /*4d30*/  STL [R1+0x6c], R20 ;  /* 0x00006c1401007387 */ /* 0x0001e80000100800 */
[----:B0-----:R0:W5:Y:S01]  /*4d40*/  LDG.E.U16 R20, [R12.64] ;  /* 0x000000040c147981 */ /* 0x001162000c1e1500 */
[----:B------:R-:W-:-:S05]  /*4d50*/  IMAD R6, R0, 0x14a, RZ ;  /* 0x0000014a00067824 */ /* 0x000fca00078e02ff */
[----:B------:R-:W-:Y:S01]  /*4d60*/  IADD3 R14, P0, R6, R2, RZ ;  /* 0x00000002060e7210 */ /* 0x000fe20007f1e0ff */
[----:B0-----:R-:W-:-:S05]  /*4d70*/  IMAD R12, R0, 0x2a4, RZ ;  /* 0x000002a4000c7824 */ /* 0x001fca00078e02ff */
[----:B------:R-:W-:-:S04]  /*4d80*/  IADD3 R12, P2, R12, R2, RZ ;  /* 0x000000020c0c7210 */ /* 0x000fc80007f5e0ff */
[----:B------:R-:W-:Y:S01]  /*4d90*/  LEA.HI.X.SX32 R13, R24, R3, 0x1, P2 ;  /* 0x00000003180d7211 */ /* 0x000fe200010f0eff */
[----:B----4-:R0:W-:Y:S04]  /*4da0*/  STL [R1+0x708], R19 ;  /* 0x0007081301007387 */ /* 0x0101e80000100800 */
[----:B0-----:R0:W4:Y:S02]  /*4db0*/  LDG.E.U16 R19, [R4.64] ;  /* 0x0000000404137981 */ /* 0x001124000c1e1500 */
[----:B0-----:R-:W-:-:S05]  /*4dc0*/  IMAD R4, R0, 0xa5, RZ ;  /* 0x000000a500047824 */ /* 0x001fca00078e02ff */
[----:B------:R-:W-:-:S05]  /*4dd0*/  LEA.HI.X.SX32 R15, R4, R3, 0x1, P0 ;  /* 0x00000003040f7211 */ /* 0x000fca00000f0eff */
[----:B------:R0:W4:Y:S01]  /*4de0*/  LDG.E.U16 R24, [R14.64] ;  /* 0x000000040e187981 */ /* 0x000122000c1e1500 */
[----:B-1----:R-:W-:-:S05]  /*4df0*/  IMAD R16, R0, 0x294, RZ ;  /* 0x0000029400107824 */ /* 0x002fca00078e02ff */
[----:B------:R-:W-:-:S04]  /*4e00*/  IADD3 R16, P1, R16, R2, RZ ;  /* 0x0000000210107210 */ /* 0x000fc80007f3e0ff */
[----:B------:R-:W-:Y:S01]  /*4e10*/  LEA.HI.X.SX32 R17, R6, R3, 0x1, P1 ;  /* 0x0000000306117211 */ /* 0x000fe200008f0eff */
[----:B--2---:R1:W-:Y:S01]  /*4e20*/  STL [R1+0x68], R21 ;  /* 0x0000681501007387 */ /* 0x0043e20000100800 */
[C---:B------:R-:W-:Y:S02]  /*4e30*/  IMAD R18, R0.reuse, 0x15a, RZ ;  /* 0x0000015a00127824 */ /* 0x040fe400078e02ff */
[----:B------:R-:W-:Y:S01]  /*4e40*/  IMAD R5, R0, 0xad, RZ ;  /* 0x000000ad00057824 */ /* 0x000fe200078e02ff */
[----:B-1----:R1:W2:Y:S02]  /*4e50*/  LDG.E.U16 R21, [R16.64] ;  /* 0x0000000410157981 */ /* 0x0022a4000c1e1500 */
[----:B------:R-:W-:Y:S01]  /*4e60*/  IADD3 R4, P0, R18, R2, RZ ;  /* 0x0000000212047210 */ /* 0x000fe20007f1e0ff */
[----:B------:R-:W-:-:S03]  /*4e70*/  IMAD R6, R0, 0x2b4, RZ ;  /* 0x000002b400067824 */ /* 0x000fc600078e02ff */
[----:B------:R-:W-:Y:S01]  /*4e80*/  LEA.HI.X.SX32 R5, R5, R3, 0x1, P0 ;  /* 0x0000000305057211 */ /* 0x000fe200000f0eff */
[----:B---3--:R3:W-:Y:S04]  /*4e90*/  STL [R1+0x64], R23 ;  /* 0x0000641701007387 */ /* 0x0087e80000100800 */
[----:B-----5:R5:W-:Y:S01]  /*4ea0*/  STL [R1+0x704], R22 ;  /* 0x0007041601007387 */ /* 0x020be20000100800 */
[----:B-1----:R-:W-:-:S03]  /*4eb0*/  IMAD R16, R0, 0x2c4, RZ ;  /* 0x000002c400107824 */ /* 0x002fc600078e02ff */
[----:B---3--:R1:W3:Y:S04]  /*4ec0*/  LDG.E.U16 R23, [R12.64] ;  /* 0x000000040c177981 */ /* 0x0082e8000c1e1500 */
[----:B-----5:R5:W3:Y:S01]  /*4ed0*/  LDG.E.U16 R22, [R4.64] ;  /* 0x0000000404167981 */ /* 0x020ae2000c1e1500 */
[----:B0-----:R-:W-:Y:S01]  /*4ee0*/  IMAD R15, R0, 0xb5, RZ ;  /* 0x000000b5000f7824 */ /* 0x001fe200078e02ff */
[-C--:B------:R-:W-:Y:S02]  /*4ef0*/  IADD3 R16, P1, R16, R2.reuse, RZ ;  /* 0x0000000210107210 */ /* 0x080fe40007f3e0ff */
[----:B-----5:R-:W-:Y:S01]  /*4f00*/  IADD3 R4, P0, R6, R2, RZ ;  /* 0x0000000206047210 */ /* 0x020fe20007f1e0ff */
[----:B------:R-:W-:-:S03]  /*4f10*/  IMAD R6, R0, 0x16a, RZ ;  /* 0x0000016a00067824 */ /* 0x000fc600078e02ff */
[-C--:B------:R-:W-:Y:S01]  /*4f20*/  LEA.HI.X.SX32 R5, R18, R3.reuse, 0x1, P0 ;  /* 0x0000000312057211 */ /* 0x080fe200000f0eff */
[----:B------:R0:W-:Y:S01]  /*4f30*/  STL [R1+0x60], R20 ;  /* 0x0000601401007387 */ /* 0x0001e20000100800 */
[----:B------:R-:W-:Y:S02]  /*4f40*/  IADD3 R14, P0, R6, R2, RZ ;  /* 0x00000002060e7210 */ /* 0x000fe40007f1e0ff */
[-C--:B------:R-:W-:Y:S02]  /*4f50*/  LEA.HI.X.SX32 R17, R25, R3.reuse, 0x1, P1 ;  /* 0x0000000319117211 */ /* 0x080fe400008f0eff */
[----:B------:R-:W-:Y:S01]  /*4f60*/  LEA.HI.X.SX32 R15, R15, R3, 0x1, P0 ;  /* 0x000000030f0f7211 */ /* 0x000fe200000f0eff */
[----:B0-----:R0:W5:Y:S04]  /*4f70*/  LDG.E.U16 R20, [R4.64] ;  /* 0x0000000404147981 */ /* 0x001168000c1e1500 */
[----:B------:R4:W5:Y:S01]  /*4f80*/  LDG.E.U16 R25, [R14.64] ;  /* 0x000000040e197981 */ /* 0x000962000c1e1500 */
[----:B-1----:R-:W-:-:S02]  /*4f90*/  IMAD R12, R0, 0x2d4, RZ ;  /* 0x000002d4000c7824 */ /* 0x002fc400078e02ff */
[----:B------:R-:W-:-:S03]  /*4fa0*/  IMAD R13, R0, 0x2e4, RZ ;  /* 0x000002e4000d7824 */ /* 0x000fc600078e02ff */
[-C--:B------:R-:W-:Y:S02]  /*4fb0*/  IADD3 R12, P2, R12, R2.reuse, RZ ;  /* 0x000000020c0c7210 */ /* 0x080fe40007f5e0ff */
[----:B0-----:R-:W-:Y:S02]  /*4fc0*/  IADD3 R4, P1, R13, R2, RZ ;  /* 0x000000020d047210 */ /* 0x001fe40007f3e0ff */
[-C--:B------:R-:W-:Y:S01]  /*4fd0*/  LEA.HI.X.SX32 R13, R6, R3.reuse, 0x1, P2 ;  /* 0x00000003060d7211 */ /* 0x080fe200010f0eff */
[----:B----4-:R0:W-:Y:S04]  /*4fe0*/  STL [R1+0x5c], R19 ;  /* 0x00005c1301007387 */ /* 0x0101e80000100800 */
[----:B0-----:R0:W4:Y:S04]  /*4ff0*/  LDG.E.U16 R19, [R16.64] ;  /* 0x0000000410137981 */ /* 0x001128000c1e1500 */
[----:B------:R1:W-:Y:S04]  /*5000*/  STL [R1+0x700], R24 ;  /* 0x0007001801007387 */ /* 0x0003e80000100800 */
[----:B-1----:R1:W4:Y:S01]  /*5010*/  LDG.E.U16 R24, [R12.64] ;  /* 0x000000040c187981 */ /* 0x002322000c1e1500 */
[----:B------:R-:W-:Y:S01]  /*5020*/  LEA.HI.X.SX32 R5, R26, R3, 0x1, P1 ;  /* 0x000000031a057211 */ /* 0x000fe200008f0eff */
[----:B------:R-:W-:-:S02]  /*5030*/  IMAD R6, R0, 0x17a, RZ ;  /* 0x0000017a00067824 */ /* 0x000fc400078e02ff */
[----:B0-----:R-:W-:-:S03]  /*5040*/  IMAD R16, R0, 0x2f4, RZ ;  /* 0x000002f400107824 */ /* 0x001fc600078e02ff */
[-C--:B------:R-:W-:Y:S01]  /*5050*/  IADD3 R14, P0, R6, R2.reuse, RZ ;  /* 0x00000002060e7210 */ /* 0x080fe20007f1e0ff */
[----:B--2---:R0:W-:Y:S01]  /*5060*/  STL [R1+0x58], R21 ;  /* 0x0000581501007387 */ /* 0x0041e20000100800 */
[----:B-1----:R-:W-:Y:S01]  /*5070*/  IMAD R12, R0, 0x304, RZ ;  /* 0x00000304000c7824 */ /* 0x002fe200078e02ff */
[----:B------:R-:W-:Y:S02]  /*5080*/  IADD3 R16, P1, R16, R2, RZ ;  /* 0x0000000210107210 */ /* 0x000fe40007f3e0ff */
[----:B0-----:R0:W2:Y:S02]  /*5090*/  LDG.E.U16 R21, [R4.64] ;  /* 0x0000000404157981 */ /* 0x0010a4000c1e1500 */
[----:B0-----:R-:W-:-:S05]  /*50a0*/  IMAD R4, R0, 0xbd, RZ ;  /* 0x000000bd00047824 */ /* 0x001fca00078e02ff */
[-C--:B------:R-:W-:Y:S01]  /*50b0*/  LEA.HI.X.SX32 R15, R4, R3.reuse, 0x1, P0 ;  /* 0x00000003040f7211 */ /* 0x080fe200000f0eff */
[----:B------:R-:W-:Y:S01]  /*50c0*/  IMAD R5, R0, 0x314, RZ ;  /* 0x0000031400057824 */ /* 0x000fe200078e02ff */
[----:B------:R-:W-:-:S03]  /*50d0*/  LEA.HI.X.SX32 R17, R6, R3, 0x1, P1 ;  /* 0x0000000306117211 */ /* 0x000fc600008f0eff */
[----:B------:R0:W2:Y:S01]  /*50e0*/  LDG.E.U16 R26, [R14.64] ;  /* 0x000000040e1a7981 */ /* 0x0000a2000c1e1500 */
[-C--:B------:R-:W-:Y:S01]  /*50f0*/  IADD3 R12, P2, R12, R2.reuse, RZ ;  /* 0x000000020c0c7210 */ /* 0x080fe20007f5e0ff */
[C---:B------:R-:W-:Y:S02]  /*5100*/  IMAD R18, R0.reuse, 0x18a, RZ ;  /* 0x0000018a00127824 */ /* 0x040fe400078e02ff */
[----:B---3--:R1:W-:Y:S01]  /*5110*/  STL [R1+0x54], R23 ;  /* 0x0000541701007387 */ /* 0x0083e20000100800 */
[----:B------:R-:W-:Y:S02]  /*5120*/  LEA.HI.X.SX32 R13, R27, R3, 0x1, P2 ;  /* 0x000000031b0d7211 */ /* 0x000fe400010f0eff */
[----:B------:R-:W-:Y:S01]  /*5130*/  IADD3 R4, P0, R5, R2, RZ ;  /* 0x0000000205047210 */ /* 0x000fe20007f1e0ff */
[----:B------:R3:W-:Y:S01]  /*5140*/  STL [R1+0x6fc], R22 ;  /* 0x0006fc1601007387 */ /* 0x0007e20000100800 */
[----:B0-----:R-:W-:-:S03]  /*5150*/  IMAD R14, R0, 0x334, RZ ;  /* 0x00000334000e7824 */ /* 0x001fc600078e02ff */
[----:B-1----:R0:W2:Y:S01]  /*5160*/  LDG.E.U16 R23, [R16.64] ;  /* 0x0000000410177981 */ /* 0x0020a2000c1e1500 */
[----:B------:R-:W-:Y:S01]  /*5170*/  LEA.HI.X.SX32 R5, R18, R3, 0x1, P0 ;  /* 0x0000000312057211 */ /* 0x000fe200000f0eff */
[C---:B------:R-:W-:Y:S02]  /*5180*/  IMAD R18, R0.reuse, 0x19a, RZ ;  /* 0x0000019a00127824 */ /* 0x040fe400078e02ff */
[----:B---3--:R1:W3:Y:S01]  /*5190*/  LDG.E.U16 R22, [R12.64] ;  /* 0x000000040c167981 */ /* 0x0082e2000c1e1500 */
[----:B0-----:R-:W-:Y:S01]  /*51a0*/  IMAD R16, R0, 0x324, RZ ;  /* 0x0000032400107824 */ /* 0x001fe200078e02ff */
[-C--:B------:R-:W-:Y:S02]  /*51b0*/  IADD3 R14, P1, R14, R2.reuse, RZ ;  /* 0x000000020e0e7210 */ /* 0x080fe40007f3e0ff */
[----:B-----5:R0:W-:Y:S02]  /*51c0*/  STL [R1+0x50], R20 ;  /* 0x0000501401007387 */ /* 0x0201e40000100800 */
[----:B------:R-:W-:-:S02]  /*51d0*/  IADD3 R16, P0, R16, R2, RZ ;  /* 0x0000000210107210 */ /* 0x000fc40007f1e0ff */
[-C--:B------:R-:W-:Y:S02]  /*51e0*/  LEA.HI.X.SX32 R15, R18, R3.reuse, 0x1, P1 ;  /* 0x00000003120f7211 */ /* 0x080fe400008f0eff */
[----:B------:R-:W-:Y:S01]  /*51f0*/  LEA.HI.X.SX32 R17, R29, R3, 0x1, P0 ;  /* 0x000000031d117211 */ /* 0x000fe200000f0eff */
[----:B0-----:R0:W5:Y:S04]  /*5200*/  LDG.E.U16 R20, [R4.64] ;  /* 0x0000000404147981 */ /* 0x001168000c1e1500 */
[----:B------:R0:W5:Y:S01]  /*5210*/  LDG.E.U16 R27, [R16.64] ;  /* 0x00000004101b7981 */ /* 0x000162000c1e1500 */
[----:B-1----:R-:W-:-:S05]  /*5220*/  IMAD R12, R0, 0x344, RZ ;  /* 0x00000344000c7824 */ /* 0x002fca00078e02ff */
[----:B------:R-:W-:Y:S01]  /*5230*/  IADD3 R12, P2, R12, R2, RZ ;  /* 0x000000020c0c7210 */ /* 0x000fe20007f5e0ff */
[----:B----4-:R-:W-:Y:S04]  /*5240*/  STL [R1+0x4c], R19 ;  /* 0x00004c1301007387 */ /* 0x010fe80000100800 */
[----:B------:R1:W-:Y:S04]  /*5250*/  STL [R1+0x6f8], R25 ;  /* 0x0006f81901007387 */ /* 0x0003e80000100800 */
[----:B-1----:R1:W4:Y:S01]  /*5260*/  LDG.E.U16 R25, [R14.64] ;  /* 0x000000040e197981 */ /* 0x002322000c1e1500 */
[----:B------:R-:W-:-:S05]  /*5270*/  IMAD R19, R0, 0x1a2, RZ ;  /* 0x000001a200137824 */ /* 0x000fca00078e02ff */
[----:B------:R-:W-:Y:S01]  /*5280*/  LEA.HI.X.SX32 R13, R19, R3, 0x1, P2 ;  /* 0x00000003130d7211 */ /* 0x000fe200010f0eff */
[----:B------:R0:W-:Y:S04]  /*5290*/  STL [R1+0x48], R24 ;  /* 0x0000481801007387 */ /* 0x0001e80000100800 */
[----:B0-----:R0:W4:Y:S01]  /*52a0*/  LDG.E.U16 R24, [R12.64] ;  /* 0x000000040c187981 */ /* 0x001122000c1e1500 */
[C---:B------:R-:W-:Y:S02]  /*52b0*/  IMAD R4, R0.reuse, 0x354, RZ ;  /* 0x0000035400047824 */ /* 0x040fe400078e02ff */
[C---:B------:R-:W-:Y:S02]  /*52c0*/  IMAD R6, R0.reuse, 0x1aa, RZ ;  /* 0x000001aa00067824 */ /* 0x040fe400078e02ff */
[----:B------:R-:W-:Y:S01]  /*52d0*/  IMAD R16, R0, 0x364, RZ ;  /* 0x0000036400107824 */ /* 0x000fe200078e02ff */
[----:B------:R-:W-:Y:S01]  /*52e0*/  IADD3 R4, P0, R4, R2, RZ ;  /* 0x0000000204047210 */ /* 0x000fe20007f1e0ff */
[----:B------:R-:W-:-:S03]  /*52f0*/  IMAD R19, R0, 0x1b2, RZ ;  /* 0x000001b200137824 */ /* 0x000fc600078e02ff */
[-C--:B------:R-:W-:Y:S01]  /*5300*/  LEA.HI.X.SX32 R5, R6, R3.reuse, 0x1, P0 ;  /* 0x0000000306057211 */ /* 0x080fe200000f0eff */
[----:B0-----:R-:W-:Y:S01]  /*5310*/  IMAD R12, R0, 0x384, RZ ;  /* 0x00000384000c7824 */ /* 0x001fe200078e02ff */
[-C--:B------:R-:W-:Y:S01]  /*5320*/  IADD3 R16, P0, R16, R2.reuse, RZ ;  /* 0x0000000210107210 */ /* 0x080fe20007f1e0ff */
[----:B--2---:R0:W-:Y:S03]  /*5330*/  STL [R1+0x44], R21 ;  /* 0x0000441501007387 */ /* 0x0041e60000100800 */
[----:B------:R-:W-:Y:S01]  /*5340*/  LEA.HI.X.SX32 R17, R19, R3, 0x1, P0 ;  /* 0x0000000313117211 */ /* 0x000fe200000f0eff */
[----:B------:R-:W-:Y:S01]  /*5350*/  IMAD R19, R0, 0x1c2, RZ ;  /* 0x000001c200137824 */ /* 0x000fe200078e02ff */
[----:B------:R-:W-:Y:S01]  /*5360*/  IADD3 R12, P2, R12, R2, RZ ;  /* 0x000000020c0c7210 */ /* 0x000fe20007f5e0ff */
[----:B0-----:R0:W2:Y:S01]  /*5370*/  LDG.E.U16 R21, [R4.64] ;  /* 0x0000000404157981 */ /* 0x0010a2000c1e1500 */
[----:B------:R-:W-:-:S02]  /*5380*/  IMAD R6, R0, 0x1ca, RZ ;  /* 0x000001ca00067824 */ /* 0x000fc400078e02ff */
[----:B------:R-:W-:Y:S01]  /*5390*/  LEA.HI.X.SX32 R13, R19, R3, 0x1, P2 ;  /* 0x00000003130d7211 */ /* 0x000fe200010f0eff */
[C---:B-1----:R-:W-:Y:S01]  /*53a0*/  IMAD R14, R0.reuse, 0x374, RZ ;  /* 0x00000374000e7824 */ /* 0x042fe200078e02ff */
[----:B------:R1:W-:Y:S01]  /*53b0*/  STL [R1+0x6f4], R26 ;  /* 0x0006f41a01007387 */ /* 0x0003e20000100800 */
[----:B0-----:R-:W-:-:S05]  /*53c0*/  IMAD R4, R0, 0x394, RZ ;  /* 0x0000039400047824 */ /* 0x001fca00078e02ff */
[-C--:B------:R-:W-:Y:S01]  /*53d0*/  IADD3 R4, P0, R4, R2.reuse, RZ ;  /* 0x0000000204047210 */ /* 0x080fe20007f1e0ff */
[----:B-1----:R0:W2:Y:S01]  /*53e0*/  LDG.E.U16 R26, [R16.64] ;  /* 0x00000004101a7981 */ /* 0x0020a2000c1e1500 */
[----:B------:R-:W-:Y:S02]  /*53f0*/  IMAD R19, R0, 0x1d2, RZ ;  /* 0x000001d200137824 */ /* 0x000fe400078e02ff */
[----:B------:R-:W-:Y:S01]  /*5400*/  LEA.HI.X.SX32 R5, R6, R3, 0x1, P0 ;  /* 0x0000000306057211 */ /* 0x000fe200000f0eff */
[C---:B------:R-:W-:Y:S01]  /*5410*/  IMAD R18, R0.reuse, 0x1ba, RZ ;  /* 0x000001ba00127824 */ /* 0x040fe200078e02ff */
[----:B------:R1:W-:Y:S01]  /*5420*/  STL [R1+0x40], R23 ;  /* 0x0000401701007387 */ /* 0x0003e20000100800 */
[----:B0-----:R-:W-:Y:S01]  /*5430*/  IMAD R16, R0, 0x3a4, RZ ;  /* 0x000003a400107824 */ /* 0x001fe200078e02ff */
[-C--:B------:R-:W-:Y:S02]  /*5440*/  IADD3 R14, P1, R14, R2.reuse, RZ ;  /* 0x000000020e0e7210 */ /* 0x080fe40007f3e0ff */
[----:B-1----:R0:W2:Y:S02]  /*5450*/  LDG.E.U16 R23, [R12.64] ;  /* 0x000000040c177981 */ /* 0x0020a4000c1e1500 */
[----:B------:R-:W-:-:S02]  /*5460*/  IADD3 R16, P0, R16, R2, RZ ;  /* 0x0000000210107210 */ /* 0x000fc40007f1e0ff */
[-C--:B------:R-:W-:Y:S01]  /*5470*/  LEA.HI.X.SX32 R15, R18, R3.reuse, 0x1, P1 ;  /* 0x00000003120f7211 */ /* 0x080fe200008f0eff */
[----:B---3--:R1:W-:Y:S01]  /*5480*/  STL [R1+0x3c], R22 ;  /* 0x00003c1601007387 */ /* 0x0083e20000100800 */
[-C--:B------:R-:W-:Y:S01]  /*5490*/  LEA.HI.X.SX32 R17, R19, R3.reuse, 0x1, P0 ;  /* 0x0000000313117211 */ /* 0x080fe200000f0eff */
[C---:B------:R-:W-:Y:S02]  /*54a0*/  IMAD R19, R0.reuse, 0x1e2, RZ ;  /* 0x000001e200137824 */ /* 0x040fe400078e02ff */
[----:B0-----:R-:W-:Y:S01]  /*54b0*/  IMAD R12, R0, 0x3c4, RZ ;  /* 0x000003c4000c7824 */ /* 0x001fe200078e02ff */
[----:B-1----:R0:W3:Y:S04]  /*54c0*/  LDG.E.U16 R22, [R4.64] ;  /* 0x0000000404167981 */ /* 0x0020e8000c1e1500 */
[-C--:B------:R-:W-:Y:S01]  /*54d0*/  IADD3 R12, P2, R12, R2.reuse, RZ ;  /* 0x000000020c0c7210 */ /* 0x080fe20007f5e0ff */
[C---:B------:R-:W-:Y:S01]  /*54e0*/  IMAD R6, R0.reuse, 0x1ea, RZ ;  /* 0x000001ea00067824 */ /* 0x040fe200078e02ff */
[----:B-----5:R1:W-:Y:S02]  /*54f0*/  STL [R1+0x38], R20 ;  /* 0x0000381401007387 */ /* 0x0203e40000100800 */
[-C--:B------:R-:W-:Y:S01]  /*5500*/  LEA.HI.X.SX32 R13, R19, R3.reuse, 0x1, P2 ;  /* 0x00000003130d7211 */ /* 0x080fe200010f0eff */
[----:B0-----:R-:W-:Y:S01]  /*5510*/  IMAD R4, R0, 0x3d4, RZ ;  /* 0x000003d400047824 */ /* 0x001fe200078e02ff */
[----:B-1----:R0:W5:Y:S04]  /*5520*/  LDG.E.U16 R20, [R14.64] ;  /* 0x000000040e147981 */ /* 0x002168000c1e1500 */
[----:B------:R-:W-:Y:S01]  /*5530*/  IADD3 R4, P0, R4, R2, RZ ;  /* 0x0000000204047210 */ /* 0x000fe20007f1e0ff */
[----:B------:R-:W-:Y:S01]  /*5540*/  IMAD R18, R0, 0x1da, RZ ;  /* 0x000001da00127824 */ /* 0x000fe200078e02ff */
[----:B------:R-:W-:Y:S02]  /*5550*/  STL [R1+0x34], R27 ;  /* 0x0000341b01007387 */ /* 0x000fe40000100800 */
[----:B------:R-:W-:-:S02]  /*5560*/  LEA.HI.X.SX32 R5, R6, R3, 0x1, P0 ;  /* 0x0000000306057211 */ /* 0x000fc400000f0eff */
[----:B------:R1:W3:Y:S01]  /*5570*/  LDG.E.U16 R29, [R12.64] ;  /* 0x000000040c1d7981 */ /* 0x0002e2000c1e1500 */
[----:B0-----:R-:W-:-:S03]  /*5580*/  IMAD R14, R0, 0x3b4, RZ ;  /* 0x000003b4000e7824 */ /* 0x001fc600078e02ff */
[----:B------:R0:W5:Y:S02]  /*5590*/  LDG.E.U16 R6, [R4.64] ;  /* 0x0000000404067981 */ /* 0x000164000c1e1500 */
[----:B------:R-:W-:Y:S01]  /*55a0*/  IADD3 R14, P1, R14, R2, RZ ;  /* 0x000000020e0e7210 */ /* 0x000fe20007f3e0ff */
[----:B-1----:R-:W-:-:S03]  /*55b0*/  IMAD R12, R0, 0x3e4, RZ ;  /* 0x000003e4000c7824 */ /* 0x002fc600078e02ff */
[----:B------:R-:W-:Y:S01]  /*55c0*/  LEA.HI.X.SX32 R15, R18, R3, 0x1, P1 ;  /* 0x00000003120f7211 */ /* 0x000fe200008f0eff */
[C---:B------:R-:W-:Y:S02]  /*55d0*/  IMAD R19, R0.reuse, 0x1f2, RZ ;  /* 0x000001f200137824 */ /* 0x040fe400078e02ff */
[----:B------:R-:W-:Y:S01]  /*55e0*/  IMAD R18, R0, 0x1fa, RZ ;  /* 0x000001fa00127824 */ /* 0x000fe200078e02ff */
[----:B0-----:R-:W-:-:S04]  /*55f0*/  IADD3 R4, P1, R12, R2, RZ ;  /* 0x000000020c047210 */ /* 0x001fc80007f3e0ff */
[----:B------:R-:W-:-:S06]  /*5600*/  LEA.HI.X.SX32 R5, R19, R3, 0x1, P1 ;  /* 0x0000000313057211 */ /* 0x000fcc00008f0eff */
[----:B------:R0:W5:Y:S04]  /*5610*/  LDG.E.U16 R5, [R4.64] ;  /* 0x0000000404057981 */ /* 0x000168000c1e1500 */
[----:B----4-:R1:W-:Y:S04]  /*5620*/  STL [R1+0x30], R25 ;  /* 0x0000301901007387 */ /* 0x0103e80000100800 */
[----:B-1----:R1:W4:Y:S02]  /*5630*/  LDG.E.U16 R25, [R16.64] ;  /* 0x0000000410197981 */ /* 0x002324000c1e1500 */
[----:B-1----:R-:W-:-:S05]  /*5640*/  IMAD R16, R0, 0x3f4, RZ ;  /* 0x000003f400107824 */ /* 0x002fca00078e02ff */
[----:B------:R-:W-:-:S04]  /*5650*/  IADD3 R16, P2, R16, R2, RZ ;  /* 0x0000000210107210 */ /* 0x000fc80007f5e0ff */
[----:B------:R-:W-:-:S05]  /*5660*/  LEA.HI.X.SX32 R17, R18, R3, 0x1, P2 ;  /* 0x0000000312117211 */ /* 0x000fca00010f0eff */
[----:B0-----:R0:W4:Y:S04]  /*5670*/  LDG.E.U16 R4, [R16.64] ;  /* 0x0000000410047981 */ /* 0x001128000c1e1500 */
[----:B------:R1:W-:Y:S04]  /*5680*/  STL [R1+0x2c], R24 ;  /* 0x00002c1801007387 */ /* 0x0003e80000100800 */
[----:B-1----:R1:W4:Y:S04]  /*5690*/  LDG.E.U16 R24, [R14.64] ;  /* 0x000000040e187981 */ /* 0x002328000c1e1500 */
[----:B--2---:R2:W-:Y:S01]  /*56a0*/  STL [R1+0x28], R21 ;  /* 0x0000281501007387 */ /* 0x0045e20000100800 */
[----:B------:R-:W-:-:S02]  /*56b0*/  IMAD R19, R0, 0x82, RZ ;  /* 0x0000008200137824 */ /* 0x000fc400078e02ff */
[----:B--2---:R-:W-:-:S05]  /*56c0*/  IMAD R21, R0, 0x104, RZ ;  /* 0x0000010400157824 */ /* 0x004fca00078e02ff */
[----:B-1----:R-:W-:-:S04]  /*56d0*/  IADD3 R14, P0, R21, R2, RZ ;  /* 0x00000002150e7210 */ /* 0x002fc80007f1e0ff */
[----:B------:R-:W-:Y:S01]  /*56e0*/  LEA.HI.X.SX32 R15, R19, R3, 0x1, P0 ;  /* 0x00000003130f7211 */ /* 0x000fe200000f0eff */
[----:B---3--:R-:W-:Y:S04]  /*56f0*/  STL [R1+0x2788], R29 ;  /* 0x0027881d01007387 */ /* 0x008fe80000100800 */
[----:B-----5:R1:W-:Y:S04]  /*5700*/  STL [R1+0x278c], R6 ;  /* 0x00278c0601007387 */ /* 0x0203e80000100800 */
[----:B------:R-:W-:Y:S04]  /*5710*/  STL [R1+0x24], R26 ;  /* 0x0000241a01007387 */ /* 0x000fe80000100800 */
[----:B------:R2:W-:Y:S04]  /*5720*/  STL [R1+0x20], R20 ;  /* 0x0000201401007387 */ /* 0x0005e80000100800 */
[----:B------:R3:W-:Y:S01]  /*5730*/  STL [R1+0x1c], R23 ;  /* 0x00001c1701007387 */ /* 0x0007e20000100800 */
[----:B-1----:R-:W-:-:S03]  /*5740*/  IMAD R6, R0, 0x8a, RZ ;  /* 0x0000008a00067824 */ /* 0x002fc600078e02ff */
[----:B------:R-:W-:Y:S01]  /*5750*/  STL [R1+0x18], R22 ;  /* 0x0000181601007387 */ /* 0x000fe20000100800 */
[----:B--2---:R-:W-:-:S03]  /*5760*/  IMAD R20, R0, 0x114, RZ ;  /* 0x0000011400147824 */ /* 0x004fc600078e02ff */
[----:B------:R1:W-:Y:S02]  /*5770*/  STL [R1+0x2790], R5 ;  /* 0x0027900501007387 */ /* 0x0003e40000100800 */
[-C--:B------:R-:W-:Y:S01]  /*5780*/  IADD3 R12, P1, R20, R2.reuse, RZ ;  /* 0x00000002140c7210 */ /* 0x080fe20007f3e0ff */
[----:B------:R-:W-:Y:S01]  /*5790*/  IMAD R20, R0, 0x92, RZ ;  /* 0x0000009200147824 */ /* 0x000fe200078e02ff */
[----:B---3--:R2:W3:Y:S02]  /*57a0*/  LDG.E.U16 R23, [R14.64] ;  /* 0x000000040e177981 */ /* 0x0084e4000c1e1500 */
[----:B------:R-:W-:Y:S01]  /*57b0*/  LEA.HI.X.SX32 R13, R6, R3, 0x1, P1 ;  /* 0x00000003060d7211 */ /* 0x000fe200008f0eff */
[C---:B------:R-:W-:Y:S02]  /*57c0*/  IMAD R6, R0.reuse, 0x134, RZ ;  /* 0x0000013400067824 */ /* 0x040fe400078e02ff */
[C---:B-1----:R-:W-:Y:S02]  /*57d0*/  IMAD R5, R0.reuse, 0x144, RZ ;  /* 0x0000014400057824 */ /* 0x042fe400078e02ff */
[----:B------:R1:W5:Y:S01]  /*57e0*/  LDG.E.U16 R22, [R12.64] ;  /* 0x000000040c167981 */ /* 0x000362000c1e1500 */
[----:B------:R-:W-:Y:S01]  /*57f0*/  IMAD R29, R0, 0x9a, RZ ;  /* 0x0000009a001d7824 */ /* 0x000fe200078e02ff */
[-C--:B0-----:R-:W-:Y:S01]  /*5800*/  IADD3 R16, P1, R6, R2.reuse, RZ ;  /* 0x0000000206107210 */ /* 0x081fe20007f3e0ff */
[----:B------:R-:W-:Y:S01]  /*5810*/  IMAD R6, R0, 0xaa, RZ ;  /* 0x000000aa00067824 */ /* 0x000fe200078e02ff */
[----:B--2---:R-:W-:-:S02]  /*5820*/  IADD3 R14, P2, R5, R2, RZ ;  /* 0x00000002050e7210 */ /* 0x004fc40007f5e0ff */
[----:B------:R-:W-:-:S05]  /*5830*/  LEA.HI.X.SX32 R17, R29, R3, 0x1, P1 ;  /* 0x000000031d117211 */ /* 0x000fca00008f0eff */
[----:B------:R0:W2:Y:S04]  /*5840*/  LDG.E.U16 R26, [R16.64] ;  /* 0x00000004101a7981 */ /* 0x0000a8000c1e1500 */
[----:B----4-:R4:W-:Y:S02]  /*5850*/  STL [R1+0x2794], R4 ;  /* 0x0027940401007387 */ /* 0x0109e40000100800 */
[----:B----4-:R-:W-:-:S05]  /*5860*/  IMAD R4, R0, 0x124, RZ ;  /* 0x0000012400047824 */ /* 0x010fca00078e02ff */
[----:B------:R-:W-:Y:S01]  /*5870*/  IADD3 R18, P0, R4, R2, RZ ;  /* 0x0000000204127210 */ /* 0x000fe20007f1e0ff */
[----:B------:R-:W-:-:S03]  /*5880*/  IMAD R4, R0, 0x154, RZ ;  /* 0x0000015400047824 */ /* 0x000fc600078e02ff */
[-C--:B------:R-:W-:Y:S01]  /*5890*/  LEA.HI.X.SX32 R19, R20, R3.reuse, 0x1, P0 ;  /* 0x0000000314137211 */ /* 0x080fe200000f0eff */
[----:B------:R-:W-:Y:S01]  /*58a0*/  IMAD R20, R0, 0xa2, RZ ;  /* 0x000000a200147824 */ /* 0x000fe200078e02ff */
[----:B-1----:R-:W-:Y:S01]  /*58b0*/  IADD3 R12, P0, R4, R2, RZ ;  /* 0x00000002040c7210 */ /* 0x002fe20007f1e0ff */
[----:B------:R1:W-:Y:S03]  /*58c0*/  STL [R1+0x14], R25 ;  /* 0x0000141901007387 */ /* 0x0003e60000100800 */
[-C--:B------:R-:W-:Y:S01]  /*58d0*/  LEA.HI.X.SX32 R15, R20, R3.reuse, 0x1, P2 ;  /* 0x00000003140f7211 */ /* 0x080fe200010f0eff */
[----:B------:R4:W2:Y:S01]  /*58e0*/  LDG.E.U16 R27, [R18.64] ;  /* 0x00000004121b7981 */ /* 0x0008a2000c1e1500 */
[----:B------:R-:W-:-:S03]  /*58f0*/  LEA.HI.X.SX32 R13, R6, R3, 0x1, P0 ;  /* 0x00000003060d7211 */ /* 0x000fc600000f0eff */
[----:B------:R0:W-:Y:S04]  /*5900*/  STL [R1+0x10], R24 ;  /* 0x0000101801007387 */ /* 0x0001e80000100800 */
[----:B-1----:R1:W3:Y:S04]  /*5910*/  LDG.E.U16 R25, [R14.64] ;  /* 0x000000040e197981 */ /* 0x0022e8000c1e1500 */
[----:B0-----:R0:W5:Y:S01]  /*5920*/  LDG.E.U16 R24, [R12.64] ;  /* 0x000000040c187981 */ /* 0x001162000c1e1500 */
[C---:B------:R-:W-:Y:S02]  /*5930*/  IMAD R20, R0.reuse, 0x164, RZ ;  /* 0x0000016400147824 */ /* 0x040fe400078e02ff */
[----:B------:R-:W-:-:S03]  /*5940*/  IMAD R21, R0, 0x174, RZ ;  /* 0x0000017400157824 */ /* 0x000fc600078e02ff */
[-C--:B----4-:R-:W-:Y:S01]  /*5950*/  IADD3 R18, P0, R20, R2.reuse, RZ ;  /* 0x0000000214127210 */ /* 0x090fe20007f1e0ff */
[C---:B------:R-:W-:Y:S02]  /*5960*/  IMAD R20, R0.reuse, 0xb2, RZ ;  /* 0x000000b200147824 */ /* 0x040fe400078e02ff */
[C---:B------:R-:W-:Y:S02]  /*5970*/  IMAD R5, R0.reuse, 0x184, RZ ;  /* 0x0000018400057824 */ /* 0x040fe400078e02ff */
[----:B0-----:R-:W-:Y:S01]  /*5980*/  IMAD R12, R0, 0x194, RZ ;  /* 0x00000194000c7824 */ /* 0x001fe200078e02ff */
[----:B------:R-:W-:Y:S01]  /*5990*/  LEA.HI.X.SX32 R19, R20, R3, 0x1, P0 ;  /* 0x0000000314137211 */ /* 0x000fe200000f0eff */
[C---:B------:R-:W-:Y:S01]  /*59a0*/  IMAD R4, R0.reuse, 0xba, RZ ;  /* 0x000000ba00047824 */ /* 0x040fe200078e02ff */
[-C--:B------:R-:W-:Y:S01]  /*59b0*/  IADD3 R16, P1, R21, R2.reuse, RZ ;  /* 0x0000000215107210 */ /* 0x080fe20007f3e0ff */
[C---:B------:R-:W-:Y:S01]  /*59c0*/  IMAD R20, R0.reuse, 0xc2, RZ ;  /* 0x000000c200147824 */ /* 0x040fe200078e02ff */
[-C--:B-1----:R-:W-:Y:S01]  /*59d0*/  IADD3 R14, P2, R5, R2.reuse, RZ ;  /* 0x00000002050e7210 */ /* 0x082fe20007f5e0ff */
[----:B------:R-:W-:Y:S01]  /*59e0*/  IMAD R5, R0, 0xca, RZ ;  /* 0x000000ca00057824 */ /* 0x000fe200078e02ff */
[----:B------:R-:W-:-:S02]  /*59f0*/  IADD3 R12, P0, R12, R2, RZ ;  /* 0x000000020c0c7210 */ /* 0x000fc40007f1e0ff */
[-C--:B------:R-:W-:Y:S02]  /*5a00*/  LEA.HI.X.SX32 R17, R4, R3.reuse, 0x1, P1 ;  /* 0x0000000304117211 */ /* 0x080fe400008f0eff */
[-C--:B------:R-:W-:Y:S02]  /*5a10*/  LEA.HI.X.SX32 R15, R20, R3.reuse, 0x1, P2 ;  /* 0x00000003140f7211 */ /* 0x080fe400010f0eff */
[----:B------:R-:W-:-:S03]  /*5a20*/  LEA.HI.X.SX32 R13, R5, R3, 0x1, P0 ;  /* 0x00000003050d7211 */ /* 0x000fc600000f0eff */
[----:B------:R0:W4:Y:S04]  /*5a30*/  LDG.E.U16 R21, [R14.64] ;  /* 0x000000040e157981 */ /* 0x000128000c1e1500 */
[----:B------:R1:W4:Y:S04]  /*5a40*/  LDG.E.U16 R20, [R12.64] ;  /* 0x000000040c147981 */ /* 0x000328000c1e1500 */
[----:B--2---:R-:W-:Y:S04]  /*5a50*/  STL [R1+0x2798], R27 ;  /* 0x0027981b01007387 */ /* 0x004fe80000100800 */
[----:B------:R-:W-:Y:S04]  /*5a60*/  STL [R1+0x279c], R26 ;  /* 0x00279c1a01007387 */ /* 0x000fe80000100800 */
[----:B---3--:R-:W-:Y:S04]  /*5a70*/  STL [R1+0x27a0], R25 ;  /* 0x0027a01901007387 */ /* 0x008fe80000100800 */
[----:B-----5:R-:W-:Y:S04]  /*5a80*/  STL [R1+0x27a4], R24 ;  /* 0x0027a41801007387 */ /* 0x020fe80000100800 */
[----:B------:R2:W-:Y:S04]  /*5a90*/  STL [R1+0x4], R23 ;  /* 0x0000041701007387 */ /* 0x0005e80000100800 */
[----:B------:R3:W-:Y:S04]  /*5aa0*/  STL [R1], R22 ;  /* 0x0000001601007387 */ /* 0x0007e80000100800 */
[----:B--2---:R-:W2:Y:S04]  /*5ab0*/  LDG.E.U16 R23, [R18.64] ;  /* 0x0000000412177981 */ /* 0x004ea8000c1e1500 */
[----:B---3--:R3:W5:Y:S01]  /*5ac0*/  LDG.E.U16 R22, [R16.64] ;  /* 0x0000000410167981 */ /* 0x008762000c1e1500 */
[----:B------:R-:W-:-:S02]  /*5ad0*/  IMAD R26, R0, 0x18a, RZ ;  /* 0x0000018a001a7824 */ /* 0x000fc400078e02ff */
[----:B-1----:R-:W-:-:S03]  /*5ae0*/  IMAD R13, R0, 0xc5, RZ ;  /* 0x000000c5000d7824 */ /* 0x002fc600078e02ff */
[----:B------:R-:W-:-:S04]  /*5af0*/  IADD3 R12, P0, R26, R2, RZ ;  /* 0x000000021a0c7210 */ /* 0x000fc80007f1e0ff */
[-C--:B------:R-:W-:Y:S01]  /*5b00*/  LEA.HI.X.SX32 R13, R13, R3.reuse, 0x1, P0 ;  /* 0x000000030d0d7211 */ /* 0x080fe200000f0eff */
[C---:B------:R-:W-:Y:S02]  /*5b10*/  IMAD R27, R0.reuse, 0x19a, RZ ;  /* 0x0000019a001b7824 */ /* 0x040fe400078e02ff */
[C---:B------:R-:W-:Y:S02]  /*5b20*/  IMAD R26, R0.reuse, 0x1aa, RZ ;  /* 0x000001aa001a7824 */ /* 0x040fe400078e02ff */
[C---:B0-----:R-:W-:Y:S01]  /*5b30*/  IMAD R15, R0.reuse, 0xcd, RZ ;  /* 0x000000cd000f7824 */ /* 0x041fe200078e02ff */
[-C--:B------:R-:W-:Y:S01]  /*5b40*/  IADD3 R14, P1, R27, R2.reuse, RZ ;  /* 0x000000021b0e7210 */ /* 0x080fe20007f3e0ff */
[----:B---3--:R-:W-:Y:S01]  /*5b50*/  IMAD R17, R0, 0xd5, RZ ;  /* 0x000000d500117824 */ /* 0x008fe200078e02ff */
[----:B------:R-:W-:Y:S01]  /*5b60*/  IADD3 R16, P2, R26, R2, RZ ;  /* 0x000000021a107210 */ /* 0x000fe20007f5e0ff */
[----:B--2---:R-:W-:Y:S04]  /*5b70*/  STL [R1+0x27a8], R23 ;  /* 0x0027a81701007387 */ /* 0x004fe80000100800 */
[----:B-----5:R-:W-:Y:S04]  /*5b80*/  STL [R1+0x27ac], R22 ;  /* 0x0027ac1601007387 */ /* 0x020fe80000100800 */
[----:B----4-:R-:W-:Y:S04]  /*5b90*/  STL [R1+0x27b0], R21 ;  /* 0x0027b01501007387 */ /* 0x010fe80000100800 */
[----:B------:R0:W-:Y:S04]  /*5ba0*/  STL [R1+0x27b4], R20 ;  /* 0x0027b41401007387 */ /* 0x0001e80000100800 */
[----:B0-----:R0:W2:Y:S01]  /*5bb0*/  LDG.E.U16 R20, [R12.64] ;  /* 0x000000040c147981 */ /* 0x0010a2000c1e1500 */
[----:B------:R-:W-:Y:S01]  /*5bc0*/  IMAD R27, R0, 0x1ba, RZ ;  /* 0x000001ba001b7824 */ /* 0x000fe200078e02ff */
[----:B------:R-:W-:-:S02]  /*5bd0*/  LEA.HI.X.SX32 R15, R15, R3, 0x1, P1 ;  /* 0x000000030f0f7211 */ /* 0x000fc400008f0eff */
[-C--:B------:R-:W-:Y:S01]  /*5be0*/  LEA.HI.X.SX32 R17, R17, R3.reuse, 0x1, P2 ;  /* 0x0000000311117211 */ /* 0x080fe200010f0eff */
[C---:B------:R-:W-:Y:S01]  /*5bf0*/  IMAD R19, R0.reuse, 0xdd, RZ ;  /* 0x000000dd00137824 */ /* 0x040fe200078e02ff */
[-C--:B------:R-:W-:Y:S01]  /*5c00*/  IADD3 R18, P0, R27, R2.reuse, RZ ;  /* 0x000000021b127210 */ /* 0x080fe20007f1e0ff */
[C---:B------:R-:W-:Y:S01]  /*5c10*/  IMAD R26, R0.reuse, 0x1ca, RZ ;  /* 0x000001ca001a7824 */ /* 0x040fe200078e02ff */
[----:B------:R1:W3:Y:S01]  /*5c20*/  LDG.E.U16 R24, [R14.64] ;  /* 0x000000040e187981 */ /* 0x0002e2000c1e1500 */
[----:B------:R-:W-:Y:S01]  /*5c30*/  IMAD R27, R0, 0x1da, RZ ;  /* 0x000001da001b7824 */ /* 0x000fe200078e02ff */
[----:B------:R-:W-:Y:S02]  /*5c40*/  LEA.HI.X.SX32 R19, R19, R3, 0x1, P0 ;  /* 0x0000000313137211 */ /* 0x000fe400000f0eff */
[----:B------:R4:W5:Y:S01]  /*5c50*/  LDG.E.U16 R23, [R16.64] ;  /* 0x0000000410177981 */ /* 0x000962000c1e1500 */
[----:B0-----:R-:W-:Y:S01]  /*5c60*/  IADD3 R12, P0, R26, R2, RZ ;  /* 0x000000021a0c7210 */ /* 0x001fe20007f1e0ff */
[----:B------:R-:W-:-:S02]  /*5c70*/  IMAD R13, R0, 0xe5, RZ ;  /* 0x000000e5000d7824 */ /* 0x000fc400078e02ff */
[C---:B------:R-:W-:Y:S01]  /*5c80*/  IMAD R26, R0.reuse, 0x1ea, RZ ;  /* 0x000001ea001a7824 */ /* 0x040fe200078e02ff */
[----:B------:R0:W3:Y:S01]  /*5c90*/  LDG.E.U16 R22, [R18.64] ;  /* 0x0000000412167981 */ /* 0x0000e2000c1e1500 */
[-C--:B-1----:R-:W-:Y:S01]  /*5ca0*/  IADD3 R14, P1, R27, R2.reuse, RZ ;  /* 0x000000021b0e7210 */ /* 0x082fe20007f3e0ff */
[C---:B------:R-:W-:Y:S02]  /*5cb0*/  IMAD R27, R0.reuse, 0x1fa, RZ ;  /* 0x000001fa001b7824 */ /* 0x040fe400078e02ff */
[----:B------:R-:W-:Y:S01]  /*5cc0*/  IMAD R15, R0, 0xed, RZ ;  /* 0x000000ed000f7824 */ /* 0x000fe200078e02ff */
[-C--:B----4-:R-:W-:Y:S01]  /*5cd0*/  IADD3 R16, P2, R26, R2.reuse, RZ ;  /* 0x000000021a107210 */ /* 0x090fe20007f5e0ff */
[C---:B------:R-:W-:Y:S01]  /*5ce0*/  IMAD R17, R0.reuse, 0xf5, RZ ;  /* 0x000000f500117824 */ /* 0x040fe200078e02ff */
[----:B------:R-:W-:Y:S01]  /*5cf0*/  LEA.HI.X.SX32 R13, R13, R3, 0x1, P0 ;  /* 0x000000030d0d7211 */ /* 0x000fe200000f0eff */
[----:B0-----:R-:W-:Y:S01]  /*5d00*/  IMAD R19, R0, 0xfd, RZ ;  /* 0x000000fd00137824 */ /* 0x001fe200078e02ff */
[----:B------:R-:W-:-:S03]  /*5d10*/  IADD3 R18, P0, R27, R2, RZ ;  /* 0x000000021b127210 */ /* 0x000fc60007f1e0ff */
[----:B------:R0:W5:Y:S01]  /*5d20*/  LDG.E.U16 R26, [R12.64] ;  /* 0x000000040c1a7981 */ /* 0x000162000c1e1500 */
[-C--:B------:R-:W-:Y:S02]  /*5d30*/  LEA.HI.X.SX32 R15, R15, R3.reuse, 0x1, P1 ;  /* 0x000000030f0f7211 */ /* 0x080fe400008f0eff */
[-C--:B------:R-:W-:Y:S02]  /*5d40*/  LEA.HI.X.SX32 R17, R17, R3.reuse, 0x1, P2 ;  /* 0x0000000311117211 */ /* 0x080fe400010f0eff */
[----:B------:R-:W-:Y:S01]  /*5d50*/  LEA.HI.X.SX32 R19, R19, R3, 0x1, P0 ;  /* 0x0000000313137211 */ /* 0x000fe200000f0eff */
[----:B------:R1:W5:Y:S04]  /*5d60*/  LDG.E.U16 R21, [R14.64] ;  /* 0x000000040e157981 */ /* 0x000368000c1e1500 */
[----:B------:R0:W5:Y:S04]  /*5d70*/  LDG.E.U16 R25, [R16.64] ;  /* 0x0000000410197981 */ /* 0x000168000c1e1500 */
[----:B--2---:R2:W-:Y:S04]  /*5d80*/  STL [R1+0x6ec], R20 ;  /* 0x0006ec1401007387 */ /* 0x0045e80000100800 */
[----:B--2---:R2:W4:Y:S01]  /*5d90*/  LDG.E.U16 R20, [R18.64] ;  /* 0x0000000412147981 */ /* 0x004522000c1e1500 */
[----:B------:R-:W-:-:S02]  /*5da0*/  IMAD R27, R0, 0x8a, RZ ;  /* 0x0000008a001b7824 */ /* 0x000fc400078e02ff */
[C---:B0-----:R-:W-:Y:S01]  /*5db0*/  IMAD R13, R0.reuse, 0x45, RZ ;  /* 0x00000045000d7824 */ /* 0x041fe200078e02ff */
[-C--:B-1----:R-:W-:Y:S01]  /*5dc0*/  IADD3 R14, P1, R29, R2.reuse, RZ ;  /* 0x000000021d0e7210 */ /* 0x082fe20007f3e0ff */
[C---:B------:R-:W-:Y:S01]  /*5dd0*/  IMAD R15, R0.reuse, 0x4d, RZ ;  /* 0x0000004d000f7824 */ /* 0x040fe200078e02ff */
[-C--:B------:R-:W-:Y:S01]  /*5de0*/  IADD3 R12, P0, R27, R2.reuse, RZ ;  /* 0x000000021b0c7210 */ /* 0x080fe20007f1e0ff */
[----:B------:R-:W-:Y:S01]  /*5df0*/  IMAD R17, R0, 0x55, RZ ;  /* 0x0000005500117824 */ /* 0x000fe200078e02ff */
[-C--:B------:R-:W-:Y:S02]  /*5e00*/  IADD3 R16, P2, R6, R2.reuse, RZ ;  /* 0x0000000206107210 */ /* 0x080fe40007f5e0ff */
[-C--:B------:R-:W-:Y:S02]  /*5e10*/  LEA.HI.X.SX32 R13, R13, R3.reuse, 0x1, P0 ;  /* 0x000000030d0d7211 */ /* 0x080fe400000f0eff */
[-C--:B------:R-:W-:Y:S02]  /*5e20*/  LEA.HI.X.SX32 R15, R15, R3.reuse, 0x1, P1 ;  /* 0x000000030f0f7211 */ /* 0x080fe400008f0eff */
[----:B------:R-:W-:Y:S01]  /*5e30*/  LEA.HI.X.SX32 R17, R17, R3, 0x1, P2 ;  /* 0x0000000311117211 */ /* 0x000fe200010f0eff */
[----:B---3--:R0:W-:Y:S01]  /*5e40*/  STL [R1+0x6e8], R24 ;  /* 0x0006e81801007387 */ /* 0x0081e20000100800 */
[----:B--2---:R-:W-:Y:S01]  /*5e50*/  IMAD R19, R0, 0x5d, RZ ;  /* 0x0000005d00137824 */ /* 0x004fe200078e02ff */
[----:B------:R-:W-:-:S02]  /*5e60*/  IADD3 R18, P0, R4, R2, RZ ;  /* 0x0000000204127210 */ /* 0x000fc40007f1e0ff */
[----:B-----5:R1:W-:Y:S02]  /*5e70*/  STL [R1+0x6e4], R23 ;  /* 0x0006e41701007387 */ /* 0x0203e40000100800 */
[----:B------:R-:W-:Y:S02]  /*5e80*/  LEA.HI.X.SX32 R19, R19, R3, 0x1, P0 ;  /* 0x0000000313137211 */ /* 0x000fe400000f0eff */
[----:B------:R2:W3:Y:S04]  /*5e90*/  LDG.E.U16 R6, [R16.64] ;  /* 0x0000000410067981 */ /* 0x0004e8000c1e1500 */
[----:B0-----:R0:W5:Y:S04]  /*5ea0*/  LDG.E.U16 R24, [R12.64] ;  /* 0x000000040c187981 */ /* 0x001168000c1e1500 */
[----:B-1----:R1:W3:Y:S01]  /*5eb0*/  LDG.E.U16 R23, [R14.64] ;  /* 0x000000040e177981 */ /* 0x0022e2000c1e1500 */
[----:B------:R-:W-:-:S03]  /*5ec0*/  IMAD R4, R0, 0x1a4, RZ ;  /* 0x000001a400047824 */ /* 0x000fc600078e02ff */
[----:B------:R1:W-:Y:S01]  /*5ed0*/  STL [R1+0x6e0], R22 ;  /* 0x0006e01601007387 */ /* 0x0003e20000100800 */
[C---:B0-----:R-:W-:Y:S01]  /*5ee0*/  IMAD R13, R0.reuse, 0x65, RZ ;  /* 0x00000065000d7824 */ /* 0x041fe200078e02ff */
[-C--:B------:R-:W-:Y:S01]  /*5ef0*/  IADD3 R12, P0, R5, R2.reuse, RZ ;  /* 0x00000002050c7210 */ /* 0x080fe20007f1e0ff */
[----:B------:R-:W-:Y:S01]  /*5f00*/  IMAD R29, R0, 0xd2, RZ ;  /* 0x000000d2001d7824 */ /* 0x000fe200078e02ff */
[----:B--2---:R-:W-:Y:S02]  /*5f10*/  IADD3 R16, P1, R4, R2, RZ ;  /* 0x0000000204107210 */ /* 0x004fe40007f3e0ff */
[-C--:B------:R-:W-:Y:S01]  /*5f20*/  LEA.HI.X.SX32 R13, R13, R3.reuse, 0x1, P0 ;  /* 0x000000030d0d7211 */ /* 0x080fe200000f0eff */
[----:B-1----:R0:W3:Y:S01]  /*5f30*/  LDG.E.U16 R22, [R18.64] ;  /* 0x0000000412167981 */ /* 0x0020e2000c1e1500 */
[C---:B------:R-:W-:Y:S01]  /*5f40*/  IMAD R15, R0.reuse, 0x6d, RZ ;  /* 0x0000006d000f7824 */ /* 0x040fe200078e02ff */
[----:B------:R-:W-:Y:S01]  /*5f50*/  LEA.HI.X.SX32 R17, R29, R3, 0x1, P1 ;  /* 0x000000031d117211 */ /* 0x000fe200008f0eff */
[C---:B------:R-:W-:Y:S01]  /*5f60*/  IMAD R5, R0.reuse, 0x1b4, RZ ;  /* 0x000001b400057824 */ /* 0x040fe200078e02ff */
[----:B------:R-:W-:Y:S01]  /*5f70*/  STL [R1+0x6dc], R26 ;  /* 0x0006dc1a01007387 */ /* 0x000fe20000100800 */
[----:B0-----:R-:W-:-:S03]  /*5f80*/  IMAD R18, R0, 0xda, RZ ;  /* 0x000000da00127824 */ /* 0x001fc600078e02ff */
[----:B------:R0:W-:Y:S02]  /*5f90*/  STL [R1+0x6d8], R21 ;  /* 0x0006d81501007387 */ /* 0x0001e40000100800 */
[-C--:B------:R-:W-:Y:S02]  /*5fa0*/  IADD3 R14, P0, R18, R2.reuse, RZ ;  /* 0x00000002120e7210 */ /* 0x080fe40007f1e0ff */
[----:B------:R1:W-:Y:S02]  /*5fb0*/  STL [R1+0x6d4], R25 ;  /* 0x0006d41901007387 */ /* 0x0003e40000100800 */
[----:B------:R-:W-:Y:S02]  /*5fc0*/  LEA.HI.X.SX32 R15, R15, R3, 0x1, P0 ;  /* 0x000000030f0f7211 */ /* 0x000fe400000f0eff */
[----:B0-----:R0:W3:Y:S04]  /*5fd0*/  LDG.E.U16 R21, [R12.64] ;  /* 0x000000040c157981 */ /* 0x0010e8000c1e1500 */
[----:B-1----:R1:W3:Y:S01]  /*5fe0*/  LDG.E.U16 R25, [R14.64] ;  /* 0x000000040e197981 */ /* 0x0022e2000c1e1500 */
[----:B0-----:R-:W-:-:S04]  /*5ff0*/  IADD3 R12, P1, R5, R2, RZ ;  /* 0x00000002050c7210 */ /* 0x001fc80007f3e0ff */
[----:B------:R-:W-:-:S05]  /*6000*/  LEA.HI.X.SX32 R13, R18, R3, 0x1, P1 ;  /* 0x00000003120d7211 */ /* 0x000fca00008f0eff */
[----:B------:R0:W3:Y:S04]  /*6010*/  LDG.E.U16 R26, [R12.64] ;  /* 0x000000040c1a7981 */ /* 0x0000e8000c1e1500 */
[----:B----4-:R4:W-:Y:S04]  /*6020*/  STL [R1+0x6d0], R20 ;  /* 0x0006d01401007387 */ /* 0x0109e80000100800 */
[----:B----4-:R4:W2:Y:S01]  /*6030*/  LDG.E.U16 R20, [R16.64] ;  /* 0x0000000410147981 */ /* 0x0108a2000c1e1500 */
[C---:B------:R-:W-:Y:S02]  /*6040*/  IMAD R4, R0.reuse, 0x1c4, RZ ;  /* 0x000001c400047824 */ /* 0x040fe400078e02ff */
[----:B------:R-:W-:-:S02]  /*6050*/  IMAD R19, R0, 0xea, RZ ;  /* 0x000000ea00137824 */ /* 0x000fc400078e02ff */
[C---:B------:R-:W-:Y:S02]  /*6060*/  IMAD R29, R0.reuse, 0xe2, RZ ;  /* 0x000000e2001d7824 */ /* 0x040fe400078e02ff */
[----:B-1----:R-:W-:Y:S01]  /*6070*/  IMAD R15, R0, 0x75, RZ ;  /* 0x00000075000f7824 */ /* 0x002fe200078e02ff */
[-C--:B----4-:R-:W-:Y:S02]  /*6080*/  IADD3 R16, P2, R4, R2.reuse, RZ ;  /* 0x0000000204107210 */ /* 0x090fe40007f5e0ff */
[----:B------:R-:W-:Y:S02]  /*6090*/  IADD3 R14, P0, R19, R2, RZ ;  /* 0x00000002130e7210 */ /* 0x000fe40007f1e0ff */
[-C--:B------:R-:W-:Y:S02]  /*60a0*/  LEA.HI.X.SX32 R17, R29, R3.reuse, 0x1, P2 ;  /* 0x000000031d117211 */ /* 0x080fe400010f0eff */
[----:B------:R-:W-:Y:S01]  /*60b0*/  LEA.HI.X.SX32 R15, R15, R3, 0x1, P0 ;  /* 0x000000030f0f7211 */ /* 0x000fe200000f0eff */
[----:B-----5:R-:W-:Y:S01]  /*60c0*/  STL [R1+0x6cc], R24 ;  /* 0x0006cc1801007387 */ /* 0x020fe20000100800 */
[----:B------:R-:W-:-:S03]  /*60d0*/  IMAD R4, R0, 0x1d4, RZ ;  /* 0x000001d400047824 */ /* 0x000fc600078e02ff */
[----:B------:R1:W4:Y:S04]  /*60e0*/  LDG.E.U16 R27, [R16.64] ;  /* 0x00000004101b7981 */ /* 0x000328000c1e1500 */
[----:B---3--:R-:W-:Y:S04]  /*60f0*/  STL [R1+0x6c8], R23 ;  /* 0x0006c81701007387 */ /* 0x008fe80000100800 */
[----:B------:R3:W-:Y:S01]  /*6100*/  STL [R1+0x6c4], R6 ;  /* 0x0006c40601007387 */ /* 0x0007e20000100800 */
[----:B-1----:R-:W-:Y:S01]  /*6110*/  IADD3 R16, P0, R4, R2, RZ ;  /* 0x0000000204107210 */ /* 0x002fe20007f1e0ff */
[----:B------:R-:W-:-:S02]  /*6120*/  IMAD R4, R0, 0x1f4, RZ ;  /* 0x000001f400047824 */ /* 0x000fc400078e02ff */
[----:B---3--:R1:W3:Y:S01]  /*6130*/  LDG.E.U16 R6, [R14.64] ;  /* 0x000000040e067981 */ /* 0x0082e2000c1e1500 */
[----:B------:R-:W-:Y:S01]  /*6140*/  LEA.HI.X.SX32 R17, R19, R3, 0x1, P0 ;  /* 0x0000000313117211 */ /* 0x000fe200000f0eff */
[C---:B------:R-:W-:Y:S01]  /*6150*/  IMAD R5, R0.reuse, 0x1e4, RZ ;  /* 0x000001e400057824 */ /* 0x040fe200078e02ff */
[----:B------:R-:W-:Y:S01]  /*6160*/  MOV R29, c[0x0][0x198] ;  /* 0x00006600001d7a02 */ /* 0x000fe20000000f00 */
[----:B------:R5:W-:Y:S01]  /*6170*/  STL [R1+0x6c0], R22 ;  /* 0x0006c01601007387 */ /* 0x000be20000100800 */
[----:B0-----:R-:W-:-:S03]  /*6180*/  IMAD R13, R0, 0x7d, RZ ;  /* 0x0000007d000d7824 */ /* 0x001fc600078e02ff */
[----:B------:R-:W3:Y:S01]  /*6190*/  LDL R23, [R1+0x294] ;  /* 0x0002940001177983 */ /* 0x000ee20000100800 */
[----:B-1----:R-:W-:-:S03]  /*61a0*/  IADD3 R14, P2, R4, R2, RZ ;  /* 0x00000002040e7210 */ /* 0x002fc60007f5e0ff */
[----:B------:R-:W3:Y:S01]  /*61b0*/  LDL R4, [R1+0x28c] ;  /* 0x00028c0001047983 */ /* 0x000ee20000100800 */
[----:B------:R-:W-:-:S03]  /*61c0*/  IMAD R15, R0, 0xfa, RZ ;  /* 0x000000fa000f7824 */ /* 0x000fc600078e02ff */
[----:B-----5:R0:W5:Y:S01]  /*61d0*/  LDG.E.U16 R22, [R16.64] ;  /* 0x0000000410167981 */ /* 0x020162000c1e1500 */
[----:B------:R-:W-:-:S03]  /*61e0*/  IMAD R29, R29, 0xf2, RZ ;  /* 0x000000f21d1d7824 */ /* 0x000fc600078e02ff */
[----:B------:R-:W-:Y:S01]  /*61f0*/  STL [R1+0x6bc], R21 ;  /* 0x0006bc1501007387 */ /* 0x000fe20000100800 */
[----:B------:R-:W-:-:S03]  /*6200*/  IADD3 R18, P1, R5, R2, RZ ;  /* 0x0000000205127210 */ /* 0x000fc60007f3e0ff */
[----:B0-----:R-:W3:Y:S04]  /*6210*/  LDL.LU R17, [R1+0x298] ;  /* 0x0002980001117983 */ /* 0x001ee80000300800 */
[----:B------:R-:W3:Y:S01]  /*6220*/  LDL.LU R0, [R1+0x240] ;  /* 0x0002400001007983 */ /* 0x000ee20000300800 */
[----:B------:R-:W-:-:S03]  /*6230*/  LEA.HI.X.SX32 R19, R29, R3, 0x1, P1 ;  /* 0x000000031d137211 */ /* 0x000fc600008f0eff */
[----:B--2---:R0:W-:Y:S04]  /*6240*/  STL [R1+0x6ac], R20 ;  /* 0x0006ac1401007387 */ /* 0x0041e80000100800 */
[----:B0-----:R-:W2:Y:S04]  /*6250*/  LDL.LU R20, [R1+0x238] ;  /* 0x0002380001147983 */ /* 0x001ea80000300800 */
[----:B------:R-:W2:Y:S04]  /*6260*/  LDL.LU R21, [R1+0x264] ;  /* 0x0002640001157983 */ /* 0x000ea80000300800 */
[----:B------:R-:W2:Y:S04]  /*6270*/  LDL.LU R24, [R1+0x230] ;  /* 0x0002300001187983 */ /* 0x000ea80000300800 */
[----:B------:R0:W-:Y:S04]  /*6280*/  STL [R1+0x6b8], R25 ;  /* 0x0006b81901007387 */ /* 0x0001e80000100800 */
[----:B0-----:R-:W2:Y:S04]  /*6290*/  LDL.LU R25, [R1+0x22c] ;  /* 0x00022c0001197983 */ /* 0x001ea80000300800 */
[----:B------:R-:W-:Y:S04]  /*62a0*/  STL [R1+0x27bc], R2 ;  /* 0x0027bc0201007387 */ /* 0x000fe80000100800 */
[----:B------:R-:W-:Y:S04]  /*62b0*/  STL [R1+0x27b8], R3 ;  /* 0x0027b80301007387 */ /* 0x000fe80000100800 */
[----:B------:R0:W-:Y:S04]  /*62c0*/  STL [R1+0x6a8], R26 ;  /* 0x0006a81a01007387 */ /* 0x0001e80000100800 */
[----:B0-----:R0:W2:Y:S01]  /*62d0*/  LDG.E.U16 R26, [R18.64] ;  /* 0x00000004121a7981 */ /* 0x0010a2000c1e1500 */
[----:B------:R-:W-:-:S02]  /*62e0*/  IADD3 R12, P0, R15, R2, RZ ;  /* 0x000000020f0c7210 */ /* 0x000fc40007f1e0ff */
[-C--:B------:R-:W-:Y:S02]  /*62f0*/  LEA.HI.X.SX32 R15, R15, R3.reuse, 0x1, P2 ;  /* 0x000000030f0f7211 */ /* 0x080fe400010f0eff */
[----:B------:R-:W-:Y:S01]  /*6300*/  LEA.HI.X.SX32 R13, R13, R3, 0x1, P0 ;  /* 0x000000030d0d7211 */ /* 0x000fe200000f0eff */
[----:B------:R-:W1:Y:S04]  /*6310*/  S2R R29, SR_TID.X ;  /* 0x00000000001d7919 */ /* 0x000e680000002100 */
[----:B0-----:R-:W2:Y:S04]  /*6320*/  LDL.LU R18, [R1+0x278] ;  /* 0x0002780001127983 */ /* 0x001ea80000300800 */
[----:B----4-:R0:W-:Y:S04]  /*6330*/  STL [R1+0x6a4], R27 ;  /* 0x0006a41b01007387 */ /* 0x0101e80000100800 */
[----:B------:R-:W4:Y:S04]  /*6340*/  LDL.LU R19, [R1+0x268] ;  /* 0x0002680001137983 */ /* 0x000f280000300800 */
[----:B------:R-:W4:Y:S04]  /*6350*/  LDL.LU R3, [R1+0x270] ;  /* 0x0002700001037983 */ /* 0x000f280000300800 */
[----:B---3--:R3:W-:Y:S04]  /*6360*/  STL [R1+0x6b4], R6 ;  /* 0x0006b40601007387 */ /* 0x0087e80000100800 */
[----:B------:R-:W4:Y:S04]  /*6370*/  LDL.LU R5, [R1+0x260] ;  /* 0x0002600001057983 */ /* 0x000f280000300800 */
[----:B0-----:R0:W4:Y:S04]  /*6380*/  LDG.E.U16 R27, [R12.64] ;  /* 0x000000040c1b7981 */ /* 0x001128000c1e1500 */
[----:B------:R-:W4:Y:S04]  /*6390*/  LDG.E.U16 R14, [R14.64] ;  /* 0x000000040e0e7981 */ /* 0x000f28000c1e1500 */
[----:B0-----:R-:W4:Y:S01]  /*63a0*/  LDL.LU R13, [R1+0x29c] ;  /* 0x00029c00010d7983 */ /* 0x001f220000300800 */
[----:B-1----:R-:W-:-:S03]  /*63b0*/  LOP3.LUT R29, R29, 0x7f, RZ, 0xc0, !PT ;  /* 0x0000007f1d1d7812 */ /* 0x002fc600078ec0ff */
[----:B------:R-:W4:Y:S04]  /*63c0*/  LDL.LU R2, [R1+0x21c] ;  /* 0x00021c0001027983 */ /* 0x000f280000300800 */
[----:B---3--:R-:W3:Y:S04]  /*63d0*/  LDL.LU R6, [R1+0x218] ;  /* 0x0002180001067983 */ /* 0x008ee80000300800 */
[----:B------:R-:W3:Y:S01]  /*63e0*/  LDL.LU R16, [R1+0x25c] ;  /* 0x00025c0001107983 */ /* 0x000ee20000300800 */
[----:B------:R-:W-:-:S03]  /*63f0*/  SHF.L.U32 R12, R29, 0x1, RZ ;  /* 0x000000011d0c7819 */ /* 0x000fc600000006ff */
[----:B-----5:R0:W-:Y:S04]  /*6400*/  STL [R1+0x6a0], R22 ;  /* 0x0006a01601007387 */ /* 0x0201e80000100800 */
[----:B0-----:R-:W5:Y:S04]  /*6410*/  LDL.LU R22, [R1+0x210] ;  /* 0x0002100001167983 */ /* 0x001f680000300800 */
[----:B--2---:R0:W-:Y:S04]  /*6420*/  STL [R1+0x69c], R26 ;  /* 0x00069c1a01007387 */ /* 0x0041e80000100800 */
[----:B0-----:R-:W2:Y:S04]  /*6430*/  LDL.LU R26, [R1+0x20c] ;  /* 0x00020c00011a7983 */ /* 0x001ea80000300800 */
[----:B------:R-:W2:Y:S04]  /*6440*/  LDL.LU R29, [R1+0x254] ;  /* 0x00025400011d7983 */ /* 0x000ea80000300800 */
[----:B----4-:R0:W-:Y:S04]  /*6450*/  STL [R1+0x6b0], R27 ;  /* 0x0006b01b01007387 */ /* 0x0101e80000100800 */
[----:B------:R-:W-:Y:S04]  /*6460*/  STS.U16 [R12], R13 ;  /* 0x0000000d0c007388 */ /* 0x000fe80000000400 */
[----:B------:R1:W-:Y:S04]  /*6470*/  STS.U16 [R12+0x800], R17 ;  /* 0x000800110c007388 */ /* 0x0003e80000000400 */
[----:B0-----:R-:W4:Y:S04]  /*6480*/  LDL.LU R27, [R1+0x250] ;  /* 0x00025000011b7983 */ /* 0x001f280000300800 */
[----:B------:R0:W-:Y:S04]  /*6490*/  STS.U16 [R12+0x1000], R23 ;  /* 0x001000170c007388 */ /* 0x0001e80000000400 */
[----:B------:R0:W-:Y:S04]  /*64a0*/  STS.U16 [R12+0x2000], R4 ;  /* 0x002000040c007388 */ /* 0x0001e80000000400 */
[----:B------:R-:W-:Y:S04]  /*64b0*/  STS.U16 [R12+0x4000], R18 ;  /* 0x004000120c007388 */ /* 0x000fe80000000400 */
[----:B-1----:R-:W4:Y:S04]  /*64c0*/  LDL.LU R17, [R1+0x244] ;  /* 0x0002440001117983 */ /* 0x002f280000300800 */
[----:B------:R-:W-:Y:S04]  /*64d0*/  STS.U16 [R12+0x8000], R19 ;  /* 0x008000130c007388 */ /* 0x000fe80000000400 */
[----:B0-----:R-:W4:Y:S04]  /*64e0*/  LDL.LU R23, [R1+0x1f0] ;  /* 0x0001f00001177983 */ /* 0x001f280000300800 */
[----:B------:R0:W-:Y:S04]  /*64f0*/  STS.U16 [R12+0x10000], R0 ;  /* 0x010000000c007388 */ /* 0x0001e80000000400 */
[----:B------:R-:W4:Y:S04]  /*6500*/  LDL.LU R4, [R1+0x1e4] ;  /* 0x0001e40001047983 */ /* 0x000f280000300800 */
[----:B------:R1:W-:Y:S04]  /*6510*/  STS.U16 [R12+0x10800], R20 ;  /* 0x010800140c007388 */ /* 0x0003e80000000400 */
[----:B------:R1:W-:Y:S04]  /*6520*/  STS.U16 [R12+0x8800], R21 ;  /* 0x008800150c007388 */ /* 0x0003e80000000400 */
[----:B0-----:R-:W4:Y:S04]  /*6530*/  LDL.LU R0, [R1+0x234] ;  /* 0x0002340001007983 */ /* 0x001f280000300800 */
[----:B------:R0:W-:Y:S04]  /*6540*/  STS.U16 [R12+0x11000], R24 ;  /* 0x011000180c007388 */ /* 0x0001e80000000400 */
[----:B-1----:R-:W4:Y:S04]  /*6550*/  LDL.LU R20, [R1+0x1dc] ;  /* 0x0001dc0001147983 */ /* 0x002f280000300800 */
[----:B------:R1:W-:Y:S04]  /*6560*/  STS.U16 [R12+0x11800], R25 ;  /* 0x011800190c007388 */ /* 0x0003e80000000400 */
[----:B------:R-:W4:Y:S04]  /*6570*/  LDL.LU R21, [R1+0x1d8] ;  /* 0x0001d80001157983 */ /* 0x000f280000300800 */
[----:B0-----:R-:W4:Y:S04]  /*6580*/  LDL.LU R24, [R1+0x228] ;  /* 0x0002280001187983 */ /* 0x001f280000300800 */
[----:B------:R-:W-:Y:S04]  /*6590*/  STS.U16 [R12+0x4800], R3 ;  /* 0x004800030c007388 */ /* 0x000fe80000000400 */
[----:B-1----:R-:W4:Y:S04]  /*65a0*/  LDL.LU R25, [R1+0x224] ;  /* 0x0002240001197983 */ /* 0x002f280000300800 */
[----:B------:R0:W-:Y:S04]  /*65b0*/  STS.U16 [R12+0x9000], R5 ;  /* 0x009000050c007388 */ /* 0x0001e80000000400 */
[----:B0-----:R-:W4:Y:S04]  /*65c0*/  LDL.LU R5, [R1+0x1c4] ;  /* 0x0001c40001057983 */ /* 0x001f280000300800 */
[----:B------:R-:W-:Y:S04]  /*65d0*/  STS.U16 [R12+0x12000], R2 ;  /* 0x012000020c007388 */ /* 0x000fe80000000400 */
[----:B---3--:R0:W-:Y:S04]  /*65e0*/  STS.U16 [R12+0x12800], R6 ;  /* 0x012800060c007388 */ /* 0x0081e80000000400 */
[----:B------:R-:W-:Y:S04]  /*65f0*/  STS.U16 [R12+0x9800], R16 ;  /* 0x009800100c007388 */ /* 0x000fe80000000400 */
[----:B-----5:R-:W-:Y:S04]  /*6600*/  STS.U16 [R12+0x13000], R22 ;  /* 0x013000160c007388 */ /* 0x020fe80000000400 */
[----:B0-----:R-:W3:Y:S04]  /*6610*/  LDL.LU R6, [R1+0x1c0] ;  /* 0x0001c00001067983 */ /* 0x001ee80000300800 */
[----:B------:R-:W-:Y:S04]  /*6620*/  STL [R1+0x698], R14 ;  /* 0x0006980e01007387 */ /* 0x000fe80000100800 */
[----:B--2---:R-:W-:Y:S04]  /*6630*/  STS.U16 [R12+0x13800], R26 ;  /* 0x0138001a0c007388 */ /* 0x004fe80000000400 */
[----:B------:R0:W-:Y:S04]  /*6640*/  STS.U16 [R12+0x2800], R29 ;  /* 0x0028001d0c007388 */ /* 0x0001e80000000400 */
[----:B0-----:R-:W2:Y:S04]  /*6650*/  LDL.LU R29, [R1+0x214] ;  /* 0x00021400011d7983 */ /* 0x001ea80000300800 */
[----:B------:R-:W5:Y:S04]  /*6660*/  LDL.LU R13, [R1+0x1b8] ;  /* 0x0001b800010d7983 */ /* 0x000f680000300800 */
[----:B------:R-:W5:Y:S04]  /*6670*/  LDL.LU R22, [R1+0x1b4] ;  /* 0x0001b40001167983 */ /* 0x000f680000300800 */
[----:B------:R-:W5:Y:S04]  /*6680*/  LDL.LU R26, [R1+0x208] ;  /* 0x00020800011a7983 */ /* 0x000f680000300800 */
[----:B----4-:R0:W-:Y:S04]  /*6690*/  STS.U16 [R12+0x5000], R27 ;  /* 0x0050001b0c007388 */ /* 0x0101e80000000400 */
[----:B0-----:R-:W4:Y:S04]  /*66a0*/  LDL.LU R27, [R1+0x204] ;  /* 0x00020400011b7983 */ /* 0x001f280000300800 */
[----:B------:R-:W4:Y:S04]  /*66b0*/  LDL.LU R18, [R1+0x200] ;  /* 0x0002000001127983 */ /* 0x000f280000300800 */
[----:B------:R-:W-:Y:S04]  /*66c0*/  STS.U16 [R12+0xa000], R17 ;  /* 0x00a000110c007388 */ /* 0x000fe80000000400 */
[----:B------:R-:W4:Y:S04]  /*66d0*/  LDL.LU R19, [R1+0x1f4] ;  /* 0x0001f40001137983 */ /* 0x000f280000300800 */
[----:B------:R0:W-:Y:S04]  /*66e0*/  STS.U16 [R12+0x14000], R23 ;  /* 0x014000170c007388 */ /* 0x0001e80000000400 */
[----:B------:R-:W4:Y:S04]  /*66f0*/  LDL.LU R3, [R1+0x19c] ;  /* 0x00019c0001037983 */ /* 0x000f280000300800 */
[----:B------:R1:W-:Y:S04]  /*6700*/  STS.U16 [R12+0x14800], R4 ;  /* 0x014800040c007388 */ /* 0x0003e80000000400 */
[----:B------:R-:W4:Y:S04]  /*6710*/  LDL.LU R2, [R1+0x194] ;  /* 0x0001940001027983 */ /* 0x000f280000300800 */
[----:B------:R-:W4:Y:S04]  /*6720*/  LDL.LU R16, [R1+0x1e0] ;  /* 0x0001e00001107983 */ /* 0x000f280000300800 */
[----:B------:R1:W-:Y:S04]  /*6730*/  STS.U16 [R12+0xa800], R0 ;  /* 0x00a800000c007388 */ /* 0x0003e80000000400 */
[----:B0-----:R-:W4:Y:S04]  /*6740*/  LDL.LU R23, [R1+0x18c] ;  /* 0x00018c0001177983 */ /* 0x001f280000300800 */
[----:B------:R0:W-:Y:S04]  /*6750*/  STS.U16 [R12+0x15000], R20 ;  /* 0x015000140c007388 */ /* 0x0001e80000000400 */
[----:B-1----:R-:W4:Y:S04]  /*6760*/  LDL.LU R4, [R1+0x188] ;  /* 0x0001880001047983 */ /* 0x002f280000300800 */
[----:B------:R-:W-:Y:S04]  /*6770*/  STS.U16 [R12+0x15800], R21 ;  /* 0x015800150c007388 */ /* 0x000fe80000000400 */
[----:B------:R-:W-:Y:S04]  /*6780*/  STS.U16 [R12+0x5800], R24 ;  /* 0x005800180c007388 */ /* 0x000fe80000000400 */
[----:B------:R-:W4:Y:S04]  /*6790*/  LDL.LU R17, [R1+0x1d0] ;  /* 0x0001d00001117983 */ /* 0x000f280000300800 */
[----:B------:R-:W-:Y:S04]  /*67a0*/  STS.U16 [R12+0xb000], R25 ;  /* 0x00b000190c007388 */ /* 0x000fe80000000400 */
[----:B------:R-:W4:Y:S04]  /*67b0*/  LDL.LU R0, [R1+0x1cc] ;  /* 0x0001cc0001007983 */ /* 0x000f280000300800 */
[----:B0-----:R-:W4:Y:S04]  /*67c0*/  LDL.LU R20, [R1+0x178] ;  /* 0x0001780001147983 */ /* 0x001f280000300800 */
[----:B------:R0:W-:Y:S04]  /*67d0*/  STS.U16 [R12+0x16000], R5 ;  /* 0x016000050c007388 */ /* 0x0001e80000000400 */
[----:B0-----:R-:W4:Y:S04]  /*67e0*/  LDL.LU R5, [R1+0x174] ;  /* 0x0001740001057983 */ /* 0x001f280000300800 */
[----:B------:R-:W4:Y:S04]  /*67f0*/  LDL.LU R21, [R1+0x1bc] ;  /* 0x0001bc0001157983 */ /* 0x000f280000300800 */
[----:B------:R-:W4:Y:S04]  /*6800*/  LDL.LU R24, [R1+0x16c] ;  /* 0x00016c0001187983 */ /* 0x000f280000300800 */
[----:B---3--:R0:W-:Y:S04]  /*6810*/  STS.U16 [R12+0x16800], R6 ;  /* 0x016800060c007388 */ /* 0x0081e80000000400 */
[----:B------:R-:W3:Y:S04]  /*6820*/  LDL.LU R25, [R1+0x168] ;  /* 0x0001680001197983 */ /* 0x000ee80000300800 */
[----:B0-----:R-:W3:Y:S04]  /*6830*/  LDL.LU R6, [R1+0x1b0] ;  /* 0x0001b00001067983 */ /* 0x001ee80000300800 */
[----:B--2---:R0:W-:Y:S04]  /*6840*/  STS.U16 [R12+0xb800], R29 ;  /* 0x00b8001d0c007388 */ /* 0x0041e80000000400 */
[----:B0-----:R-:W2:Y:S04]  /*6850*/  LDL.LU R29, [R1+0x1ac] ;  /* 0x0001ac00011d7983 */ /* 0x001ea80000300800 */
[----:B-----5:R-:W-:Y:S04]  /*6860*/  STS.U16 [R12+0x17000], R13 ;  /* 0x0170000d0c007388 */ /* 0x020fe80000000400 */
[----:B------:R0:W-:Y:S04]  /*6870*/  STS.U16 [R12+0x17800], R22 ;  /* 0x017800160c007388 */ /* 0x0001e80000000400 */
[----:B------:R1:W-:Y:S04]  /*6880*/  STS.U16 [R12+0x1800], R26 ;  /* 0x0018001a0c007388 */ /* 0x0003e80000000400 */
[----:B0-----:R-:W5:Y:S04]  /*6890*/  LDL.LU R22, [R1+0x1a0] ;  /* 0x0001a00001167983 */ /* 0x001f680000300800 */
[----:B-1----:R-:W5:Y:S04]  /*68a0*/  LDL.LU R26, [R1+0x104] ;  /* 0x00010400011a7983 */ /* 0x002f680000300800 */
[----:B----4-:R0:W-:Y:S04]  /*68b0*/  STS.U16 [R12+0x3000], R27 ;  /* 0x0030001b0c007388 */ /* 0x0101e80000000400 */
[----:B------:R1:W-:Y:S04]  /*68c0*/  STS.U16 [R12+0x6000], R18 ;  /* 0x006000120c007388 */ /* 0x0003e80000000400 */
[----:B0-----:R-:W4:Y:S04]  /*68d0*/  LDL.LU R27, [R1+0xfc] ;  /* 0x0000fc00011b7983 */ /* 0x001f280000300800 */
[----:B------:R0:W-:Y:S04]  /*68e0*/  STS.U16 [R12+0xc000], R19 ;  /* 0x00c000130c007388 */ /* 0x0001e80000000400 */
[----:B-1----:R-:W4:Y:S04]  /*68f0*/  LDL.LU R18, [R1+0x190] ;  /* 0x0001900001127983 */ /* 0x002f280000300800 */
[----:B------:R1:W-:Y:S04]  /*6900*/  STS.U16 [R12+0x18000], R3 ;  /* 0x018000030c007388 */ /* 0x0003e80000000400 */
[----:B0-----:R-:W4:Y:S04]  /*6910*/  LDL.LU R19, [R1+0xf4] ;  /* 0x0000f40001137983 */ /* 0x001f280000300800 */
[----:B------:R-:W-:Y:S04]  /*6920*/  STS.U16 [R12+0x18800], R2 ;  /* 0x018800020c007388 */ /* 0x000fe80000000400 */
[----:B------:R-:W-:Y:S04]  /*6930*/  STS.U16 [R12+0xc800], R16 ;  /* 0x00c800100c007388 */ /* 0x000fe80000000400 */
[----:B-1----:R-:W4:Y:S04]  /*6940*/  LDL.LU R3, [R1+0xec] ;  /* 0x0000ec0001037983 */ /* 0x002f280000300800 */
[----:B------:R0:W-:Y:S04]  /*6950*/  STS.U16 [R12+0x19000], R23 ;  /* 0x019000170c007388 */ /* 0x0001e80000000400 */
[----:B------:R1:W-:Y:S04]  /*6960*/  STS.U16 [R12+0x19800], R4 ;  /* 0x019800040c007388 */ /* 0x0003e80000000400 */
[----:B0-----:R-:W4:Y:S04]  /*6970*/  LDL.LU R23, [R1+0x184] ;  /* 0x0001840001177983 */ /* 0x001f280000300800 */
[----:B-1----:R-:W4:Y:S04]  /*6980*/  LDL.LU R4, [R1+0x180] ;  /* 0x0001800001047983 */ /* 0x002f280000300800 */
[----:B------:R-:W-:Y:S04]  /*6990*/  STS.U16 [R12+0x6800], R17 ;  /* 0x006800110c007388 */ /* 0x000fe80000000400 */
[----:B------:R-:W4:Y:S04]  /*69a0*/  LDL.LU R2, [R1+0xc] ;  /* 0x00000c0001027983 */ /* 0x000f280000300800 */
[----:B------:R-:W-:Y:S04]  /*69b0*/  STS.U16 [R12+0xd000], R0 ;  /* 0x00d000000c007388 */ /* 0x000fe80000000400 */
[----:B------:R-:W-:Y:S04]  /*69c0*/  STS.U16 [R12+0x1a000], R20 ;  /* 0x01a000140c007388 */ /* 0x000fe80000000400 */
[----:B------:R0:W-:Y:S04]  /*69d0*/  STS.U16 [R12+0x1a800], R5 ;  /* 0x01a800050c007388 */ /* 0x0001e80000000400 */
[----:B0-----:R-:W4:Y:S04]  /*69e0*/  LDL.LU R5, [R1+0x170] ;  /* 0x0001700001057983 */ /* 0x001f280000300800 */
[----:B------:R-:W-:Y:S04]  /*69f0*/  STS.U16 [R12+0xd800], R21 ;  /* 0x00d800150c007388 */ /* 0x000fe80000000400 */
[----:B------:R0:W-:Y:S04]  /*6a00*/  STS.U16 [R12+0x1b000], R24 ;  /* 0x01b000180c007388 */ /* 0x0001e80000000400 */
[----:B---3--:R1:W-:Y:S04]  /*6a10*/  STS.U16 [R12+0x1b800], R25 ;  /* 0x01b800190c007388 */ /* 0x0083e80000000400 */
[----:B------:R3:W-:Y:S04]  /*6a20*/  STS.U16 [R12+0x3800], R6 ;  /* 0x003800060c007388 */ /* 0x0007e80000000400 */
[----:B0-----:R-:W4:Y:S04]  /*6a30*/  LDL R24, [R1+0x284] ;  /* 0x0002840001187983 */ /* 0x001f280000100800 */
[----:B------:R-:W4:Y:S04]  /*6a40*/  LDL.LU R16, [R1+0x290] ;  /* 0x0002900001107983 */ /* 0x000f280000300800 */
[----:B-1----:R-:W4:Y:S04]  /*6a50*/  LDL.LU R25, [R1+0x1ec] ;  /* 0x0001ec0001197983 */ /* 0x002f280000300800 */
[----:B---3--:R-:W3:Y:S04]  /*6a60*/  LDL.LU R6, [R1+0x288] ;  /* 0x0002880001067983 */ /* 0x008ee80000300800 */
[----:B--2---:R0:W-:Y:S04]  /*6a70*/  STS.U16 [R12+0x7000], R29 ;  /* 0x0070001d0c007388 */ /* 0x0041e80000000400 */
[----:B0-----:R-:W2:Y:S04]  /*6a80*/  LDL.LU R29, [R1+0x24c] ;  /* 0x00024c00011d7983 */ /* 0x001ea80000300800 */
[----:B------:R-:W2:Y:S04]  /*6a90*/  LDL.LU R17, [R1+0x1fc] ;  /* 0x0001fc0001117983 */ /* 0x000ea80000300800 */
[----:B------:R-:W2:Y:S04]  /*6aa0*/  LDL.LU R0, [R1+0x1a8] ;  /* 0x0001a80001007983 */ /* 0x000ea80000300800 */
[----:B------:R-:W2:Y:S04]  /*6ab0*/  LDL.LU R20, [R1+0x164] ;  /* 0x0001640001147983 */ /* 0x000ea80000300800 */
[----:B-----5:R0:W-:Y:S04]  /*6ac0*/  STS.U16 [R12+0xe000], R22 ;  /* 0x00e000160c007388 */ /* 0x0201e80000000400 */
[----:B------:R-:W5:Y:S04]  /*6ad0*/  LDL.LU R21, [R1+0x160] ;  /* 0x0001600001157983 */ /* 0x000f680000300800 */
[----:B------:R1:W-:Y:S04]  /*6ae0*/  STS.U16 [R12+0x1c000], R26 ;  /* 0x01c0001a0c007388 */ /* 0x0003e80000000400 */
[----:B0-----:R-:W5:Y:S04]  /*6af0*/  LDL.LU R22, [R1+0x15c] ;  /* 0x00015c0001167983 */ /* 0x001f680000300800 */
[----:B----4-:R0:W-:Y:S04]  /*6b00*/  STS.U16 [R12+0x1c800], R27 ;  /* 0x01c8001b0c007388 */ /* 0x0101e80000000400 */
[----:B-1----:R-:W4:Y:S04]  /*6b10*/  LDL.LU R26, [R1+0x158] ;  /* 0x00015800011a7983 */ /* 0x002f280000300800 */
[----:B------:R-:W-:Y:S04]  /*6b20*/  STS.U16 [R12+0xe800], R18 ;  /* 0x00e800120c007388 */ /* 0x000fe80000000400 */
[----:B0-----:R-:W4:Y:S04]  /*6b30*/  LDL.LU R27, [R1+0x154] ;  /* 0x00015400011b7983 */ /* 0x001f280000300800 */
[----:B------:R-:W-:Y:S04]  /*6b40*/  STS.U16 [R12+0x1d000], R19 ;  /* 0x01d000130c007388 */ /* 0x000fe80000000400 */
[----:B------:R-:W-:Y:S04]  /*6b50*/  STS.U16 [R12+0x1d800], R3 ;  /* 0x01d800030c007388 */ /* 0x000fe80000000400 */
[----:B------:R0:W-:Y:S04]  /*6b60*/  STS.U16 [R12+0x7800], R23 ;  /* 0x007800170c007388 */ /* 0x0001e80000000400 */
[----:B------:R1:W-:Y:S04]  /*6b70*/  STS.U16 [R12+0xf000], R4 ;  /* 0x00f000040c007388 */ /* 0x0003e80000000400 */
[----:B0-----:R-:W4:Y:S04]  /*6b80*/  LDL.LU R23, [R1+0x150] ;  /* 0x0001500001177983 */ /* 0x001f280000300800 */
[----:B------:R-:W-:Y:S04]  /*6b90*/  STS.U16 [R12+0x1e000], R2 ;  /* 0x01e000020c007388 */ /* 0x000fe80000000400 */
[----:B-1----:R-:W4:Y:S04]  /*6ba0*/  LDL.LU R4, [R1+0x14c] ;  /* 0x00014c0001047983 */ /* 0x002f280000300800 */
[----:B------:R-:W-:Y:S01]  /*6bb0*/  STS.U16 [R12+0x1e800], R28 ;  /* 0x01e8001c0c007388 */ /* 0x000fe20000000400 */
[----:B------:R-:W-:-:S03]  /*6bc0*/  LOP3.LUT R3, R12, 0x10, RZ, 0x3c, !PT ;  /* 0x000000100c037812 */ /* 0x000fc600078e3cff */
[----:B------:R0:W-:Y:S04]  /*6bd0*/  STS.U16 [R12+0xf800], R5 ;  /* 0x00f800050c007388 */ /* 0x0001e80000000400 */
[----:B0-----:R-:W4:Y:S04]  /*6be0*/  LDL.LU R5, [R1+0x148] ;  /* 0x0001480001057983 */ /* 0x001f280000300800 */
[----:B------:R-:W-:Y:S04]  /*6bf0*/  STS.U16 [R12+0x1f000], R11 ;  /* 0x01f0000b0c007388 */ /* 0x000fe80000000400 */
[----:B------:R-:W-:Y:S04]  /*6c00*/  STS.U16 [R12+0x1f800], R10 ;  /* 0x01f8000a0c007388 */ /* 0x000fe80000000400 */
[----:B------:R0:W-:Y:S04]  /*6c10*/  STS.U16 [R3+0x900], R24 ;  /* 0x0009001803007388 */ /* 0x0001e80000000400 */
[----:B------:R-:W-:Y:S04]  /*6c20*/  STS.U16 [R3+0x1100], R16 ;  /* 0x0011001003007388 */ /* 0x000fe80000000400 */
[----:B------:R1:W-:Y:S04]  /*6c30*/  STS.U16 [R3+0x1900], R25 ;  /* 0x0019001903007388 */ /* 0x0003e80000000400 */
[----:B0-----:R-:W4:Y:S04]  /*6c40*/  LDL.LU R24, [R1+0x144] ;  /* 0x0001440001187983 */ /* 0x001f280000300800 */
[----:B---3--:R0:W-:Y:S04]  /*6c50*/  STS.U16 [R3+0x2100], R6 ;  /* 0x0021000603007388 */ /* 0x0081e80000000400 */
[----:B-1----:R-:W3:Y:S04]  /*6c60*/  LDL.LU R25, [R1+0x140] ;  /* 0x0001400001197983 */ /* 0x002ee80000300800 */
[----:B0-----:R-:W3:Y:S04]  /*6c70*/  LDL.LU R6, [R1+0x13c] ;  /* 0x00013c0001067983 */ /* 0x001ee80000300800 */
[----:B--2---:R0:W-:Y:S04]  /*6c80*/  STS.U16 [R3+0x2900], R29 ;  /* 0x0029001d03007388 */ /* 0x0041e80000000400 */
[----:B0-----:R-:W2:Y:S04]  /*6c90*/  LDL.LU R29, [R1+0x138] ;  /* 0x00013800011d7983 */ /* 0x001ea80000300800 */
[----:B------:R-:W-:Y:S04]  /*6ca0*/  STS.U16 [R3+0x3100], R17 ;  /* 0x0031001103007388 */ /* 0x000fe80000000400 */
[----:B------:R-:W-:Y:S04]  /*6cb0*/  STS.U16 [R3+0x3900], R0 ;  /* 0x0039000003007388 */ /* 0x000fe80000000400 */
[----:B------:R-:W-:Y:S04]  /*6cc0*/  STS.U16 [R3+0x10100], R20 ;  /* 0x0101001403007388 */ /* 0x000fe80000000400 */
[----:B-----5:R-:W-:Y:S04]  /*6cd0*/  STS.U16 [R3+0x10900], R21 ;  /* 0x0109001503007388 */ /* 0x020fe80000000400 */
[----:B------:R-:W5:Y:S04]  /*6ce0*/  LDL.LU R10, [R1+0x134] ;  /* 0x00013400010a7983 */ /* 0x000f680000300800 */
[----:B------:R-:W-:Y:S04]  /*6cf0*/  STS.U16 [R3+0x11100], R22 ;  /* 0x0111001603007388 */ /* 0x000fe80000000400 */
[----:B------:R-:W5:Y:S04]  /*6d00*/  LDL.LU R11, [R1+0x130] ;  /* 0x00013000010b7983 */ /* 0x000f680000300800 */
[----:B----4-:R0:W-:Y:S04]  /*6d10*/  STS.U16 [R3+0x11900], R26 ;  /* 0x0119001a03007388 */ /* 0x0101e80000000400 */
[----:B------:R-:W4:Y:S04]  /*6d20*/  LDL.LU R28, [R1+0x12c] ;  /* 0x00012c00011c7983 */ /* 0x000f280000300800 */
[----:B------:R1:W-:Y:S04]  /*6d30*/  STS.U16 [R3+0x12100], R27 ;  /* 0x0121001b03007388 */ /* 0x0003e80000000400 */
[----:B0-----:R-:W4:Y:S04]  /*6d40*/  LDL.LU R26, [R1+0x128] ;  /* 0x00012800011a7983 */ /* 0x001f280000300800 */
[----:B-1----:R-:W4:Y:S04]  /*6d50*/  LDL.LU R27, [R1+0x124] ;  /* 0x00012400011b7983 */ /* 0x002f280000300800 */
[----:B------:R-:W4:Y:S04]  /*6d60*/  LDL.LU R14, [R1+0x120] ;  /* 0x00012000010e7983 */ /* 0x000f280000300800 */
[----:B------:R-:W4:Y:S04]  /*6d70*/  LDL.LU R15, [R1+0x11c] ;  /* 0x00011c00010f7983 */ /* 0x000f280000300800 */
[----:B------:R-:W4:Y:S04]  /*6d80*/  LDL.LU R13, [R1+0x118] ;  /* 0x00011800010d7983 */ /* 0x000f280000300800 */
[----:B------:R-:W4:Y:S04]  /*6d90*/  LDL.LU R18, [R1+0x114] ;  /* 0x0001140001127983 */ /* 0x000f280000300800 */
[----:B------:R-:W-:Y:S04]  /*6da0*/  STS.U16 [R3+0x12900], R23 ;  /* 0x0129001703007388 */ /* 0x000fe80000000400 */
[----:B------:R0:W-:Y:S04]  /*6db0*/  STS.U16 [R3+0x13100], R4 ;  /* 0x0131000403007388 */ /* 0x0001e80000000400 */
[----:B0-----:R-:W4:Y:S04]  /*6dc0*/  LDL.LU R4, [R1+0x110] ;  /* 0x0001100001047983 */ /* 0x001f280000300800 */
[----:B------:R-:W4:Y:S04]  /*6dd0*/  LDL.LU R19, [R1+0x10c] ;  /* 0x00010c0001137983 */ /* 0x000f280000300800 */
[----:B------:R-:W4:Y:S04]  /*6de0*/  LDL.LU R2, [R1+0x108] ;  /* 0x0001080001027983 */ /* 0x000f280000300800 */
[----:B------:R0:W-:Y:S04]  /*6df0*/  STS.U16 [R3+0x13900], R5 ;  /* 0x0139000503007388 */ /* 0x0001e80000000400 */
[----:B0-----:R-:W4:Y:S04]  /*6e00*/  LDL.LU R5, [R1+0x100] ;  /* 0x0001000001057983 */ /* 0x001f280000300800 */
[----:B------:R-:W4:Y:S04]  /*6e10*/  LDL.LU R16, [R1+0xf8] ;  /* 0x0000f80001107983 */ /* 0x000f280000300800 */
[----:B------:R-:W4:Y:S04]  /*6e20*/  LDL.LU R17, [R1+0xf0] ;  /* 0x0000f00001117983 */ /* 0x000f280000300800 */
[----:B------:R-:W4:Y:S04]  /*6e30*/  LDL.LU R0, [R1+0xe8] ;  /* 0x0000e80001007983 */ /* 0x000f280000300800 */
[----:B------:R-:W4:Y:S04]  /*6e40*/  LDL.LU R20, [R1+0x8] ;  /* 0x0000080001147983 */ /* 0x000f280000300800 */
[----:B------:R-:W4:Y:S04]  /*6e50*/  LDL.LU R21, [R1+0xe4] ;  /* 0x0000e40001157983 */ /* 0x000f280000300800 */
[----:B------:R-:W4:Y:S04]  /*6e60*/  LDL.LU R22, [R1+0xe0] ;  /* 0x0000e00001167983 */ /* 0x000f280000300800 */
[----:B------:R0:W-:Y:S04]  /*6e70*/  STS.U16 [R3+0x14100], R24 ;  /* 0x0141001803007388 */ /* 0x0001e80000000400 */
[----:B------:R-:W4:Y:S04]  /*6e80*/  LDL.LU R23, [R1+0xdc] ;  /* 0x0000dc0001177983 */ /* 0x000f280000300800 */
[----:B---3--:R1:W-:Y:S04]  /*6e90*/  STS.U16 [R3+0x14900], R25 ;  /* 0x0149001903007388 */ /* 0x0083e80000000400 */
[----:B0-----:R-:W3:Y:S04]  /*6ea0*/  LDL.LU R24, [R1+0xd8] ;  /* 0x0000d80001187983 */ /* 0x001ee80000300800 */
[----:B------:R0:W-:Y:S04]  /*6eb0*/  STS.U16 [R3+0x15100], R6 ;  /* 0x0151000603007388 */ /* 0x0001e80000000400 */
[----:B-1----:R-:W3:Y:S04]  /*6ec0*/  LDL.LU R25, [R1+0xd4] ;  /* 0x0000d40001197983 */ /* 0x002ee80000300800 */
[----:B0-----:R-:W3:Y:S04]  /*6ed0*/  LDL.LU R6, [R1+0xd0] ;  /* 0x0000d00001067983 */ /* 0x001ee80000300800 */
[----:B--2---:R0:W-:Y:S04]  /*6ee0*/  STS.U16 [R3+0x15900], R29 ;  /* 0x0159001d03007388 */ /* 0x0041e80000000400 */
[----:B0-----:R-:W2:Y:S04]  /*6ef0*/  LDL.LU R29, [R1+0xcc] ;  /* 0x0000cc00011d7983 */ /* 0x001ea80000300800 */
[----:B-----5:R-:W-:Y:S04]  /*6f00*/  STS.U16 [R3+0x16100], R10 ;  /* 0x0161000a03007388 */ /* 0x020fe80000000400 */
[----:B------:R-:W-:Y:S04]  /*6f10*/  STS.U16 [R3+0x16900], R11 ;  /* 0x0169000b03007388 */ /* 0x000fe80000000400 */
[----:B----4-:R-:W-:Y:S04]  /*6f20*/  STS.U16 [R3+0x17100], R28 ;  /* 0x0171001c03007388 */ /* 0x010fe80000000400 */
[----:B------:R0:W-:Y:S04]  /*6f30*/  STS.U16 [R3+0x17900], R26 ;  /* 0x0179001a03007388 */ /* 0x0001e80000000400 */
[----:B------:R1:W-:Y:S04]  /*6f40*/  STS.U16 [R3+0x18100], R27 ;  /* 0x0181001b03007388 */ /* 0x0003e80000000400 */
[----:B------:R-:W-:Y:S04]  /*6f50*/  STS.U16 [R3+0x18900], R14 ;  /* 0x0189000e03007388 */ /* 0x000fe80000000400 */
[----:B------:R-:W-:Y:S04]  /*6f60*/  STS.U16 [R3+0x19100], R15 ;  /* 0x0191000f03007388 */ /* 0x000fe80000000400 */
[----:B------:R-:W-:Y:S04]  /*6f70*/  STS.U16 [R3+0x19900], R13 ;  /* 0x0199000d03007388 */ /* 0x000fe80000000400 */
[----:B------:R-:W-:Y:S04]  /*6f80*/  STS.U16 [R3+0x1a100], R18 ;  /* 0x01a1001203007388 */ /* 0x000fe80000000400 */
[----:B0-----:R-:W4:Y:S04]  /*6f90*/  LDL.LU R26, [R1+0xc8] ;  /* 0x0000c800011a7983 */ /* 0x001f280000300800 */
[----:B-1----:R-:W5:Y:S04]  /*6fa0*/  LDL.LU R27, [R1+0xc4] ;  /* 0x0000c400011b7983 */ /* 0x002f680000300800 */
[----:B------:R0:W-:Y:S04]  /*6fb0*/  STS.U16 [R3+0x1a900], R4 ;  /* 0x01a9000403007388 */ /* 0x0001e80000000400 */
[----:B------:R-:W-:Y:S04]  /*6fc0*/  STS.U16 [R3+0x1b100], R19 ;  /* 0x01b1001303007388 */ /* 0x000fe80000000400 */
[----:B------:R-:W-:Y:S04]  /*6fd0*/  STS.U16 [R3+0x1b900], R2 ;  /* 0x01b9000203007388 */ /* 0x000fe80000000400 */
[----:B0-----:R-:W5:Y:S04]  /*6fe0*/  LDL.LU R4, [R1+0xc0] ;  /* 0x0000c00001047983 */ /* 0x001f680000300800 */
[----:B------:R0:W-:Y:S04]  /*6ff0*/  STS.U16 [R3+0x1c100], R5 ;  /* 0x01c1000503007388 */ /* 0x0001e80000000400 */
[----:B------:R-:W-:Y:S04]  /*7000*/  STS.U16 [R3+0x1c900], R16 ;  /* 0x01c9001003007388 */ /* 0x000fe80000000400 */
[----:B------:R-:W-:Y:S04]  /*7010*/  STS.U16 [R3+0x1d100], R17 ;  /* 0x01d1001103007388 */ /* 0x000fe80000000400 */
[----:B------:R-:W-:Y:S04]  /*7020*/  STS.U16 [R3+0x1d900], R0 ;  /* 0x01d9000003007388 */ /* 0x000fe80000000400 */
[----:B------:R-:W-:Y:S04]  /*7030*/  STS.U16 [R3+0x1e100], R20 ;  /* 0x01e1001403007388 */ /* 0x000fe80000000400 */
[----:B------:R-:W-:Y:S04]  /*7040*/  STS.U16 [R3+0x1e900], R9 ;  /* 0x01e9000903007388 */ /* 0x000fe80000000400 */
[----:B------:R-:W-:Y:S04]  /*7050*/  STS.U16 [R3+0x1f100], R8 ;  /* 0x01f1000803007388 */ /* 0x000fe80000000400 */
[----:B------:R1:W-:Y:S04]  /*7060*/  STS.U16 [R3+0x1f900], R7 ;  /* 0x01f9000703007388 */ /* 0x0003e80000000400 */
[----:B------:R-:W-:Y:S04]  /*7070*/  STS.U16 [R3+0x4100], R21 ;  /* 0x0041001503007388 */ /* 0x000fe80000000400 */
[----:B------:R-:W-:Y:S04]  /*7080*/  STS.U16 [R3+0x4900], R22 ;  /* 0x0049001603007388 */ /* 0x000fe80000000400 */
[----:B0-----:R-:W5:Y:S04]  /*7090*/  LDL.LU R5, [R1+0xbc] ;  /* 0x0000bc0001057983 */ /* 0x001f680000300800 */
[----:B------:R-:W-:Y:S04]  /*70a0*/  STS.U16 [R3+0x5100], R23 ;  /* 0x0051001703007388 */ /* 0x000fe80000000400 */
[----:B---3--:R-:W-:Y:S04]  /*70b0*/  STS.U16 [R3+0x5900], R24 ;  /* 0x0059001803007388 */ /* 0x008fe80000000400 */
[----:B-1----:R-:W3:Y:S04]  /*70c0*/  LDL.LU R7, [R1+0xb8] ;  /* 0x0000b80001077983 */ /* 0x002ee80000300800 */
[----:B------:R-:W-:Y:S04]  /*70d0*/  STS.U16 [R3+0x6100], R25 ;  /* 0x0061001903007388 */ /* 0x000fe80000000400 */
[----:B------:R-:W3:Y:S04]  /*70e0*/  LDL.LU R8, [R1+0xb4] ;  /* 0x0000b40001087983 */ /* 0x000ee80000300800 */
[----:B------:R0:W-:Y:S04]  /*70f0*/  STS.U16 [R3+0x6900], R6 ;  /* 0x0069000603007388 */ /* 0x0001e80000000400 */
[----:B------:R-:W3:Y:S04]  /*7100*/  LDL.LU R9, [R1+0xb0] ;  /* 0x0000b00001097983 */ /* 0x000ee80000300800 */
[----:B0-----:R-:W3:Y:S04]  /*7110*/  LDL.LU R6, [R1+0xac] ;  /* 0x0000ac0001067983 */ /* 0x001ee80000300800 */
[----:B--2---:R0:W-:Y:S04]  /*7120*/  STS.U16 [R3+0x7100], R29 ;  /* 0x0071001d03007388 */ /* 0x0041e80000000400 */
[----:B0-----:R-:W2:Y:S04]  /*7130*/  LDL.LU R29, [R1+0xa8] ;  /* 0x0000a800011d7983 */ /* 0x001ea80000300800 */
[----:B------:R-:W2:Y:S04]  /*7140*/  LDL.LU R10, [R1+0xa4] ;  /* 0x0000a400010a7983 */ /* 0x000ea80000300800 */
        /* <DEDUP_REMOVED lines=11> */
[----:B----4-:R0:W-:Y:S04]  /*7200*/  STS.U16 [R3+0x7900], R26 ;  /* 0x0079001a03007388 */ /* 0x0101e80000000400 */
[----:B-----5:R1:W-:Y:S04]  /*7210*/  STS.U16 [R3+0x8100], R27 ;  /* 0x0081001b03007388 */ /* 0x0203e80000000400 */
[----:B------:R-:W4:Y:S04]  /*7220*/  LDL R20, [R1+0x27c] ;  /* 0x00027c0001147983 */ /* 0x000f280000100800 */
[----:B------:R-:W5:Y:S04]  /*7230*/  LDL.LU R21, [R1+0x23c] ;  /* 0x00023c0001157983 */ /* 0x000f680000300800 */
[----:B------:R-:W4:Y:S04]  /*7240*/  LDL.LU R22, [R1+0x1e8] ;  /* 0x0001e80001167983 */ /* 0x000f280000300800 */
[----:B------:R-:W5:Y:S04]  /*7250*/  LDL.LU R23, [R1+0x198] ;  /* 0x0001980001177983 */ /* 0x000f680000300800 */
[----:B------:R-:W5:Y:S04]  /*7260*/  LDL.LU R24, [R1+0x274] ;  /* 0x0002740001187983 */ /* 0x000f680000300800 */
[----:B------:R1:W-:Y:S04]  /*7270*/  STS.U16 [R3+0x8900], R4 ;  /* 0x0089000403007388 */ /* 0x0003e80000000400 */
[----:B------:R-:W5:Y:S04]  /*7280*/  LDL.LU R25, [R1+0x26c] ;  /* 0x00026c0001197983 */ /* 0x000f680000300800 */
[----:B0-----:R-:W5:Y:S04]  /*7290*/  LDL.LU R26, [R1+0x248] ;  /* 0x00024800011a7983 */ /* 0x001f680000300800 */
[----:B-1----:R-:W5:Y:S04]  /*72a0*/  LDL.LU R27, [R1+0x220] ;  /* 0x00022000011b7983 */ /* 0x002f680000300800 */
[----:B------:R-:W5:Y:S04]  /*72b0*/  LDL.LU R4, [R1+0x1f8] ;  /* 0x0001f80001047983 */ /* 0x000f680000300800 */
[----:B------:R0:W-:Y:S04]  /*72c0*/  STS.U16 [R3+0x9100], R5 ;  /* 0x0091000503007388 */ /* 0x0001e80000000400 */
[----:B0-----:R-:W5:Y:S04]  /*72d0*/  LDL.LU R5, [R1+0x1c8] ;  /* 0x0001c80001057983 */ /* 0x001f680000300800 */
[----:B---3--:R-:W-:Y:S04]  /*72e0*/  STS.U16 [R3+0x9900], R7 ;  /* 0x0099000703007388 */ /* 0x008fe80000000400 */
[----:B------:R-:W-:Y:S04]  /*72f0*/  STS.U16 [R3+0xa100], R8 ;  /* 0x00a1000803007388 */ /* 0x000fe80000000400 */
[----:B------:R-:W-:Y:S04]  /*7300*/  STS.U16 [R3+0xa900], R9 ;  /* 0x00a9000903007388 */ /* 0x000fe80000000400 */
[----:B------:R0:W-:Y:S04]  /*7310*/  STS.U16 [R3+0xb100], R6 ;  /* 0x00b1000603007388 */ /* 0x0001e80000000400 */
[----:B0-----:R-:W3:Y:S04]  /*7320*/  LDL.LU R6, [R1+0x1a4] ;  /* 0x0001a40001067983 */ /* 0x001ee80000300800 */
[----:B--2---:R0:W-:Y:S04]  /*7330*/  STS.U16 [R3+0xb900], R29 ;  /* 0x00b9001d03007388 */ /* 0x0041e80000000400 */
[----:B------:R-:W-:Y:S04]  /*7340*/  STS.U16 [R3+0xc100], R10 ;  /* 0x00c1000a03007388 */ /* 0x000fe80000000400 */
[----:B------:R-:W-:Y:S04]  /*7350*/  STS.U16 [R3+0xc900], R11 ;  /* 0x00c9000b03007388 */ /* 0x000fe80000000400 */
[----:B------:R-:W-:Y:S04]  /*7360*/  STS.U16 [R3+0xd100], R28 ;  /* 0x00d1001c03007388 */ /* 0x000fe80000000400 */
[----:B------:R-:W-:Y:S04]  /*7370*/  STS.U16 [R3+0xd900], R14 ;  /* 0x00d9000e03007388 */ /* 0x000fe80000000400 */
[----:B------:R-:W-:Y:S04]  /*7380*/  STS.U16 [R3+0xe100], R15 ;  /* 0x00e1000f03007388 */ /* 0x000fe80000000400 */
[----:B------:R-:W-:Y:S04]  /*7390*/  STS.U16 [R3+0xe900], R13 ;  /* 0x00e9000d03007388 */ /* 0x000fe80000000400 */
[----:B------:R-:W-:Y:S04]  /*73a0*/  STS.U16 [R3+0xf100], R18 ;  /* 0x00f1001203007388 */ /* 0x000fe80000000400 */
[----:B------:R-:W-:Y:S04]  /*73b0*/  STS.U16 [R3+0xf900], R19 ;  /* 0x00f9001303007388 */ /* 0x000fe80000000400 */
[----:B0-----:R-:W2:Y:S04]  /*73c0*/  LDL.LU R29, [R1+0x17c] ;  /* 0x00017c00011d7983 */ /* 0x001ea80000300800 */
[----:B------:R0:W-:Y:S04]  /*73d0*/  STS.U16 [R3+0x100], R2 ;  /* 0x0001000203007388 */ /* 0x0001e80000000400 */
[----:B0-----:R-:W2:Y:S01]  /*73e0*/  LDL.LU R2, [R1+0x7c] ;  /* 0x00007c0001027983 */ /* 0x001ea20000300800 */
[----:B------:R-:W-:-:S05]  /*73f0*/  LOP3.LUT R7, R12, 0x20, RZ, 0x3c, !PT ;  /* 0x000000200c077812 */ /* 0x000fca00078e3cff */
[----:B------:R-:W-:Y:S04]  /*7400*/  STS.U16 [R7+0xa00], R16 ;  /* 0x000a001007007388 */ /* 0x000fe80000000400 */
[----:B------:R-:W-:Y:S04]  /*7410*/  STS.U16 [R7+0x1200], R17 ;  /* 0x0012001107007388 */ /* 0x000fe80000000400 */
[----:B------:R-:W-:Y:S04]  /*7420*/  STS.U16 [R7+0x1a00], R0 ;  /* 0x001a000007007388 */ /* 0x000fe80000000400 */
[----:B----4-:R-:W-:Y:S04]  /*7430*/  STS.U16 [R7+0x2200], R20 ;  /* 0x0022001407007388 */ /* 0x010fe80000000400 */
[----:B-----5:R-:W-:Y:S04]  /*7440*/  STS.U16 [R7+0x2a00], R21 ;  /* 0x002a001507007388 */ /* 0x020fe80000000400 */
[----:B--2---:R0:W-:Y:S04]  /*7450*/  STL [R1+0x27c0], R2 ;  /* 0x0027c00201007387 */ /* 0x0041e80000100800 */
[----:B0-----:R-:W2:Y:S04]  /*7460*/  LDL.LU R2, [R1+0x80] ;  /* 0x0000800001027983 */ /* 0x001ea80000300800 */
[----:B------:R-:W4:Y:S04]  /*7470*/  LDL.LU R16, [R1+0x78] ;  /* 0x0000780001107983 */ /* 0x000f280000300800 */
[----:B------:R-:W5:Y:S04]  /*7480*/  LDL.LU R17, [R1+0x74] ;  /* 0x0000740001117983 */ /* 0x000f680000300800 */
[----:B------:R-:W4:Y:S04]  /*7490*/  LDL.LU R3, [R1+0x70] ;  /* 0x0000700001037983 */ /* 0x000f280000300800 */
[----:B------:R-:W4:Y:S04]  /*74a0*/  LDL.LU R20, [R1+0x6c] ;  /* 0x00006c0001147983 */ /* 0x000f280000300800 */
[----:B------:R0:W-:Y:S04]  /*74b0*/  STS.U16 [R7+0x3200], R22 ;  /* 0x0032001607007388 */ /* 0x0001e80000000400 */
[----:B------:R-:W4:Y:S04]  /*74c0*/  LDL.LU R21, [R1+0x68] ;  /* 0x0000680001157983 */ /* 0x000f280000300800 */
[----:B------:R1:W-:Y:S04]  /*74d0*/  STS.U16 [R7+0x3a00], R23 ;  /* 0x003a001707007388 */ /* 0x0003e80000000400 */
[----:B0-----:R-:W4:Y:S04]  /*74e0*/  LDL.LU R22, [R1+0x64] ;  /* 0x0000640001167983 */ /* 0x001f280000300800 */
[----:B------:R0:W-:Y:S04]  /*74f0*/  STS.U16 [R7+0x4200], R24 ;  /* 0x0042001807007388 */ /* 0x0001e80000000400 */
[----:B-1----:R-:W4:Y:S04]  /*7500*/  LDL.LU R23, [R1+0x60] ;  /* 0x0000600001177983 */ /* 0x002f280000300800 */
        /* <DEDUP_REMOVED lines=10> */
[----:B---3--:R0:W-:Y:S04]  /*75b0*/  STS.U16 [R7+0x7200], R6 ;  /* 0x0072000607007388 */ /* 0x0081e80000000400 */
[----:B-1----:R-:W3:Y:S04]  /*75c0*/  LDL.LU R5, [R1+0x48] ;  /* 0x0000480001057983 */ /* 0x002ee80000300800 */
[----:B------:R1:W-:Y:S04]  /*75d0*/  STS.U16 [R7+0x7a00], R29 ;  /* 0x007a001d07007388 */ /* 0x0003e80000000400 */
[----:B0-----:R-:W3:Y:S04]  /*75e0*/  LDL.LU R6, [R1+0x44] ;  /* 0x0000440001067983 */ /* 0x001ee80000300800 */
[----:B-1----:R-:W3:Y:S04]  /*75f0*/  LDL.LU R29, [R1+0x40] ;  /* 0x00004000011d7983 */ /* 0x002ee80000300800 */
[----:B------:R-:W3:Y:S04]  /*7600*/  LDL.LU R0, [R1+0x3c] ;  /* 0x00003c0001007983 */ /* 0x000ee80000300800 */
        /* <DEDUP_REMOVED lines=11> */
[----:B--2---:R0:W-:Y:S04]  /*76c0*/  STS.U16 [R7+0x200], R2 ;  /* 0x0002000207007388 */ /* 0x0041e80000000400 */
[----:B0-----:R-:W2:Y:S04]  /*76d0*/  LDL.LU R2, [R1+0x27c0] ;  /* 0x0027c00001027983 */ /* 0x001ea80000300800 */
[----:B--2---:R0:W-:Y:S04]  /*76e0*/  STS.U16 [R7+0x10200], R2 ;  /* 0x0102000207007388 */ /* 0x0041e80000000400 */
[----:B----4-:R1:W-:Y:S04]  /*76f0*/  STS.U16 [R7+0x10a00], R16 ;  /* 0x010a001007007388 */ /* 0x0103e80000000400 */
[----:B-----5:R2:W-:Y:S04]  /*7700*/  STS.U16 [R7+0x11200], R17 ;  /* 0x0112001107007388 */ /* 0x0205e80000000400 */
[----:B0-----:R-:W4:Y:S04]  /*7710*/  LDL.LU R2, [R1+0x27bc] ;  /* 0x0027bc0001027983 */ /* 0x001f280000300800 */
[----:B-1----:R-:W5:Y:S04]  /*7720*/  LDL.LU R16, [R1+0x4] ;  /* 0x0000040001107983 */ /* 0x002f680000300800 */
[----:B--2---:R-:W2:Y:S04]  /*7730*/  LDL.LU R17, [R1] ;  /* 0x0000000001117983 */ /* 0x004ea80000300800 */
[----:B------:R0:W-:Y:S04]  /*7740*/  STS.U16 [R7+0x11a00], R3 ;  /* 0x011a000307007388 */ /* 0x0001e80000000400 */
[----:B------:R1:W-:Y:S04]  /*7750*/  STS.U16 [R7+0x12200], R20 ;  /* 0x0122001407007388 */ /* 0x0003e80000000400 */
[----:B------:R3:W-:Y:S04]  /*7760*/  STS.U16 [R7+0x12a00], R21 ;  /* 0x012a001507007388 */ /* 0x0007e80000000400 */
[----:B0-----:R-:W2:Y:S04]  /*7770*/  LDL.LU R3, [R1+0x27b8] ;  /* 0x0027b80001037983 */ /* 0x001ea80000300800 */
[----:B-1----:R-:W2:Y:S04]  /*7780*/  LDL.LU R20, [R1+0x27b4] ;  /* 0x0027b40001147983 */ /* 0x002ea80000300800 */
[----:B---3--:R-:W3:Y:S04]  /*7790*/  LDL.LU R21, [R1+0x27b0] ;  /* 0x0027b00001157983 */ /* 0x008ee80000300800 */
[----:B------:R0:W-:Y:S04]  /*77a0*/  STS.U16 [R7+0x13200], R22 ;  /* 0x0132001607007388 */ /* 0x0001e80000000400 */
[----:B------:R1:W-:Y:S04]  /*77b0*/  STS.U16 [R7+0x13a00], R23 ;  /* 0x013a001707007388 */ /* 0x0003e80000000400 */
[----:B------:R1:W-:Y:S04]  /*77c0*/  STS.U16 [R7+0x14200], R24 ;  /* 0x0142001807007388 */ /* 0x0003e80000000400 */
[----:B0-----:R-:W2:Y:S04]  /*77d0*/  LDL.LU R22, [R1+0x27ac] ;  /* 0x0027ac0001167983 */ /* 0x001ea80000300800 */
[----:B-1----:R-:W2:Y:S04]  /*77e0*/  LDL.LU R23, [R1+0x27a8] ;  /* 0x0027a80001177983 */ /* 0x002ea80000300800 */
[----:B------:R-:W2:Y:S04]  /*77f0*/  LDL.LU R24, [R1+0x27a4] ;  /* 0x0027a40001187983 */ /* 0x000ea80000300800 */
        /* <DEDUP_REMOVED lines=13> */
[----:B0-----:R-:W2:Y:S04]  /*78d0*/  LDL.LU R29, [R1+0x2788] ;  /* 0x00278800011d7983 */ /* 0x001ea80000300800 */
[----:B------:R0:W-:Y:S04]  /*78e0*/  STS.U16 [R7+0x18200], R0 ;  /* 0x0182000007007388 */ /* 0x0001e80000000400 */
[----:B------:R-:W-:Y:S04]  /*78f0*/  STS.U16 [R7+0x18a00], R8 ;  /* 0x018a000807007388 */ /* 0x000fe80000000400 */
[----:B------:R-:W-:Y:S04]  /*7900*/  STS.U16 [R7+0x19200], R9 ;  /* 0x0192000907007388 */ /* 0x000fe80000000400 */
[----:B------:R1:W-:Y:S04]  /*7910*/  STS.U16 [R7+0x19a00], R10 ;  /* 0x019a000a07007388 */ /* 0x0003e80000000400 */
[----:B------:R0:W-:Y:S04]  /*7920*/  STS.U16 [R7+0x1a200], R11 ;  /* 0x01a2000b07007388 */ /* 0x0001e80000000400 */
[----:B------:R-:W-:Y:S04]  /*7930*/  STS.U16 [R7+0x1aa00], R28 ;  /* 0x01aa001c07007388 */ /* 0x000fe80000000400 */
[----:B------:R-:W-:Y:S04]  /*7940*/  STS.U16 [R7+0x1b200], R14 ;  /* 0x01b2000e07007388 */ /* 0x000fe80000000400 */
[----:B------:R-:W-:Y:S04]  /*7950*/  STS.U16 [R7+0x1ba00], R15 ;  /* 0x01ba000f07007388 */ /* 0x000fe80000000400 */
[----:B------:R-:W-:Y:S04]  /*7960*/  STS.U16 [R7+0x1c200], R12 ;  /* 0x01c2000c07007388 */ /* 0x000fe80000000400 */
[----:B------:R-:W-:Y:S04]  /*7970*/  STS.U16 [R7+0x1ca00], R13 ;  /* 0x01ca000d07007388 */ /* 0x000fe80000000400 */
[----:B------:R-:W-:Y:S04]  /*7980*/  STS.U16 [R7+0x1d200], R18 ;  /* 0x01d2001207007388 */ /* 0x000fe80000000400 */
[----:B------:R1:W-:Y:S01]  /*7990*/  STS.U16 [R7+0x1da00], R19 ;  /* 0x01da001307007388 */ /* 0x0003e20000000400 */
[----:B0-----:R-:W-:-:S05]  /*79a0*/  MOV R0, c[0x0][0x198] ;  /* 0x0000660000007a02 */ /* 0x001fca0000000f00 */
[C---:B-1----:R-:W-:Y:S02]  /*79b0*/  IMAD R10, R0.reuse, 0xb6, RZ ;  /* 0x000000b6000a7824 */ /* 0x042fe400078e02ff */
[C---:B------:R-:W-:Y:S02]  /*79c0*/  IMAD R11, R0.reuse, 0xbe, RZ ;  /* 0x000000be000b7824 */ /* 0x040fe400078e02ff */
[C---:B------:R-:W-:Y:S02]  /*79d0*/  IMAD R19, R0.reuse, 0x208, RZ ;  /* 0x0000020800137824 */ /* 0x040fe400078e02ff */
[C---:B------:R-:W-:Y:S02]  /*79e0*/  IMAD R14, R0.reuse, 0xd6, RZ ;  /* 0x000000d6000e7824 */ /* 0x040fe400078e02ff */
[C---:B------:R-:W-:Y:S01]  /*79f0*/  IMAD R15, R0.reuse, 0xde, RZ ;  /* 0x000000de000f7824 */ /* 0x040fe200078e02ff */
[----:B--2---:R-:W-:Y:S04]  /*7a00*/  STS.U16 [R7+0x1e200], R29 ;  /* 0x01e2001d07007388 */ /* 0x004fe80000000400 */
[----:B------:R-:W-:Y:S04]  /*7a10*/  STS.U16 [R7+0x1ea00], R6 ;  /* 0x01ea000607007388 */ /* 0x000fe80000000400 */
[----:B------:R-:W-:Y:S04]  /*7a20*/  STS.U16 [R7+0x1f200], R5 ;  /* 0x01f2000507007388 */ /* 0x000fe80000000400 */
[----:B------:R0:W-:Y:S04]  /*7a30*/  STS.U16 [R7+0x1fa00], R4 ;  /* 0x01fa000407007388 */ /* 0x0001e80000000400 */
[----:B-----5:R-:W-:Y:S04]  /*7a40*/  STS.U16 [R7+0x8200], R16 ;  /* 0x0082001007007388 */ /* 0x020fe80000000400 */
[----:B------:R1:W-:Y:S04]  /*7a50*/  STS.U16 [R7+0x8a00], R17 ;  /* 0x008a001107007388 */ /* 0x0003e80000000400 */
[----:B------:R-:W-:Y:S04]  /*7a60*/  STS.U16 [R7+0x9200], R27 ;  /* 0x0092001b07007388 */ /* 0x000fe80000000400 */
[----:B------:R-:W-:Y:S04]  /*7a70*/  STS.U16 [R7+0x9a00], R26 ;  /* 0x009a001a07007388 */ /* 0x000fe80000000400 */
[----:B------:R-:W-:Y:S01]  /*7a80*/  STS.U16 [R7+0xa200], R25 ;  /* 0x00a2001907007388 */ /* 0x000fe20000000400 */
[----:B0-----:R-:W-:-:S03]  /*7a90*/  IMAD R4, R0, 0x86, RZ ;  /* 0x0000008600047824 */ /* 0x001fc600078e02ff */
[----:B------:R0:W-:Y:S01]  /*7aa0*/  STS.U16 [R7+0xaa00], R24 ;  /* 0x00aa001807007388 */ /* 0x0001e20000000400 */
[----:B------:R-:W-:-:S03]  /*7ab0*/  IMAD R5, R0, 0x8e, RZ ;  /* 0x0000008e00057824 */ /* 0x000fc600078e02ff */
[----:B------:R-:W-:Y:S01]  /*7ac0*/  STS.U16 [R7+0xb200], R23 ;  /* 0x00b2001707007388 */ /* 0x000fe20000000400 */
[----:B-1----:R-:W-:-:S03]  /*7ad0*/  IMAD R17, R0, 0x206, RZ ;  /* 0x0000020600117824 */ /* 0x002fc600078e02ff */
[----:B------:R-:W-:Y:S01]  /*7ae0*/  STS.U16 [R7+0xba00], R22 ;  /* 0x00ba001607007388 */ /* 0x000fe20000000400 */
[----:B------:R-:W-:-:S03]  /*7af0*/  IMAD R6, R0, 0x96, RZ ;  /* 0x0000009600067824 */ /* 0x000fc600078e02ff */
[----:B---3--:R-:W-:Y:S04]  /*7b00*/  STS.U16 [R7+0xc200], R21 ;  /* 0x00c2001507007388 */ /* 0x008fe80000000400 */
[----:B------:R1:W-:Y:S01]  /*7b10*/  STS.U16 [R7+0xca00], R20 ;  /* 0x00ca001407007388 */ /* 0x0003e20000000400 */
[C---:B0-----:R-:W-:Y:S02]  /*7b20*/  IMAD R24, R0.reuse, 0x106, RZ ;  /* 0x0000010600187824 */ /* 0x041fe400078e02ff */
[C---:B------:R-:W-:Y:S01]  /*7b30*/  IMAD R25, R0.reuse, 0x10c, RZ ;  /* 0x0000010c00197824 */ /* 0x040fe200078e02ff */
[----:B------:R4:W-:Y:S01]  /*7b40*/  STL.64 [R1+0x2780], R4 ;  /* 0x0027800401007387 */ /* 0x0009e20000100a00 */
[----:B-1----:R-:W-:-:S05]  /*7b50*/  IMAD R7, R0, 0x9e, RZ ;  /* 0x0000009e00077824 */ /* 0x002fca00078e02ff */
[----:B------:R0:W-:Y:S01]  /*7b60*/  STL.64 [R1+0x2778], R6 ;  /* 0x0027780601007387 */ /* 0x0001e20000100a00 */
[----:B----4-:R-:W-:-:S03]  /*7b70*/  IADD3 R4, P0, R17, R2, RZ ;  /* 0x0000000211047210 */ /* 0x010fc60007f1e0ff */
[----:B------:R-:W-:Y:S01]  /*7b80*/  STL.64 [R1+0x2770], R10 ;  /* 0x0027700a01007387 */ /* 0x000fe20000100a00 */
[----:B------:R-:W-:-:S03]  /*7b90*/  IMAD R21, R0, 0x20a, RZ ;  /* 0x0000020a00157824 */ /* 0x000fc600078e02ff */
[----:B------:R1:W-:Y:S01]  /*7ba0*/  STL.64 [R1+0x2768], R14 ;  /* 0x0027680e01007387 */ /* 0x0003e20000100a00 */
[----:B0-----:R-:W-:-:S03]  /*7bb0*/  IADD3 R6, P6, R19, R2, RZ ;  /* 0x0000000213067210 */ /* 0x001fc60007fde0ff */
[----:B------:R-:W-:Y:S01]  /*7bc0*/  STL.64 [R1+0x2760], R24 ;  /* 0x0027601801007387 */ /* 0x000fe20000100a00 */
[----:B------:R-:W-:-:S03]  /*7bd0*/  IMAD R23, R0, 0x20c, RZ ;  /* 0x0000020c00177824 */ /* 0x000fc600078e02ff */
[----:B------:R0:W-:Y:S01]  /*7be0*/  STL [R1+0x290], R4 ;  /* 0x0002900401007387 */ /* 0x0001e20000100800 */
[C---:B------:R-:W-:Y:S01]  /*7bf0*/  IMAD.SHL.U32 R27, R0.reuse, 0x4, RZ ;  /* 0x00000004001b7824 */ /* 0x040fe200078e00ff */
[-C--:B-1----:R-:W-:Y:S02]  /*7c00*/  IADD3 R14, P5, R21, R2.reuse, RZ ;  /* 0x00000002150e7210 */ /* 0x082fe40007fbe0ff */
[----:B0-----:R-:W2:Y:S04]  /*7c10*/  LDL.LU.64 R4, [R1+0x2780] ;  /* 0x0027800001047983 */ /* 0x001ea80000300a00 */
[----:B------:R0:W-:Y:S01]  /*7c20*/  STL [R1+0x288], R6 ;  /* 0x0002880601007387 */ /* 0x0001e20000100800 */
[-C--:B------:R-:W-:Y:S02]  /*7c30*/  IADD3 R24, P4, R23, R2.reuse, RZ ;  /* 0x0000000217187210 */ /* 0x080fe40007f9e0ff */
[C---:B0-----:R-:W-:Y:S01]  /*7c40*/  LEA R6, P2, R0.reuse, R2, 0x3 ;  /* 0x0000000200067211 */ /* 0x041fe200078418ff */
[----:B------:R-:W-:Y:S03]  /*7c50*/  STL [R1+0x280], R14 ;  /* 0x0002800e01007387 */ /* 0x000fe60000100800 */
[----:B------:R-:W-:Y:S01]  /*7c60*/  LEA.HI.X.SX32 R7, R27, R3, 0x1, P2 ;  /* 0x000000031b077211 */ /* 0x000fe200010f0eff */
[----:B------:R-:W-:Y:S04]  /*7c70*/  STL [R1+0x278], R24 ;  /* 0x0002781801007387 */ /* 0x000fe80000100800 */
[----:B------:R0:W-:Y:S04]  /*7c80*/  STL.64 [R1+0x498], R6 ;  /* 0x0004980601007387 */ /* 0x0001e80000100a00 */
[----:B0-----:R-:W3:Y:S01]  /*7c90*/  LDL.LU.64 R6, [R1+0x2778] ;  /* 0x0027780001067983 */ /* 0x001ee20000300a00 */
[----:B------:R-:W-:-:S02]  /*7ca0*/  IMAD R28, R0, 0x43, RZ ;  /* 0x00000043001c7824 */ /* 0x000fc400078e02ff */
[C---:B------:R-:W-:Y:S02]  /*7cb0*/  IMAD R19, R0.reuse, 0x47, RZ ;  /* 0x0000004700137824 */ /* 0x040fe400078e02ff */
[C---:B------:R-:W-:Y:S02]  /*7cc0*/  IMAD R17, R0.reuse, 0x4b, RZ ;  /* 0x0000004b00117824 */ /* 0x040fe400078e02ff */
[C---:B------:R-:W-:Y:S02]  /*7cd0*/  IMAD R8, R0.reuse, 0xa6, RZ ;  /* 0x000000a600087824 */ /* 0x040fe400078e02ff */
[----:B------:R-:W-:Y:S01]  /*7ce0*/  IMAD R9, R0, 0xae, RZ ;  /* 0x000000ae00097824 */ /* 0x000fe200078e02ff */
[----:B--2---:R-:W-:-:S04]  /*7cf0*/  IADD3 R14, P1, R4, R2, RZ ;  /* 0x00000002040e7210 */ /* 0x004fc80007f3e0ff */
[----:B------:R-:W-:Y:S02]  /*7d00*/  LEA.HI.X.SX32 R15, R28, R3, 0x1, P1 ;  /* 0x000000031c0f7211 */ /* 0x000fe400008f0eff */
[----:B------:R-:W-:-:S03]  /*7d10*/  IADD3 R24, P3, R5, R2, RZ ;  /* 0x0000000205187210 */ /* 0x000fc60007f7e0ff */
[----:B------:R0:W-:Y:S01]  /*7d20*/  STL.64 [R1+0x490], R14 ;  /* 0x0004900e01007387 */ /* 0x0001e20000100a00 */
[----:B------:R-:W-:Y:S01]  /*7d30*/  LEA.HI.X.SX32 R25, R19, R3, 0x1, P3 ;  /* 0x0000000313197211 */ /* 0x000fe200018f0eff */
[----:B------:R-:W-:Y:S01]  /*7d40*/  IMAD R19, R0, 0x4f, RZ ;  /* 0x0000004f00137824 */ /* 0x000fe200078e02ff */
[-C--:B---3--:R-:W-:Y:S02]  /*7d50*/  IADD3 R10, P2, R6, R2.reuse, RZ ;  /* 0x00000002060a7210 */ /* 0x088fe40007f5e0ff */
[----:B0-----:R-:W-:-:S03]  /*7d60*/  IADD3 R14, P1, R7, R2, RZ ;  /* 0x00000002070e7210 */ /* 0x001fc60007f3e0ff */
[----:B------:R-:W-:Y:S04]  /*7d70*/  STL [R1+0x480], R10 ;  /* 0x0004800a01007387 */ /* 0x000fe80000100800 */
[----:B------:R0:W-:Y:S01]  /*7d80*/  STL.64 [R1+0x2748], R6 ;  /* 0x0027480601007387 */ /* 0x0001e20000100a00 */
[----:B------:R-:W-:Y:S02]  /*7d90*/  LEA.HI.X.SX32 R15, R19, R3, 0x1, P1 ;  /* 0x00000003130f7211 */ /* 0x000fe400008f0eff */
[----:B0-----:R-:W-:Y:S02]  /*7da0*/  MOV R6, R10 ;  /* 0x0000000a00067202 */ /* 0x001fe40000000f00 */
[----:B------:R-:W-:Y:S02]  /*7db0*/  MOV R7, R11 ;  /* 0x0000000b00077202 */ /* 0x000fe40000000f00 */
[----:B------:R-:W2:Y:S01]  /*7dc0*/  LDL.LU.64 R10, [R1+0x2770] ;  /* 0x00277000010a7983 */ /* 0x000ea20000300a00 */
[----:B------:R-:W-:-:S03]  /*7dd0*/  LEA.HI.X.SX32 R7, R17, R3, 0x1, P2 ;  /* 0x0000000311077211 */ /* 0x000fc600010f0eff */
[----:B------:R-:W-:Y:S04]  /*7de0*/  STL.64 [R1+0x488], R24 ;  /* 0x0004881801007387 */ /* 0x000fe80000100a00 */
[----:B------:R-:W-:Y:S04]  /*7df0*/  STL [R1+0x484], R7 ;  /* 0x0004840701007387 */ /* 0x000fe80000100800 */
[----:B------:R-:W-:Y:S04]  /*7e00*/  STL.64 [R1+0x2740], R8 ;  /* 0x0027400801007387 */ /* 0x000fe80000100a00 */
[----:B------:R-:W-:Y:S04]  /*7e10*/  STL [R1+0x2750], R9 ;  /* 0x0027500901007387 */ /* 0x000fe80000100800 */
[----:B------:R0:W-:Y:S04]  /*7e20*/  STL.64 [R1+0x478], R14 ;  /* 0x0004780e01007387 */ /* 0x0001e80000100a00 */
[----:B0-----:R-:W3:Y:S01]  /*7e30*/  LDL.LU.64 R14, [R1+0x2768] ;  /* 0x00276800010e7983 */ /* 0x001ee20000300a00 */
[----:B------:R-:W-:Y:S01]  /*7e40*/  IMAD R17, R0, 0x53, RZ ;  /* 0x0000005300117824 */ /* 0x000fe200078e02ff */
[-C--:B------:R-:W-:Y:S01]  /*7e50*/  IADD3 R24, P3, R8, R2.reuse, RZ ;  /* 0x0000000208187210 */ /* 0x080fe20007f7e0ff */
[----:B------:R-:W-:Y:S01]  /*7e60*/  IMAD R19, R0, 0x57, RZ ;  /* 0x0000005700137824 */ /* 0x000fe200078e02ff */
[----:B------:R-:W-:-:S02]  /*7e70*/  IADD3 R6, P2, R9, R2, RZ ;  /* 0x0000000209067210 */ /* 0x000fc40007f5e0ff */
[-C--:B------:R-:W-:Y:S01]  /*7e80*/  LEA.HI.X.SX32 R25, R17, R3.reuse, 0x1, P3 ;  /* 0x0000000311197211 */ /* 0x080fe200018f0eff */
[C---:B------:R-:W-:Y:S01]  /*7e90*/  IMAD R17, R0.reuse, 0x5b, RZ ;  /* 0x0000005b00117824 */ /* 0x040fe200078e02ff */
[----:B------:R-:W-:Y:S01]  /*7ea0*/  LEA.HI.X.SX32 R7, R19, R3, 0x1, P2 ;  /* 0x0000000313077211 */ /* 0x000fe200010f0eff */
[C---:B------:R-:W-:Y:S02]  /*7eb0*/  IMAD R12, R0.reuse, 0xc6, RZ ;  /* 0x000000c6000c7824 */ /* 0x040fe400078e02ff */
[----:B------:R0:W-:Y:S01]  /*7ec0*/  STL.64 [R1+0x470], R24 ;  /* 0x0004701801007387 */ /* 0x0001e20000100a00 */
[C---:B------:R-:W-:Y:S02]  /*7ed0*/  IMAD R19, R0.reuse, 0x5f, RZ ;  /* 0x0000005f00137824 */ /* 0x040fe400078e02ff */
[C---:B------:R-:W-:Y:S02]  /*7ee0*/  IMAD R13, R0.reuse, 0xce, RZ ;  /* 0x000000ce000d7824 */ /* 0x040fe400078e02ff */
[----:B------:R-:W-:-:S02]  /*7ef0*/  IMAD R16, R0, 0xe6, RZ ;  /* 0x000000e600107824 */ /* 0x000fc400078e02ff */
[----:B------:R-:W-:Y:S01]  /*7f00*/  IMAD R18, R0, 0xee, RZ ;  /* 0x000000ee00127824 */ /* 0x000fe200078e02ff */
[-C--:B--2---:R-:W-:Y:S02]  /*7f10*/  IADD3 R8, P1, R10, R2.reuse, RZ ;  /* 0x000000020a087210 */ /* 0x084fe40007f3e0ff */
[----:B0-----:R-:W-:Y:S01]  /*7f20*/  IADD3 R24, P3, R11, R2, RZ ;  /* 0x000000020b187210 */ /* 0x001fe20007f7e0ff */
[----:B------:R-:W-:Y:S01]  /*7f30*/  STL.64 [R1+0x2758], R10 ;  /* 0x0027580a01007387 */ /* 0x000fe20000100a00 */
[-C--:B------:R-:W-:Y:S01]  /*7f40*/  LEA.HI.X.SX32 R9, R17, R3.reuse, 0x1, P1 ;  /* 0x0000000311097211 */ /* 0x080fe200008f0eff */
[C---:B------:R-:W-:Y:S01]  /*7f50*/  IMAD R17, R0.reuse, 0x63, RZ ;  /* 0x0000006300117824 */ /* 0x040fe200078e02ff */
[----:B------:R-:W-:Y:S01]  /*7f60*/  LEA.HI.X.SX32 R25, R19, R3, 0x1, P3 ;  /* 0x0000000313197211 */ /* 0x000fe200018f0eff */
[----:B------:R0:W-:Y:S01]  /*7f70*/  STL.64 [R1+0x468], R6 ;  /* 0x0004680601007387 */ /* 0x0001e20000100a00 */
[----:B------:R-:W-:-:S03]  /*7f80*/  IMAD R19, R0, 0x67, RZ ;  /* 0x0000006700137824 */ /* 0x000fc600078e02ff */
[----:B------:R1:W-:Y:S01]  /*7f90*/  STL.64 [R1+0x460], R8 ;  /* 0x0004600801007387 */ /* 0x0003e20000100a00 */
[----:B0-----:R-:W-:-:S03]  /*7fa0*/  IADD3 R6, P2, R12, R2, RZ ;  /* 0x000000020c067210 */ /* 0x001fc60007f5e0ff */
[----:B------:R3:W-:Y:S01]  /*7fb0*/  STL.64 [R1+0x458], R24 ;  /* 0x0004581801007387 */ /* 0x0007e20000100a00 */
[-C--:B-1----:R-:W-:Y:S02]  /*7fc0*/  IADD3 R8, P1, R13, R2.reuse, RZ ;  /* 0x000000020d087210 */ /* 0x082fe40007f3e0ff */
[-C--:B------:R-:W-:Y:S01]  /*7fd0*/  LEA.HI.X.SX32 R7, R17, R3.reuse, 0x1, P2 ;  /* 0x0000000311077211 */ /* 0x080fe200010f0eff */
[C---:B------:R-:W-:Y:S01]  /*7fe0*/  IMAD R17, R0.reuse, 0x6b, RZ ;  /* 0x0000006b00117824 */ /* 0x040fe200078e02ff */
[-C--:B------:R-:W-:Y:S01]  /*7ff0*/  LEA.HI.X.SX32 R9, R19, R3.reuse, 0x1, P1 ;  /* 0x0000000313097211 */ /* 0x080fe200008f0eff */
[----:B------:R-:W-:Y:S01]  /*8000*/  IMAD R19, R0, 0x6f, RZ ;  /* 0x0000006f00137824 */ /* 0x000fe200078e02ff */
[-C--:B---3--:R-:W-:Y:S01]  /*8010*/  IADD3 R24, P3, R14, R2.reuse, RZ ;  /* 0x000000020e187210 */ /* 0x088fe20007f7e0ff */
[----:B------:R0:W-:Y:S03]  /*8020*/  STL.64 [R1+0x450], R6 ;  /* 0x0004500601007387 */ /* 0x0001e60000100a00 */
[----:B------:R-:W-:Y:S01]  /*8030*/  LEA.HI.X.SX32 R25, R17, R3, 0x1, P3 ;  /* 0x0000000311197211 */ /* 0x000fe200018f0eff */
[----:B------:R1:W-:Y:S01]  /*8040*/  STL.64 [R1+0x448], R8 ;  /* 0x0004480801007387 */ /* 0x0003e20000100a00 */
[----:B------:R-:W-:Y:S01]  /*8050*/  IMAD R17, R0, 0x73, RZ ;  /* 0x0000007300117824 */ /* 0x000fe200078e02ff */
[----:B0-----:R-:W-:-:S02]  /*8060*/  IADD3 R6, P2, R15, R2, RZ ;  /* 0x000000020f067210 */ /* 0x001fc40007f5e0ff */
[----:B------:R0:W-:Y:S02]  /*8070*/  STL.64 [R1+0x440], R24 ;  /* 0x0004401801007387 */ /* 0x0001e40000100a00 */
[----:B------:R-:W-:Y:S01]  /*8080*/  LEA.HI.X.SX32 R7, R19, R3, 0x1, P2 ;  /* 0x0000000313077211 */ /* 0x000fe200010f0eff */
[----:B------:R-:W-:Y:S01]  /*8090*/  IMAD R19, R0, 0x77, RZ ;  /* 0x0000007700137824 */ /* 0x000fe200078e02ff */
[----:B-1----:R-:W-:-:S04]  /*80a0*/  IADD3 R8, P1, R16, R2, RZ ;  /* 0x0000000210087210 */ /* 0x002fc80007f3e0ff */
[-C--:B------:R-:W-:Y:S02]  /*80b0*/  LEA.HI.X.SX32 R9, R17, R3.reuse, 0x1, P1 ;  /* 0x0000000311097211 */ /* 0x080fe400008f0eff */
[----:B0-----:R-:W-:Y:S01]  /*80c0*/  IADD3 R24, P3, R18, R2, RZ ;  /* 0x0000000212187210 */ /* 0x001fe20007f7e0ff */
[----:B------:R-:W-:Y:S03]  /*80d0*/  STL.64 [R1+0x438], R6 ;  /* 0x0004380601007387 */ /* 0x000fe60000100a00 */
[----:B------:R-:W-:Y:S01]  /*80e0*/  LEA.HI.X.SX32 R25, R19, R3, 0x1, P3 ;  /* 0x0000000313197211 */ /* 0x000fe200018f0eff */
[----:B------:R-:W-:Y:S04]  /*80f0*/  STL.64 [R1+0x430], R8 ;  /* 0x0004300801007387 */ /* 0x000fe80000100a00 */
[----:B------:R0:W-:Y:S04]  /*8100*/  STL.64 [R1+0x428], R24 ;  /* 0x0004281801007387 */ /* 0x0001e80000100a00 */
[----:B0-----:R-:W2:Y:S01]  /*8110*/  LDL.LU.64 R24, [R1+0x2760] ;  /* 0x0027600001187983 */ /* 0x001ea20000300a00 */
[----:B------:R-:W-:-:S02]  /*8120*/  IMAD R20, R0, 0xf6, RZ ;  /* 0x000000f600147824 */ /* 0x000fc400078e02ff */
[C---:B------:R-:W-:Y:S02]  /*8130*/  IMAD R17, R0.reuse, 0x7b, RZ ;  /* 0x0000007b00117824 */ /* 0x040fe400078e02ff */
[----:B------:R-:W-:Y:S01]  /*8140*/  IMAD R22, R0, 0xfe, RZ ;  /* 0x000000fe00167824 */ /* 0x000fe200078e02ff */
[----:B------:R-:W-:-:S04]  /*8150*/  IADD3 R6, P2, R20, R2, RZ ;  /* 0x0000000214067210 */ /* 0x000fc80007f5e0ff */
[-C--:B------:R-:W-:Y:S01]  /*8160*/  LEA.HI.X.SX32 R7, R17, R3.reuse, 0x1, P2 ;  /* 0x0000000311077211 */ /* 0x080fe200010f0eff */
[----:B------:R-:W-:Y:S01]  /*8170*/  IMAD R17, R0, 0x7f, RZ ;  /* 0x0000007f00117824 */ /* 0x000fe200078e02ff */
[----:B------:R-:W-:Y:S01]  /*8180*/  IADD3 R8, P1, R22, R2, RZ ;  /* 0x0000000216087210 */ /* 0x000fe20007f3e0ff */
[C---:B------:R-:W-:Y:S02]  /*8190*/  IMAD R26, R0.reuse, 0x10e, RZ ;  /* 0x0000010e001a7824 */ /* 0x040fe400078e02ff */
[----:B------:R0:W-:Y:S01]  /*81a0*/  STL.64 [R1+0x420], R6 ;  /* 0x0004200601007387 */ /* 0x0001e20000100a00 */
[----:B------:R-:W-:Y:S01]  /*81b0*/  LEA.HI.X.SX32 R9, R17, R3, 0x1, P1 ;  /* 0x0000000311097211 */ /* 0x000fe200008f0eff */
[C---:B------:R-:W-:Y:S02]  /*81c0*/  IMAD R19, R0.reuse, 0x83, RZ ;  /* 0x0000008300137824 */ /* 0x040fe400078e02ff */
[C---:B------:R-:W-:Y:S02]  /*81d0*/  IMAD R23, R0.reuse, 0x87, RZ ;  /* 0x0000008700177824 */ /* 0x040fe400078e02ff */
[----:B------:R-:W-:-:S02]  /*81e0*/  IMAD R29, R0, 0x116, RZ ;  /* 0x00000116001d7824 */ /* 0x000fc400078e02ff */
[C---:B------:R-:W-:Y:S02]  /*81f0*/  IMAD R17, R0.reuse, 0x11c, RZ ;  /* 0x0000011c00117824 */ /* 0x040fe400078e02ff */
[----:B------:R-:W-:Y:S01]  /*8200*/  IMAD R21, R0, 0x11e, RZ ;  /* 0x0000011e00157824 */ /* 0x000fe200078e02ff */
[-C--:B--2---:R-:W-:Y:S02]  /*8210*/  IADD3 R10, P3, R24, R2.reuse, RZ ;  /* 0x00000002180a7210 */ /* 0x084fe40007f7e0ff */
[----:B0-----:R-:W-:-:S03]  /*8220*/  IADD3 R6, P2, R25, R2, RZ ;  /* 0x0000000219067210 */ /* 0x001fc60007f5e0ff */
[----:B------:R-:W-:Y:S04]  /*8230*/  STL [R1+0x410], R10 ;  /* 0x0004100a01007387 */ /* 0x000fe80000100800 */
[----:B------:R0:W-:Y:S01]  /*8240*/  STL.64 [R1+0x2730], R24 ;  /* 0x0027301801007387 */ /* 0x0001e20000100a00 */
[-C--:B------:R-:W-:Y:S02]  /*8250*/  LEA.HI.X.SX32 R7, R4, R3.reuse, 0x1, P2 ;  /* 0x0000000304077211 */ /* 0x080fe400010f0eff */
[----:B0-----:R-:W-:Y:S01]  /*8260*/  MOV R24, R10 ;  /* 0x0000000a00187202 */ /* 0x001fe20000000f00 */
[----:B------:R-:W-:Y:S02]  /*8270*/  IMAD.MOV.U32 R25, RZ, RZ, R11 ;  /* 0x000000ffff197224 */ /* 0x000fe400078e000b */
[----:B------:R-:W2:Y:S01]  /*8280*/  LDL.LU.64 R10, [R1+0x2758] ;  /* 0x00275800010a7983 */ /* 0x000ea20000300a00 */
[----:B------:R-:W-:-:S03]  /*8290*/  LEA.HI.X.SX32 R25, R19, R3, 0x1, P3 ;  /* 0x0000000313197211 */ /* 0x000fc600018f0eff */
[----:B------:R0:W-:Y:S01]  /*82a0*/  STL.64 [R1+0x418], R8 ;  /* 0x0004180801007387 */ /* 0x0001e20000100a00 */
[----:B------:R-:W-:Y:S01]  /*82b0*/  IMAD R19, R0, 0x8b, RZ ;  /* 0x0000008b00137824 */ /* 0x000fe200078e02ff */
[-C--:B------:R-:W-:Y:S02]  /*82c0*/  IADD3 R24, P3, R29, R2.reuse, RZ ;  /* 0x000000021d187210 */ /* 0x080fe40007f7e0ff */
[----:B------:R1:W-:Y:S01]  /*82d0*/  STL [R1+0x414], R25 ;  /* 0x0004141901007387 */ /* 0x0003e20000100800 */
[----:B0-----:R-:W-:-:S03]  /*82e0*/  IADD3 R8, P1, R26, R2, RZ ;  /* 0x000000021a087210 */ /* 0x001fc60007f3e0ff */
[----:B------:R0:W-:Y:S01]  /*82f0*/  STL.64 [R1+0x408], R6 ;  /* 0x0004080601007387 */ /* 0x0001e20000100a00 */
[-C--:B------:R-:W-:Y:S02]  /*8300*/  LEA.HI.X.SX32 R9, R23, R3.reuse, 0x1, P1 ;  /* 0x0000000317097211 */ /* 0x080fe400008f0eff */
[----:B-1----:R-:W-:-:S03]  /*8310*/  LEA.HI.X.SX32 R25, R19, R3, 0x1, P3 ;  /* 0x0000000313197211 */ /* 0x002fc600018f0eff */
[----:B------:R1:W-:Y:S01]  /*8320*/  STL.64 [R1+0x400], R8 ;  /* 0x0004000801007387 */ /* 0x0003e20000100a00 */
[----:B0-----:R-:W-:-:S04]  /*8330*/  IADD3 R6, P2, R17, R2, RZ ;  /* 0x0000000211067210 */ /* 0x001fc80007f5e0ff */
[----:B------:R-:W-:Y:S02]  /*8340*/  LEA.HI.X.SX32 R7, R5, R3, 0x1, P2 ;  /* 0x0000000305077211 */ /* 0x000fe400010f0eff */
[----:B-1----:R-:W-:Y:S01]  /*8350*/  IADD3 R8, P1, R21, R2, RZ ;  /* 0x0000000215087210 */ /* 0x002fe20007f3e0ff */
[----:B------:R-:W3:Y:S04]  /*8360*/  LDL.LU R9, [R1+0x2750] ;  /* 0x0027500001097983 */ /* 0x000ee80000300800 */
[----:B------:R-:W-:Y:S04]  /*8370*/  STL.64 [R1+0x3f8], R24 ;  /* 0x0003f81801007387 */ /* 0x000fe80000100a00 */
[----:B------:R-:W-:Y:S04]  /*8380*/  STL [R1+0x3e8], R8 ;  /* 0x0003e80801007387 */ /* 0x000fe80000100800 */
[----:B------:R0:W-:Y:S04]  /*8390*/  STL.64 [R1+0x3f0], R6 ;  /* 0x0003f00601007387 */ /* 0x0001e80000100a00 */
[----:B0-----:R-:W4:Y:S01]  /*83a0*/  LDL.LU.64 R6, [R1+0x2748] ;  /* 0x0027480001067983 */ /* 0x001f220000300a00 */
[----:B------:R-:W-:-:S05]  /*83b0*/  IMAD R17, R0, 0x126, RZ ;  /* 0x0000012600117824 */ /* 0x000fca00078e02ff */
[----:B------:R-:W-:Y:S01]  /*83c0*/  IADD3 R24, P3, R17, R2, RZ ;  /* 0x0000000211187210 */ /* 0x000fe20007f7e0ff */
[C---:B------:R-:W-:Y:S01]  /*83d0*/  IMAD R17, R0.reuse, 0x12c, RZ ;  /* 0x0000012c00117824 */ /* 0x040fe200078e02ff */
[----:B------:R-:W-:Y:S01]  /*83e0*/  MOV R4, R8 ;  /* 0x0000000800047202 */ /* 0x000fe20000000f00 */
[----:B------:R-:W-:-:S03]  /*83f0*/  IMAD R19, R0, 0x8f, RZ ;  /* 0x0000008f00137824 */ /* 0x000fc600078e02ff */
[----:B------:R-:W-:Y:S01]  /*8400*/  IADD3 R8, P2, R17, R2, RZ ;  /* 0x0000000211087210 */ /* 0x000fe20007f5e0ff */
[C---:B------:R-:W-:Y:S02]  /*8410*/  IMAD R17, R0.reuse, 0x93, RZ ;  /* 0x0000009300117824 */ /* 0x040fe400078e02ff */
[----:B------:R-:W-:-:S03]  /*8420*/  IMAD R21, R0, 0x12e, RZ ;  /* 0x0000012e00157824 */ /* 0x000fc600078e02ff */
[----:B------:R-:W-:Y:S01]  /*8430*/  LEA.HI.X.SX32 R25, R17, R3, 0x1, P3 ;  /* 0x0000000311197211 */ /* 0x000fe200018f0eff */
[C---:B------:R-:W-:Y:S01]  /*8440*/  IMAD R17, R0.reuse, 0x13c, RZ ;  /* 0x0000013c00117824 */ /* 0x040fe200078e02ff */
[----:B---3--:R-:W-:Y:S02]  /*8450*/  MOV R5, R9 ;  /* 0x0000000900057202 */ /* 0x008fe40000000f00 */
[----:B------:R-:W-:Y:S01]  /*8460*/  LEA.HI.X.SX32 R5, R19, R3, 0x1, P1 ;  /* 0x0000000313057211 */ /* 0x000fe200008f0eff */
[----:B------:R-:W-:-:S04]  /*8470*/  IMAD R19, R0, 0x136, RZ ;  /* 0x0000013600137824 */ /* 0x000fc800078e02ff */
[----:B------:R-:W-:Y:S01]  /*8480*/  STL [R1+0x3ec], R5 ;  /* 0x0003ec0501007387 */ /* 0x000fe20000100800 */
[----:B------:R-:W-:-:S03]  /*8490*/  IADD3 R4, P1, R21, R2, RZ ;  /* 0x0000000215047210 */ /* 0x000fc60007f3e0ff */
[----:B------:R0:W-:Y:S01]  /*84a0*/  STL.64 [R1+0x3e0], R24 ;  /* 0x0003e01801007387 */ /* 0x0001e20000100a00 */
[-C--:B----4-:R-:W-:Y:S02]  /*84b0*/  LEA.HI.X.SX32 R9, R6, R3.reuse, 0x1, P2 ;  /* 0x0000000306097211 */ /* 0x090fe400010f0eff */
[-C--:B0-----:R-:W-:Y:S01]  /*84c0*/  IADD3 R24, P3, R19, R2.reuse, RZ ;  /* 0x0000000213187210 */ /* 0x081fe20007f7e0ff */
[C---:B------:R-:W-:Y:S02]  /*84d0*/  IMAD R19, R0.reuse, 0x97, RZ ;  /* 0x0000009700137824 */ /* 0x040fe400078e02ff */
[----:B------:R0:W-:Y:S03]  /*84e0*/  STL.64 [R1+0x3d8], R8 ;  /* 0x0003d80801007387 */ /* 0x0001e60000100a00 */
[----:B------:R-:W-:Y:S02]  /*84f0*/  LEA.HI.X.SX32 R5, R19, R3, 0x1, P1 ;  /* 0x0000000313057211 */ /* 0x000fe400008f0eff */
[----:B0-----:R-:W-:Y:S01]  /*8500*/  IADD3 R8, P2, R17, R2, RZ ;  /* 0x0000000211087210 */ /* 0x001fe20007f5e0ff */
[----:B------:R-:W-:-:S03]  /*8510*/  IMAD R17, R0, 0x9b, RZ ;  /* 0x0000009b00117824 */ /* 0x000fc600078e02ff */
[-C--:B------:R-:W-:Y:S02]  /*8520*/  LEA.HI.X.SX32 R9, R7, R3.reuse, 0x1, P2 ;  /* 0x0000000307097211 */ /* 0x080fe400010f0eff */
[----:B------:R-:W-:Y:S01]  /*8530*/  LEA.HI.X.SX32 R25, R17, R3, 0x1, P3 ;  /* 0x0000000311197211 */ /* 0x000fe200018f0eff */
[----:B------:R-:W-:Y:S04]  /*8540*/  STL.64 [R1+0x3d0], R4 ;  /* 0x0003d00401007387 */ /* 0x000fe80000100a00 */
[----:B------:R-:W-:Y:S04]  /*8550*/  STL.64 [R1+0x3c8], R24 ;  /* 0x0003c81801007387 */ /* 0x000fe80000100a00 */
[----:B------:R0:W-:Y:S04]  /*8560*/  STL.64 [R1+0x3c0], R8 ;  /* 0x0003c00801007387 */ /* 0x0001e80000100a00 */
[----:B0-----:R-:W3:Y:S01]  /*8570*/  LDL.LU.64 R8, [R1+0x2740] ;  /* 0x0027400001087983 */ /* 0x001ee20000300a00 */
[----:B------:R-:W-:-:S02]  /*8580*/  IMAD R19, R0, 0x146, RZ ;  /* 0x0000014600137824 */ /* 0x000fc400078e02ff */
[C---:B------:R-:W-:Y:S02]  /*8590*/  IMAD R17, R0.reuse, 0x14c, RZ ;  /* 0x0000014c00117824 */ /* 0x040fe400078e02ff */
[C---:B------:R-:W-:Y:S01]  /*85a0*/  IMAD R21, R0.reuse, 0x13e, RZ ;  /* 0x0000013e00157824 */ /* 0x040fe200078e02ff */
[-C--:B------:R-:W-:Y:S01]  /*85b0*/  IADD3 R24, P3, R19, R2.reuse, RZ ;  /* 0x0000000213187210 */ /* 0x080fe20007f7e0ff */
[C---:B------:R-:W-:Y:S01]  /*85c0*/  IMAD R19, R0.reuse, 0x9f, RZ ;  /* 0x0000009f00137824 */ /* 0x040fe200078e02ff */
[-C--:B------:R-:W-:Y:S01]  /*85d0*/  IADD3 R6, P2, R17, R2.reuse, RZ ;  /* 0x0000000211067210 */ /* 0x080fe20007f5e0ff */
[----:B------:R-:W-:Y:S01]  /*85e0*/  IMAD R17, R0, 0xa3, RZ ;  /* 0x000000a300117824 */ /* 0x000fe200078e02ff */
[----:B------:R-:W-:-:S04]  /*85f0*/  IADD3 R4, P1, R21, R2, RZ ;  /* 0x0000000215047210 */ /* 0x000fc80007f3e0ff */
[-C--:B------:R-:W-:Y:S01]  /*8600*/  LEA.HI.X.SX32 R5, R19, R3.reuse, 0x1, P1 ;  /* 0x0000000313057211 */ /* 0x080fe200008f0eff */
[C---:B------:R-:W-:Y:S01]  /*8610*/  IMAD R19, R0.reuse, 0x156, RZ ;  /* 0x0000015600137824 */ /* 0x040fe200078e02ff */
[----:B------:R-:W-:Y:S01]  /*8620*/  LEA.HI.X.SX32 R25, R17, R3, 0x1, P3 ;  /* 0x0000000311197211 */ /* 0x000fe200018f0eff */
[C---:B------:R-:W-:Y:S02]  /*8630*/  IMAD R17, R0.reuse, 0x15c, RZ ;  /* 0x0000015c00117824 */ /* 0x040fe400078e02ff */
[----:B------:R-:W-:Y:S01]  /*8640*/  IMAD R21, R0, 0x14e, RZ ;  /* 0x0000014e00157824 */ /* 0x000fe200078e02ff */
[----:B------:R0:W-:Y:S04]  /*8650*/  STL.64 [R1+0x3b8], R4 ;  /* 0x0003b80401007387 */ /* 0x0001e80000100a00 */
[----:B------:R1:W-:Y:S01]  /*8660*/  STL.64 [R1+0x3b0], R24 ;  /* 0x0003b01801007387 */ /* 0x0003e20000100a00 */
[----:B0-----:R-:W-:-:S02]  /*8670*/  IADD3 R4, P1, R21, R2, RZ ;  /* 0x0000000215047210 */ /* 0x001fc40007f3e0ff */
[----:B-1----:R-:W-:Y:S01]  /*8680*/  IADD3 R24, P3, R19, R2, RZ ;  /* 0x0000000213187210 */ /* 0x002fe20007f7e0ff */
[----:B------:R-:W-:-:S05]  /*8690*/  IMAD R19, R0, 0xa7, RZ ;  /* 0x000000a700137824 */ /* 0x000fca00078e02ff */
[-C--:B------:R-:W-:Y:S01]  /*86a0*/  LEA.HI.X.SX32 R5, R19, R3.reuse, 0x1, P1 ;  /* 0x0000000313057211 */ /* 0x080fe200008f0eff */
[C---:B------:R-:W-:Y:S02]  /*86b0*/  IMAD R19, R0.reuse, 0x166, RZ ;  /* 0x0000016600137824 */ /* 0x040fe400078e02ff */
[C---:B------:R-:W-:Y:S02]  /*86c0*/  IMAD R21, R0.reuse, 0x15e, RZ ;  /* 0x0000015e00157824 */ /* 0x040fe400078e02ff */
[----:B------:R-:W-:Y:S01]  /*86d0*/  IMAD R23, R0, 0xdf, RZ ;  /* 0x000000df00177824 */ /* 0x000fe200078e02ff */
[----:B---3--:R-:W-:-:S05]  /*86e0*/  LEA.HI.X.SX32 R7, R8, R3, 0x1, P2 ;  /* 0x0000000308077211 */ /* 0x008fca00010f0eff */
[----:B------:R0:W-:Y:S02]  /*86f0*/  STL.64 [R1+0x3a8], R6 ;  /* 0x0003a80601007387 */ /* 0x0001e40000100a00 */
[----:B0-----:R-:W-:Y:S01]  /*8700*/  IADD3 R6, P2, R17, R2, RZ ;  /* 0x0000000211067210 */ /* 0x001fe20007f5e0ff */
[C---:B------:R-:W-:Y:S01]  /*8710*/  IMAD R17, R0.reuse, 0xab, RZ ;  /* 0x000000ab00117824 */ /* 0x040fe200078e02ff */
[----:B------:R0:W-:Y:S04]  /*8720*/  STL.64 [R1+0x3a0], R4 ;  /* 0x0003a00401007387 */ /* 0x0001e80000100a00 */
[-C--:B------:R-:W-:Y:S01]  /*8730*/  LEA.HI.X.SX32 R25, R17, R3.reuse, 0x1, P3 ;  /* 0x0000000311197211 */ /* 0x080fe200018f0eff */
[----:B------:R-:W-:Y:S01]  /*8740*/  IMAD R17, R0, 0x16c, RZ ;  /* 0x0000016c00117824 */ /* 0x000fe200078e02ff */
[----:B------:R-:W-:-:S03]  /*8750*/  LEA.HI.X.SX32 R7, R9, R3, 0x1, P2 ;  /* 0x0000000309077211 */ /* 0x000fc600010f0eff */
[----:B------:R1:W-:Y:S01]  /*8760*/  STL.64 [R1+0x398], R24 ;  /* 0x0003981801007387 */ /* 0x0003e20000100a00 */
[----:B0-----:R-:W-:-:S03]  /*8770*/  IADD3 R4, P1, R21, R2, RZ ;  /* 0x0000000215047210 */ /* 0x001fc60007f3e0ff */
[----:B------:R0:W-:Y:S01]  /*8780*/  STL.64 [R1+0x390], R6 ;  /* 0x0003900601007387 */ /* 0x0001e20000100a00 */
[C---:B------:R-:W-:Y:S01]  /*8790*/  IMAD R21, R0.reuse, 0xb3, RZ ;  /* 0x000000b300157824 */ /* 0x040fe200078e02ff */
[-C--:B-1----:R-:W-:Y:S01]  /*87a0*/  IADD3 R24, P3, R19, R2.reuse, RZ ;  /* 0x0000000213187210 */ /* 0x082fe20007f7e0ff */
[C---:B------:R-:W-:Y:S01]  /*87b0*/  IMAD R19, R0.reuse, 0xaf, RZ ;  /* 0x000000af00137824 */ /* 0x040fe200078e02ff */
[----:B0-----:R-:W-:Y:S01]  /*87c0*/  IADD3 R6, P2, R17, R2, RZ ;  /* 0x0000000211067210 */ /* 0x001fe20007f5e0ff */
[----:B------:R-:W-:-:S03]  /*87d0*/  IMAD R17, R0, 0x16e, RZ ;  /* 0x0000016e00117824 */ /* 0x000fc600078e02ff */
[-C--:B------:R-:W-:Y:S02]  /*87e0*/  LEA.HI.X.SX32 R5, R19, R3.reuse, 0x1, P1 ;  /* 0x0000000313057211 */ /* 0x080fe400008f0eff */
[----:B------:R-:W-:-:S03]  /*87f0*/  LEA.HI.X.SX32 R25, R21, R3, 0x1, P3 ;  /* 0x0000000315197211 */ /* 0x000fc600018f0eff */
[----:B------:R0:W-:Y:S01]  /*8800*/  STL.64 [R1+0x388], R4 ;  /* 0x0003880401007387 */ /* 0x0001e20000100a00 */
[C---:B------:R-:W-:Y:S02]  /*8810*/  IMAD R19, R0.reuse, 0x176, RZ ;  /* 0x0000017600137824 */ /* 0x040fe400078e02ff */
[----:B------:R-:W-:Y:S01]  /*8820*/  IMAD R21, R0, 0xb7, RZ ;  /* 0x000000b700157824 */ /* 0x000fe200078e02ff */
[-C--:B--2---:R-:W-:Y:S01]  /*8830*/  LEA.HI.X.SX32 R7, R10, R3.reuse, 0x1, P2 ;  /* 0x000000030a077211 */ /* 0x084fe200010f0eff */
[----:B------:R1:W-:Y:S01]  /*8840*/  STL.64 [R1+0x380], R24 ;  /* 0x0003801801007387 */ /* 0x0003e20000100a00 */
[-C--:B0-----:R-:W-:Y:S01]  /*8850*/  IADD3 R4, P1, R17, R2.reuse, RZ ;  /* 0x0000000211047210 */ /* 0x081fe20007f3e0ff */
[C---:B------:R-:W-:Y:S01]  /*8860*/  IMAD R17, R0.reuse, 0x17c, RZ ;  /* 0x0000017c00117824 */ /* 0x040fe200078e02ff */
[----:B------:R-:W-:Y:S01]  /*8870*/  IADD3 R8, P3, R19, R2, RZ ;  /* 0x0000000213087210 */ /* 0x000fe20007f7e0ff */
[----:B------:R-:W-:Y:S01]  /*8880*/  IMAD R19, R0, 0x17e, RZ ;  /* 0x0000017e00137824 */ /* 0x000fe200078e02ff */
[----:B------:R-:W-:-:S02]  /*8890*/  LEA.HI.X.SX32 R5, R21, R3, 0x1, P1 ;  /* 0x0000000315057211 */ /* 0x000fc400008f0eff */
[-C--:B-1----:R-:W-:Y:S01]  /*88a0*/  IADD3 R24, P2, R17, R2.reuse, RZ ;  /* 0x0000000211187210 */ /* 0x082fe20007f5e0ff */
[C---:B------:R-:W-:Y:S01]  /*88b0*/  IMAD R17, R0.reuse, 0xbb, RZ ;  /* 0x000000bb00117824 */ /* 0x040fe200078e02ff */
[----:B------:R0:W-:Y:S04]  /*88c0*/  STL.64 [R1+0x378], R6 ;  /* 0x0003780601007387 */ /* 0x0001e80000100a00 */
[-C--:B------:R-:W-:Y:S01]  /*88d0*/  LEA.HI.X.SX32 R9, R17, R3.reuse, 0x1, P3 ;  /* 0x0000000311097211 */ /* 0x080fe200018f0eff */
[----:B------:R1:W-:Y:S01]  /*88e0*/  STL.64 [R1+0x370], R4 ;  /* 0x0003700401007387 */ /* 0x0003e20000100a00 */
[C---:B------:R-:W-:Y:S01]  /*88f0*/  IMAD R17, R0.reuse, 0xbf, RZ ;  /* 0x000000bf00117824 */ /* 0x040fe200078e02ff */
[----:B------:R-:W-:Y:S01]  /*8900*/  LEA.HI.X.SX32 R25, R11, R3, 0x1, P2 ;  /* 0x000000030b197211 */ /* 0x000fe200010f0eff */
[C---:B0-----:R-:W-:Y:S01]  /*8910*/  IMAD R6, R0.reuse, 0x186, RZ ;  /* 0x0000018600067824 */ /* 0x041fe200078e02ff */
[----:B-1----:R-:W-:Y:S01]  /*8920*/  IADD3 R4, P1, R19, R2, RZ ;  /* 0x0000000213047210 */ /* 0x002fe20007f3e0ff */
[----:B------:R0:W-:Y:S01]  /*8930*/  STL.64 [R1+0x368], R8 ;  /* 0x0003680801007387 */ /* 0x0001e20000100a00 */
[----:B------:R-:W-:-:S02]  /*8940*/  IMAD R19, R0, 0x18c, RZ ;  /* 0x0000018c00137824 */ /* 0x000fc400078e02ff */
[-C--:B------:R-:W-:Y:S01]  /*8950*/  LEA.HI.X.SX32 R5, R17, R3.reuse, 0x1, P1 ;  /* 0x0000000311057211 */ /* 0x080fe200008f0eff */
[C---:B------:R-:W-:Y:S02]  /*8960*/  IMAD R17, R0.reuse, 0xc3, RZ ;  /* 0x000000c300117824 */ /* 0x040fe400078e02ff */
[----:B------:R-:W-:Y:S01]  /*8970*/  IMAD R10, R0, 0x18e, RZ ;  /* 0x0000018e000a7824 */ /* 0x000fe200078e02ff */
[----:B------:R1:W-:Y:S01]  /*8980*/  STL.64 [R1+0x360], R24 ;  /* 0x0003601801007387 */ /* 0x0003e20000100a00 */
[----:B0-----:R-:W-:Y:S01]  /*8990*/  IADD3 R8, P3, R6, R2, RZ ;  /* 0x0000000206087210 */ /* 0x001fe20007f7e0ff */
[C---:B------:R-:W-:Y:S02]  /*89a0*/  IMAD R7, R0.reuse, 0x196, RZ ;  /* 0x0000019600077824 */ /* 0x040fe400078e02ff */
[----:B------:R0:W-:Y:S01]  /*89b0*/  STL.64 [R1+0x358], R4 ;  /* 0x0003580401007387 */ /* 0x0001e20000100a00 */
[----:B------:R-:W-:Y:S01]  /*89c0*/  IMAD R21, R0, 0xc7, RZ ;  /* 0x000000c700157824 */ /* 0x000fe200078e02ff */
[----:B------:R-:W-:-:S02]  /*89d0*/  LEA.HI.X.SX32 R9, R17, R3, 0x1, P3 ;  /* 0x0000000311097211 */ /* 0x000fc400018f0eff */
[-C--:B-1----:R-:W-:Y:S01]  /*89e0*/  IADD3 R24, P2, R19, R2.reuse, RZ ;  /* 0x0000000213187210 */ /* 0x082fe20007f5e0ff */
[C---:B------:R-:W-:Y:S02]  /*89f0*/  IMAD R11, R0.reuse, 0x19c, RZ ;  /* 0x0000019c000b7824 */ /* 0x040fe400078e02ff */
[----:B------:R1:W-:Y:S01]  /*8a00*/  STL.64 [R1+0x350], R8 ;  /* 0x0003500801007387 */ /* 0x0003e20000100a00 */
[----:B------:R-:W-:Y:S01]  /*8a10*/  IMAD R17, R0, 0xcb, RZ ;  /* 0x000000cb00117824 */ /* 0x000fe200078e02ff */
[-C--:B------:R-:W-:Y:S02]  /*8a20*/  LEA.HI.X.SX32 R25, R12, R3.reuse, 0x1, P2 ;  /* 0x000000030c197211 */ /* 0x080fe400010f0eff */
[-C--:B0-----:R-:W-:Y:S01]  /*8a30*/  IADD3 R4, P1, R10, R2.reuse, RZ ;  /* 0x000000020a047210 */ /* 0x081fe20007f3e0ff */
[----:B------:R-:W-:Y:S01]  /*8a40*/  STL [R1+0x2704], R7 ;  /* 0x0027040701007387 */ /* 0x000fe20000100800 */
[----:B------:R-:W-:Y:S02]  /*8a50*/  IMAD R19, R0, 0x19e, RZ ;  /* 0x0000019e00137824 */ /* 0x000fe400078e02ff */
[----:B------:R-:W-:Y:S01]  /*8a60*/  LEA.HI.X.SX32 R5, R21, R3, 0x1, P1 ;  /* 0x0000000315057211 */ /* 0x000fe200008f0eff */
[----:B------:R0:W-:Y:S01]  /*8a70*/  STL [R1+0x2708], R6 ;  /* 0x0027080601007387 */ /* 0x0001e20000100800 */
[----:B-1----:R-:W-:-:S03]  /*8a80*/  IADD3 R8, P3, R7, R2, RZ ;  /* 0x0000000207087210 */ /* 0x002fc60007f7e0ff */
[----:B------:R1:W-:Y:S01]  /*8a90*/  STL.64 [R1+0x2710], R10 ;  /* 0x0027100a01007387 */ /* 0x0003e20000100a00 */
[----:B------:R-:W-:Y:S01]  /*8aa0*/  LEA.HI.X.SX32 R9, R17, R3, 0x1, P3 ;  /* 0x0000000311097211 */ /* 0x000fe200018f0eff */
[----:B------:R-:W-:Y:S02]  /*8ab0*/  IMAD R17, R0, 0xcf, RZ ;  /* 0x000000cf00117824 */ /* 0x000fe400078e02ff */
[----:B------:R-:W-:Y:S01]  /*8ac0*/  STL.64 [R1+0x348], R24 ;  /* 0x0003481801007387 */ /* 0x000fe20000100a00 */
[----:B0-----:R-:W-:-:S03]  /*8ad0*/  IADD3 R6, P2, R11, R2, RZ ;  /* 0x000000020b067210 */ /* 0x001fc60007f5e0ff */
[----:B------:R0:W-:Y:S01]  /*8ae0*/  STL.64 [R1+0x340], R4 ;  /* 0x0003400401007387 */ /* 0x0001e20000100a00 */
[-C--:B------:R-:W-:Y:S02]  /*8af0*/  LEA.HI.X.SX32 R7, R13, R3.reuse, 0x1, P2 ;  /* 0x000000030d077211 */ /* 0x080fe400010f0eff */
[----:B-1----:R-:W-:Y:S01]  /*8b00*/  IADD3 R10, P1, R19, R2, RZ ;  /* 0x00000002130a7210 */ /* 0x002fe20007f3e0ff */
[----:B------:R1:W-:Y:S01]  /*8b10*/  STL.64 [R1+0x338], R8 ;  /* 0x0003380801007387 */ /* 0x0003e20000100a00 */
[C---:B------:R-:W-:Y:S02]  /*8b20*/  IMAD R19, R0.reuse, 0xd3, RZ ;  /* 0x000000d300137824 */ /* 0x040fe400078e02ff */
[----:B------:R-:W-:Y:S01]  /*8b30*/  LEA.HI.X.SX32 R11, R17, R3, 0x1, P1 ;  /* 0x00000003110b7211 */ /* 0x000fe200008f0eff */
[C---:B0-----:R-:W-:Y:S02]  /*8b40*/  IMAD R4, R0.reuse, 0x1a6, RZ ;  /* 0x000001a600047824 */ /* 0x041fe400078e02ff */
[----:B------:R-:W-:-:S02]  /*8b50*/  IMAD R5, R0, 0x1ac, RZ ;  /* 0x000001ac00057824 */ /* 0x000fc400078e02ff */
[----:B------:R-:W-:Y:S01]  /*8b60*/  IMAD R17, R0, 0x1b6, RZ ;  /* 0x000001b600117824 */ /* 0x000fe200078e02ff */
[-C--:B-1----:R-:W-:Y:S01]  /*8b70*/  IADD3 R8, P3, R4, R2.reuse, RZ ;  /* 0x0000000204087210 */ /* 0x082fe20007f7e0ff */
[----:B------:R-:W-:Y:S01]  /*8b80*/  IMAD R13, R0, 0x1ae, RZ ;  /* 0x000001ae000d7824 */ /* 0x000fe200078e02ff */
[----:B------:R0:W-:Y:S02]  /*8b90*/  STL.64 [R1+0x330], R6 ;  /* 0x0003300601007387 */ /* 0x0001e40000100a00 */
[----:B------:R-:W-:Y:S02]  /*8ba0*/  LEA.HI.X.SX32 R9, R19, R3, 0x1, P3 ;  /* 0x0000000313097211 */ /* 0x000fe400018f0eff */
[----:B------:R1:W-:Y:S04]  /*8bb0*/  STL.64 [R1+0x2718], R4 ;  /* 0x0027180401007387 */ /* 0x0003e80000100a00 */
[----:B------:R2:W-:Y:S01]  /*8bc0*/  STL.64 [R1+0x328], R10 ;  /* 0x0003280a01007387 */ /* 0x0005e20000100a00 */
[----:B0-----:R-:W-:-:S03]  /*8bd0*/  IADD3 R6, P2, R5, R2, RZ ;  /* 0x0000000205067210 */ /* 0x001fc60007f5e0ff */
[----:B------:R-:W-:Y:S01]  /*8be0*/  STL [R1+0x2700], R13 ;  /* 0x0027000d01007387 */ /* 0x000fe20000100800 */
[-C--:B-1----:R-:W-:Y:S02]  /*8bf0*/  IADD3 R4, P1, R13, R2.reuse, RZ ;  /* 0x000000020d047210 */ /* 0x082fe40007f3e0ff */
[----:B--2---:R-:W-:Y:S01]  /*8c00*/  IADD3 R10, P3, R17, R2, RZ ;  /* 0x00000002110a7210 */ /* 0x004fe20007f7e0ff */
[----:B------:R-:W-:Y:S01]  /*8c10*/  IMAD R17, R0, 0xd7, RZ ;  /* 0x000000d700117824 */ /* 0x000fe200078e02ff */
[----:B------:R0:W-:Y:S01]  /*8c20*/  STL.64 [R1+0x320], R8 ;  /* 0x0003200801007387 */ /* 0x0001e20000100a00 */
[----:B------:R-:W-:-:S03]  /*8c30*/  LEA.HI.X.SX32 R7, R14, R3, 0x1, P2 ;  /* 0x000000030e077211 */ /* 0x000fc600010f0eff */
[----:B------:R-:W-:Y:S01]  /*8c40*/  LEA.HI.X.SX32 R5, R17, R3, 0x1, P1 ;  /* 0x0000000311057211 */ /* 0x000fe200008f0eff */
[C---:B------:R-:W-:Y:S01]  /*8c50*/  IMAD R17, R0.reuse, 0xdb, RZ ;  /* 0x000000db00117824 */ /* 0x040fe200078e02ff */
[----:B------:R1:W-:Y:S01]  /*8c60*/  STL.64 [R1+0x318], R6 ;  /* 0x0003180601007387 */ /* 0x0003e20000100a00 */
[----:B0-----:R-:W-:-:S03]  /*8c70*/  IMAD R9, R0, 0x1bc, RZ ;  /* 0x000001bc00097824 */ /* 0x001fc600078e02ff */
[-C--:B------:R-:W-:Y:S01]  /*8c80*/  LEA.HI.X.SX32 R11, R17, R3.reuse, 0x1, P3 ;  /* 0x00000003110b7211 */ /* 0x080fe200018f0eff */
[C---:B------:R-:W-:Y:S01]  /*8c90*/  IMAD R21, R0.reuse, 0x1be, RZ ;  /* 0x000001be00157824 */ /* 0x040fe200078e02ff */
[-C--:B-1----:R-:W-:Y:S01]  /*8ca0*/  IADD3 R6, P2, R9, R2.reuse, RZ ;  /* 0x0000000209067210 */ /* 0x082fe20007f5e0ff */
[C---:B------:R-:W-:Y:S01]  /*8cb0*/  IMAD R8, R0.reuse, 0x1c6, RZ ;  /* 0x000001c600087824 */ /* 0x040fe200078e02ff */
[----:B------:R0:W-:Y:S01]  /*8cc0*/  STL.64 [R1+0x310], R4 ;  /* 0x0003100401007387 */ /* 0x0001e20000100a00 */
[C---:B------:R-:W-:Y:S01]  /*8cd0*/  IMAD R14, R0.reuse, 0x1cc, RZ ;  /* 0x000001cc000e7824 */ /* 0x040fe200078e02ff */
[----:B------:R-:W-:Y:S01]  /*8ce0*/  LEA.HI.X.SX32 R7, R15, R3, 0x1, P2 ;  /* 0x000000030f077211 */ /* 0x000fe200010f0eff */
[----:B------:R-:W-:Y:S01]  /*8cf0*/  IMAD R17, R0, 0xe3, RZ ;  /* 0x000000e300117824 */ /* 0x000fe200078e02ff */
[----:B------:R1:W-:Y:S04]  /*8d00*/  STL.64 [R1+0x308], R10 ;  /* 0x0003080a01007387 */ /* 0x0003e80000100a00 */
[----:B------:R-:W-:Y:S01]  /*8d10*/  STL.64 [R1+0x26f8], R8 ;  /* 0x0026f80801007387 */ /* 0x000fe20000100a00 */
[----:B0-----:R-:W-:-:S03]  /*8d20*/  IADD3 R4, P1, R21, R2, RZ ;  /* 0x0000000215047210 */ /* 0x001fc60007f3e0ff */
[----:B------:R0:W-:Y:S01]  /*8d30*/  STL.64 [R1+0x300], R6 ;  /* 0x0003000601007387 */ /* 0x0001e20000100a00 */
[-C--:B-1----:R-:W-:Y:S01]  /*8d40*/  IADD3 R10, P3, R8, R2.reuse, RZ ;  /* 0x00000002080a7210 */ /* 0x082fe20007f7e0ff */
[----:B------:R-:W-:Y:S01]  /*8d50*/  IMAD R15, R0, 0x1d6, RZ ;  /* 0x000001d6000f7824 */ /* 0x000fe200078e02ff */
[-C--:B------:R-:W-:Y:S02]  /*8d60*/  LEA.HI.X.SX32 R5, R23, R3.reuse, 0x1, P1 ;  /* 0x0000000317057211 */ /* 0x080fe400008f0eff */
[-C--:B------:R-:W-:Y:S02]  /*8d70*/  LEA.HI.X.SX32 R11, R17, R3.reuse, 0x1, P3 ;  /* 0x00000003110b7211 */ /* 0x080fe400018f0eff */
[----:B0-----:R-:W-:Y:S01]  /*8d80*/  IADD3 R6, P2, R14, R2, RZ ;  /* 0x000000020e067210 */ /* 0x001fe20007f5e0ff */
[----:B------:R0:W-:Y:S03]  /*8d90*/  STL.64 [R1+0x2f8], R4 ;  /* 0x0002f80401007387 */ /* 0x0001e60000100a00 */
[----:B------:R-:W-:Y:S01]  /*8da0*/  LEA.HI.X.SX32 R7, R16, R3, 0x1, P2 ;  /* 0x0000000310077211 */ /* 0x000fe200010f0eff */
[----:B------:R-:W-:Y:S04]  /*8db0*/  STL.64 [R1+0x2720], R14 ;  /* 0x0027200e01007387 */ /* 0x000fe80000100a00 */
[----:B------:R1:W-:Y:S04]  /*8dc0*/  STL.64 [R1+0x2f0], R10 ;  /* 0x0002f00a01007387 */ /* 0x0003e80000100a00 */
[----:B------:R2:W-:Y:S04]  /*8dd0*/  STL.64 [R1+0x2e8], R6 ;  /* 0x0002e80601007387 */ /* 0x0005e80000100a00 */
[----:B------:R-:W3:Y:S01]  /*8de0*/  LDL.64 R8, [R1+0x290] ;  /* 0x0002900001087983 */ /* 0x000ee20000100a00 */
[----:B------:R-:W-:-:S02]  /*8df0*/  IMAD R19, R0, 0x1ce, RZ ;  /* 0x000001ce00137824 */ /* 0x000fc400078e02ff */
[C---:B------:R-:W-:Y:S02]  /*8e00*/  IMAD R23, R0.reuse, 0x1dc, RZ ;  /* 0x000001dc00177824 */ /* 0x040fe400078e02ff */
[C---:B------:R-:W-:Y:S01]  /*8e10*/  IMAD R17, R0.reuse, 0xe7, RZ ;  /* 0x000000e700117824 */ /* 0x040fe200078e02ff */
[-C--:B0-----:R-:W-:Y:S01]  /*8e20*/  IADD3 R4, P1, R19, R2.reuse, RZ ;  /* 0x0000000213047210 */ /* 0x081fe20007f3e0ff */
[C---:B------:R-:W-:Y:S01]  /*8e30*/  IMAD R27, R0.reuse, 0xeb, RZ ;  /* 0x000000eb001b7824 */ /* 0x040fe200078e02ff */
[-C--:B------:R-:W-:Y:S02]  /*8e40*/  IADD3 R24, P3, R15, R2.reuse, RZ ;  /* 0x000000020f187210 */ /* 0x080fe40007f7e0ff */
[-C--:B-1----:R-:W-:Y:S02]  /*8e50*/  IADD3 R10, P2, R23, R2.reuse, RZ ;  /* 0x00000002170a7210 */ /* 0x082fe40007f5e0ff */
[-C--:B------:R-:W-:Y:S01]  /*8e60*/  LEA.HI.X.SX32 R5, R17, R3.reuse, 0x1, P1 ;  /* 0x0000000311057211 */ /* 0x080fe200008f0eff */
[C---:B------:R-:W-:Y:S01]  /*8e70*/  IMAD R19, R0.reuse, 0x1de, RZ ;  /* 0x000001de00137824 */ /* 0x040fe200078e02ff */
[-C--:B------:R-:W-:Y:S01]  /*8e80*/  LEA.HI.X.SX32 R25, R27, R3.reuse, 0x1, P3 ;  /* 0x000000031b197211 */ /* 0x080fe200018f0eff */
[----:B------:R-:W-:Y:S01]  /*8e90*/  IMAD R28, R0, 0x1ec, RZ ;  /* 0x000001ec001c7824 */ /* 0x000fe200078e02ff */
[----:B------:R-:W-:Y:S01]  /*8ea0*/  LEA.HI.X.SX32 R11, R18, R3, 0x1, P2 ;  /* 0x00000003120b7211 */ /* 0x000fe200010f0eff */
[----:B------:R-:W-:Y:S01]  /*8eb0*/  IMAD R23, R0, 0x1e6, RZ ;  /* 0x000001e600177824 */ /* 0x000fe200078e02ff */
[----:B------:R-:W-:-:S04]  /*8ec0*/  IADD3 R16, P1, R19, R2, RZ ;  /* 0x0000000213107210 */ /* 0x000fc80007f3e0ff */
[----:B------:R-:W-:Y:S01]  /*8ed0*/  IADD3 R14, P3, R23, R2, RZ ;  /* 0x00000002170e7210 */ /* 0x000fe20007f7e0ff */
[C---:B------:R-:W-:Y:S01]  /*8ee0*/  IMAD R27, R0.reuse, 0x1ee, RZ ;  /* 0x000001ee001b7824 */ /* 0x040fe200078e02ff */
[----:B---3--:R-:W-:Y:S04]  /*8ef0*/  STL [R1+0x2738], R8 ;  /* 0x0027380801007387 */ /* 0x008fe80000100800 */
[----:B--2---:R0:W2:Y:S04]  /*8f00*/  LDL.64 R6, [R1+0x288] ;  /* 0x0002880001067983 */ /* 0x0040a80000100a00 */
[----:B------:R1:W-:Y:S04]  /*8f10*/  STL.64 [R1+0x2e0], R4 ;  /* 0x0002e00401007387 */ /* 0x0003e80000100a00 */
[----:B------:R0:W3:Y:S04]  /*8f20*/  LDL.64 R12, [R1+0x280] ;  /* 0x00028000010c7983 */ /* 0x0000e80000100a00 */
[----:B-1----:R0:W4:Y:S04]  /*8f30*/  LDL.64 R4, [R1+0x278] ;  /* 0x0002780001047983 */ /* 0x0021280000100a00 */
[----:B------:R1:W-:Y:S04]  /*8f40*/  STL.64 [R1+0x2d8], R24 ;  /* 0x0002d81801007387 */ /* 0x0003e80000100a00 */
[----:B------:R-:W-:Y:S04]  /*8f50*/  STL [R1+0x2728], R19 ;  /* 0x0027281301007387 */ /* 0x000fe80000100800 */
[----:B------:R5:W-:Y:S01]  /*8f60*/  STL.64 [R1+0x2d0], R10 ;  /* 0x0002d00a01007387 */ /* 0x000be20000100a00 */
[----:B-1----:R-:W-:-:S02]  /*8f70*/  IMAD R25, R0, 0xef, RZ ;  /* 0x000000ef00197824 */ /* 0x002fc400078e02ff */
[----:B------:R-:W-:-:S03]  /*8f80*/  IMAD R24, R0, 0xf3, RZ ;  /* 0x000000f300187824 */ /* 0x000fc600078e02ff */
[-C--:B------:R-:W-:Y:S02]  /*8f90*/  LEA.HI.X.SX32 R17, R25, R3.reuse, 0x1, P1 ;  /* 0x0000000319117211 */ /* 0x080fe400008f0eff */
[-C--:B-----5:R-:W-:Y:S02]  /*8fa0*/  IADD3 R10, P2, R28, R2.reuse, RZ ;  /* 0x000000021c0a7210 */ /* 0x0a0fe40007f5e0ff */
[-C--:B------:R-:W-:Y:S02]  /*8fb0*/  LEA.HI.X.SX32 R15, R24, R3.reuse, 0x1, P3 ;  /* 0x00000003180f7211 */ /* 0x080fe400018f0eff */
[----:B------:R-:W-:Y:S01]  /*8fc0*/  LEA.HI.X.SX32 R11, R20, R3, 0x1, P2 ;  /* 0x00000003140b7211 */ /* 0x000fe200010f0eff */
[----:B------:R-:W-:Y:S01]  /*8fd0*/  IMAD R25, R0, 0x1f6, RZ ;  /* 0x000001f600197824 */ /* 0x000fe200078e02ff */
[----:B------:R1:W-:Y:S01]  /*8fe0*/  STL.64 [R1+0x2c8], R16 ;  /* 0x0002c81001007387 */ /* 0x0003e20000100a00 */
[----:B------:R-:W-:-:S03]  /*8ff0*/  IADD3 R8, P1, R27, R2, RZ ;  /* 0x000000021b087210 */ /* 0x000fc60007f3e0ff */
[----:B------:R-:W-:Y:S01]  /*9000*/  STL.64 [R1+0x2b8], R10 ;  /* 0x0002b80a01007387 */ /* 0x000fe20000100a00 */
[----:B------:R-:W-:-:S03]  /*9010*/  IADD3 R24, P3, R25, R2, RZ ;  /* 0x0000000219187210 */ /* 0x000fc60007f7e0ff */
[----:B------:R5:W-:Y:S01]  /*9020*/  STL.64 [R1+0x2c0], R14 ;  /* 0x0002c00e01007387 */ /* 0x000be20000100a00 */
[----:B-1----:R-:W-:-:S05]  /*9030*/  IMAD R16, R0, 0xf7, RZ ;  /* 0x000000f700107824 */ /* 0x002fca00078e02ff */
[----:B------:R-:W-:Y:S01]  /*9040*/  LEA.HI.X.SX32 R9, R16, R3, 0x1, P1 ;  /* 0x0000000310097211 */ /* 0x000fe200008f0eff */
[----:B-----5:R-:W-:-:S04]  /*9050*/  IMAD R14, R0, 0xfb, RZ ;  /* 0x000000fb000e7824 */ /* 0x020fc800078e02ff */
[----:B------:R1:W-:Y:S01]  /*9060*/  STL.64 [R1+0x2b0], R8 ;  /* 0x0002b00801007387 */ /* 0x0003e20000100a00 */
[----:B------:R-:W-:-:S03]  /*9070*/  LEA.HI.X.SX32 R25, R14, R3, 0x1, P3 ;  /* 0x000000030e197211 */ /* 0x000fc600018f0eff */
[----:B-1----:R0:W5:Y:S04]  /*9080*/  LDL.LU R8, [R1+0x2738] ;  /* 0x0027380001087983 */ /* 0x0021680000300800 */
[----:B------:R1:W-:Y:S04]  /*9090*/  STL.64 [R1+0x2a8], R24 ;  /* 0x0002a81801007387 */ /* 0x0003e80000100a00 */
[----:B-1----:R-:W5:Y:S01]  /*90a0*/  LDL.LU.64 R24, [R1+0x2730] ;  /* 0x0027300001187983 */ /* 0x002f620000300a00 */
[C---:B------:R-:W-:Y:S02]  /*90b0*/  IMAD R17, R0.reuse, 0x1fc, RZ ;  /* 0x000001fc00117824 */ /* 0x040fe400078e02ff */
[----:B------:R-:W-:-:S03]  /*90c0*/  IMAD R15, R0, 0x20e, RZ ;  /* 0x0000020e000f7824 */ /* 0x000fc600078e02ff */
[-C--:B------:R-:W-:Y:S01]  /*90d0*/  IADD3 R10, P2, R17, R2.reuse, RZ ;  /* 0x00000002110a7210 */ /* 0x080fe20007f5e0ff */
[----:B------:R-:W-:Y:S01]  /*90e0*/  IMAD R17, R0, 0x1fe, RZ ;  /* 0x000001fe00117824 */ /* 0x000fe200078e02ff */
[-C--:B------:R-:W-:Y:S02]  /*90f0*/  IADD3 R18, P3, R15, R2.reuse, RZ ;  /* 0x000000020f127210 */ /* 0x080fe40007f7e0ff */
[----:B------:R-:W-:Y:S01]  /*9100*/  LEA.HI.X.SX32 R11, R22, R3, 0x1, P2 ;  /* 0x00000003160b7211 */ /* 0x000fe200010f0eff */
[C---:B------:R-:W-:Y:S01]  /*9110*/  IMAD R14, R0.reuse, 0xff, RZ ;  /* 0x000000ff000e7824 */ /* 0x040fe200078e02ff */
[----:B------:R-:W-:Y:S01]  /*9120*/  IADD3 R16, P1, R17, R2, RZ ;  /* 0x0000000211107210 */ /* 0x000fe20007f3e0ff */
[----:B------:R-:W-:Y:S02]  /*9130*/  IMAD R15, R0, 0x218, RZ ;  /* 0x00000218000f7824 */ /* 0x000fe400078e02ff */
[----:B------:R-:W-:Y:S01]  /*9140*/  STL.64 [R1+0x2a0], R10 ;  /* 0x0002a00a01007387 */ /* 0x000fe20000100a00 */
[----:B------:R-:W-:-:S02]  /*9150*/  MOV R22, R18 ;  /* 0x0000001200167202 */ /* 0x000fc40000000f00 */
[-C--:B------:R-:W-:Y:S01]  /*9160*/  LEA.HI.X.SX32 R17, R14, R3.reuse, 0x1, P1 ;  /* 0x000000030e117211 */ /* 0x080fe200008f0eff */
[----:B------:R-:W-:Y:S04]  /*9170*/  STL [R1+0x26e8], R23 ;  /* 0x0026e81701007387 */ /* 0x000fe80000100800 */
[----:B------:R1:W-:Y:S01]  /*9180*/  STL [R1+0x270], R18 ;  /* 0x0002701201007387 */ /* 0x0003e20000100800 */
[C---:B------:R-:W-:Y:S01]  /*9190*/  IMAD R14, R0.reuse, 0x103, RZ ;  /* 0x00000103000e7824 */ /* 0x040fe200078e02ff */
[----:B-1----:R-:W-:Y:S01]  /*91a0*/  IADD3 R18, P1, R15, R2, RZ ;  /* 0x000000020f127210 */ /* 0x002fe20007f3e0ff */
[C---:B------:R-:W-:Y:S02]  /*91b0*/  IMAD R15, R0.reuse, 0x104, RZ ;  /* 0x00000104000f7824 */ /* 0x040fe400078e02ff */
[----:B------:R-:W-:Y:S01]  /*91c0*/  IMAD R11, R0, 0x216, RZ ;  /* 0x00000216000b7824 */ /* 0x000fe200078e02ff */
[----:B------:R-:W-:Y:S01]  /*91d0*/  LEA.HI.X.SX32 R9, R14, R3, 0x1, P0 ;  /* 0x000000030e097211 */ /* 0x000fe200000f0eff */
[----:B------:R1:W-:Y:S01]  /*91e0*/  STL.64 [R1+0x298], R16 ;  /* 0x0002981001007387 */ /* 0x0003e20000100a00 */
[----:B------:R-:W-:-:S02]  /*91f0*/  IMAD.MOV.U32 R23, RZ, RZ, R19 ;  /* 0x000000ffff177224 */ /* 0x000fc400078e0013 */
[----:B------:R-:W-:Y:S01]  /*9200*/  IADD3 R10, P2, R11, R2, RZ ;  /* 0x000000020b0a7210 */ /* 0x000fe20007f5e0ff */
[----:B------:R-:W-:Y:S01]  /*9210*/  STL [R1+0x294], R9 ;  /* 0x0002940901007387 */ /* 0x000fe20000100800 */
[C---:B-1----:R-:W-:Y:S01]  /*9220*/  IMAD R17, R0.reuse, 0x21a, RZ ;  /* 0x0000021a00117824 */ /* 0x042fe200078e02ff */
[----:B--2---:R-:W-:Y:S01]  /*9230*/  LEA.HI.X.SX32 R7, R15, R3, 0x1, P6 ;  /* 0x000000030f077211 */ /* 0x004fe200030f0eff */
[C---:B------:R-:W-:Y:S02]  /*9240*/  IMAD R15, R0.reuse, 0x105, RZ ;  /* 0x00000105000f7824 */ /* 0x040fe400078e02ff */
[----:B------:R-:W-:-:S03]  /*9250*/  IMAD R6, R0, 0x21e, RZ ;  /* 0x0000021e00067824 */ /* 0x000fc600078e02ff */
[----:B---3--:R-:W-:Y:S02]  /*9260*/  LEA.HI.X.SX32 R13, R15, R3, 0x1, P5 ;  /* 0x000000030f0d7211 */ /* 0x008fe400028f0eff */
[----:B------:R-:W-:Y:S01]  /*9270*/  IADD3 R14, P5, R6, R2, RZ ;  /* 0x00000002060e7210 */ /* 0x000fe20007fbe0ff */
[C---:B------:R-:W-:Y:S02]  /*9280*/  IMAD R6, R0.reuse, 0x10b, RZ ;  /* 0x0000010b00067824 */ /* 0x040fe400078e02ff */
[----:B----4-:R-:W-:-:S03]  /*9290*/  IMAD R4, R0, 0x107, RZ ;  /* 0x0000010700047824 */ /* 0x010fc600078e02ff */
[-C--:B------:R-:W-:Y:S01]  /*92a0*/  LEA.HI.X.SX32 R11, R6, R3.reuse, 0x1, P2 ;  /* 0x00000003060b7211 */ /* 0x080fe200010f0eff */
[----:B------:R1:W-:Y:S01]  /*92b0*/  STL [R1+0x28c], R7 ;  /* 0x00028c0701007387 */ /* 0x0003e20000100800 */
[----:B------:R-:W-:-:S03]  /*92c0*/  LEA.HI.X.SX32 R23, R4, R3, 0x1, P3 ;  /* 0x0000000304177211 */ /* 0x000fc600018f0eff */
[----:B------:R-:W-:Y:S01]  /*92d0*/  STL [R1+0x284], R13 ;  /* 0x0002840d01007387 */ /* 0x000fe20000100800 */
[C---:B-1----:R-:W-:Y:S01]  /*92e0*/  IMAD R7, R0.reuse, 0x226, RZ ;  /* 0x0000022600077824 */ /* 0x042fe200078e02ff */
[----:B-----5:R-:W-:Y:S01]  /*92f0*/  IADD3 R8, P0, R17, R2, RZ ;  /* 0x0000000211087210 */ /* 0x020fe20007f1e0ff */
[----:B------:R-:W-:Y:S01]  /*9300*/  IMAD R17, R0, 0x21c, RZ ;  /* 0x0000021c00117824 */ /* 0x000fe200078e02ff */
[----:B------:R-:W-:-:S05]  /*9310*/  LEA.HI.X.SX32 R5, R24, R3, 0x1, P4 ;  /* 0x0000000318057211 */ /* 0x000fca00020f0eff */
[----:B------:R-:W-:Y:S04]  /*9320*/  STL [R1+0x27c], R5 ;  /* 0x00027c0501007387 */ /* 0x000fe80000100800 */
[----:B------:R-:W-:Y:S04]  /*9330*/  STL [R1+0x274], R23 ;  /* 0x0002741701007387 */ /* 0x000fe80000100800 */
[----:B------:R1:W-:Y:S01]  /*9340*/  STL.64 [R1+0x268], R10 ;  /* 0x0002680a01007387 */ /* 0x0003e20000100a00 */
[----:B------:R-:W-:Y:S02]  /*9350*/  IADD3 R16, P6, R17, R2, RZ ;  /* 0x0000000211107210 */ /* 0x000fe40007fde0ff */
[----:B------:R-:W-:-:S02]  /*9360*/  LEA.HI.X.SX32 R19, R25, R3, 0x1, P1 ;  /* 0x0000000319137211 */ /* 0x000fc400008f0eff */
[-C--:B------:R-:W-:Y:S01]  /*9370*/  LEA.HI.X.SX32 R17, R26, R3.reuse, 0x1, P6 ;  /* 0x000000031a117211 */ /* 0x080fe200030f0eff */
[----:B-1----:R-:W-:Y:S02]  /*9380*/  IMAD R10, R0, 0x10d, RZ ;  /* 0x0000010d000a7824 */ /* 0x002fe400078e02ff */
[----:B------:R1:W-:Y:S03]  /*9390*/  STL.64 [R1+0x260], R18 ;  /* 0x0002601201007387 */ /* 0x0003e60000100a00 */
[----:B------:R-:W-:Y:S01]  /*93a0*/  LEA.HI.X.SX32 R9, R10, R3, 0x1, P0 ;  /* 0x000000030a097211 */ /* 0x000fe200000f0eff */
[----:B-1----:R-:W2:Y:S04]  /*93b0*/  LDL.LU R19, [R1+0x2728] ;  /* 0x0027280001137983 */ /* 0x002ea80000300800 */
[----:B------:R-:W-:Y:S04]  /*93c0*/  STL.64 [R1+0x258], R8 ;  /* 0x0002580801007387 */ /* 0x000fe80000100a00 */
[----:B------:R-:W-:Y:S04]  /*93d0*/  STL [R1+0x26e4], R27 ;  /* 0x0026e41b01007387 */ /* 0x000fe80000100800 */
[----:B------:R1:W-:Y:S01]  /*93e0*/  STL.64 [R1+0x250], R16 ;  /* 0x0002501001007387 */ /* 0x0003e20000100a00 */
[----:B------:R-:W-:Y:S01]  /*93f0*/  IADD3 R12, P4, R7, R2, RZ ;  /* 0x00000002070c7210 */ /* 0x000fe20007f9e0ff */
[----:B------:R-:W-:-:S02]  /*9400*/  IMAD R7, R0, 0x22a, RZ ;  /* 0x0000022a00077824 */ /* 0x000fc400078e02ff */
[C---:B-1----:R-:W-:Y:S02]  /*9410*/  IMAD R17, R0.reuse, 0x10f, RZ ;  /* 0x0000010f00117824 */ /* 0x042fe400078e02ff */
[----:B------:R-:W-:-:S03]  /*9420*/  IMAD R16, R0, 0x113, RZ ;  /* 0x0000011300107824 */ /* 0x000fc600078e02ff */
[-C--:B------:R-:W-:Y:S02]  /*9430*/  LEA.HI.X.SX32 R15, R17, R3.reuse, 0x1, P5 ;  /* 0x00000003110f7211 */ /* 0x080fe400028f0eff */
[----:B------:R-:W-:Y:S01]  /*9440*/  LEA.HI.X.SX32 R13, R16, R3, 0x1, P4 ;  /* 0x00000003100d7211 */ /* 0x000fe200020f0eff */
[C---:B------:R-:W-:Y:S02]  /*9450*/  IMAD R5, R0.reuse, 0x228, RZ ;  /* 0x0000022800057824 */ /* 0x040fe400078e02ff */
[----:B------:R1:W-:Y:S01]  /*9460*/  STL.64 [R1+0x248], R14 ;  /* 0x0002480e01007387 */ /* 0x0003e20000100a00 */
[-C--:B------:R-:W-:Y:S01]  /*9470*/  IADD3 R22, P2, R7, R2.reuse, RZ ;  /* 0x0000000207167210 */ /* 0x080fe20007f5e0ff */
[C---:B------:R-:W-:Y:S01]  /*9480*/  IMAD R7, R0.reuse, 0x22c, RZ ;  /* 0x0000022c00077824 */ /* 0x040fe200078e02ff */
[-C--:B------:R-:W-:Y:S01]  /*9490*/  IADD3 R4, P3, R5, R2.reuse, RZ ;  /* 0x0000000205047210 */ /* 0x080fe20007f7e0ff */
[C---:B------:R-:W-:Y:S02]  /*94a0*/  IMAD R11, R0.reuse, 0x22e, RZ ;  /* 0x0000022e000b7824 */ /* 0x040fe400078e02ff */
[C---:B------:R-:W-:Y:S01]  /*94b0*/  IMAD R17, R0.reuse, 0x23a, RZ ;  /* 0x0000023a00117824 */ /* 0x040fe200078e02ff */
[----:B-1----:R-:W3:Y:S04]  /*94c0*/  LDL.LU.64 R14, [R1+0x2720] ;  /* 0x00272000010e7983 */ /* 0x002ee80000300a00 */
[----:B------:R1:W-:Y:S01]  /*94d0*/  STL.64 [R1+0x240], R12 ;  /* 0x0002400c01007387 */ /* 0x0003e20000100a00 */
[-C--:B------:R-:W-:Y:S01]  /*94e0*/  IADD3 R6, P1, R7, R2.reuse, RZ ;  /* 0x0000000207067210 */ /* 0x080fe20007f3e0ff */
[----:B------:R-:W-:Y:S01]  /*94f0*/  IMAD R9, R0, 0x236, RZ ;  /* 0x0000023600097824 */ /* 0x000fe200078e02ff */
[----:B------:R-:W-:-:S02]  /*9500*/  IADD3 R10, P0, R11, R2, RZ ;  /* 0x000000020b0a7210 */ /* 0x000fc40007f1e0ff */
[----:B------:R-:W-:Y:S01]  /*9510*/  IADD3 R24, P4, R17, R2, RZ ;  /* 0x0000000211187210 */ /* 0x000fe20007f9e0ff */
[C---:B-1----:R-:W-:Y:S02]  /*9520*/  IMAD R12, R0.reuse, 0x114, RZ ;  /* 0x00000114000c7824 */ /* 0x042fe400078e02ff */
[----:B------:R-:W-:-:S03]  /*9530*/  IMAD R13, R0, 0x115, RZ ;  /* 0x00000115000d7824 */ /* 0x000fc600078e02ff */
[-C--:B------:R-:W-:Y:S02]  /*9540*/  LEA.HI.X.SX32 R5, R12, R3.reuse, 0x1, P3 ;  /* 0x000000030c057211 */ /* 0x080fe400018f0eff */
[-C--:B------:R-:W-:Y:S01]  /*9550*/  LEA.HI.X.SX32 R23, R13, R3.reuse, 0x1, P2 ;  /* 0x000000030d177211 */ /* 0x080fe200010f0eff */
[C---:B------:R-:W-:Y:S01]  /*9560*/  IMAD R13, R0.reuse, 0x117, RZ ;  /* 0x00000117000d7824 */ /* 0x040fe200078e02ff */
[-C--:B------:R-:W-:Y:S01]  /*9570*/  LEA.HI.X.SX32 R7, R29, R3.reuse, 0x1, P1 ;  /* 0x000000031d077211 */ /* 0x080fe200008f0eff */
[----:B------:R1:W-:Y:S01]  /*9580*/  STL.64 [R1+0x238], R4 ;  /* 0x0002380401007387 */ /* 0x0003e20000100a00 */
[-C--:B------:R-:W-:Y:S02]  /*9590*/  IADD3 R26, P6, R9, R2.reuse, RZ ;  /* 0x00000002091a7210 */ /* 0x080fe40007fde0ff */
[----:B------:R-:W-:Y:S01]  /*95a0*/  LEA.HI.X.SX32 R11, R13, R3, 0x1, P0 ;  /* 0x000000030d0b7211 */ /* 0x000fe200000f0eff */
[----:B------:R-:W-:Y:S01]  /*95b0*/  IMAD R9, R0, 0x238, RZ ;  /* 0x0000023800097824 */ /* 0x000fe200078e02ff */
[----:B-1----:R-:W4:Y:S04]  /*95c0*/  LDL.LU.64 R4, [R1+0x2718] ;  /* 0x0027180001047983 */ /* 0x002f280000300a00 */
[----:B------:R-:W-:Y:S04]  /*95d0*/  STL [R1+0x208], R24 ;  /* 0x0002081801007387 */ /* 0x000fe80000100800 */
[----:B------:R-:W-:Y:S04]  /*95e0*/  STL.64 [R1+0x230], R22 ;  /* 0x0002301601007387 */ /* 0x000fe80000100a00 */
[----:B------:R-:W-:Y:S04]  /*95f0*/  STL.64 [R1+0x26f0], R28 ;  /* 0x0026f01c01007387 */ /* 0x000fe80000100a00 */
[----:B------:R-:W-:Y:S01]  /*9600*/  STL.64 [R1+0x228], R6 ;  /* 0x0002280601007387 */ /* 0x000fe20000100a00 */
[----:B------:R-:W-:-:S03]  /*9610*/  IADD3 R8, P5, R9, R2, RZ ;  /* 0x0000000209087210 */ /* 0x000fc60007fbe0ff */
[----:B------:R1:W-:Y:S01]  /*9620*/  STL.64 [R1+0x220], R10 ;  /* 0x0002200a01007387 */ /* 0x0003e20000100a00 */
[C---:B------:R-:W-:Y:S02]  /*9630*/  IMAD R17, R0.reuse, 0x23c, RZ ;  /* 0x0000023c00117824 */ /* 0x040fe400078e02ff */
[C---:B-1----:R-:W-:Y:S02]  /*9640*/  IMAD R11, R0.reuse, 0x11b, RZ ;  /* 0x0000011b000b7824 */ /* 0x042fe400078e02ff */
[----:B------:R-:W-:-:S03]  /*9650*/  IMAD R10, R0, 0x11c, RZ ;  /* 0x0000011c000a7824 */ /* 0x000fc600078e02ff */
[-C--:B------:R-:W-:Y:S02]  /*9660*/  LEA.HI.X.SX32 R27, R11, R3.reuse, 0x1, P6 ;  /* 0x000000030b1b7211 */ /* 0x080fe400030f0eff */
[----:B------:R-:W-:Y:S01]  /*9670*/  LEA.HI.X.SX32 R9, R10, R3, 0x1, P5 ;  /* 0x000000030a097211 */ /* 0x000fe200028f0eff */
[----:B------:R-:W-:Y:S02]  /*9680*/  IMAD R10, R0, 0x11d, RZ ;  /* 0x0000011d000a7824 */ /* 0x000fe400078e02ff */
[----:B------:R-:W-:Y:S01]  /*9690*/  STL.64 [R1+0x218], R26 ;  /* 0x0002181a01007387 */ /* 0x000fe20000100a00 */
[----:B------:R-:W-:-:S03]  /*96a0*/  IADD3 R16, P3, R17, R2, RZ ;  /* 0x0000000211107210 */ /* 0x000fc60007f7e0ff */
[----:B------:R1:W-:Y:S01]  /*96b0*/  STL.64 [R1+0x210], R8 ;  /* 0x0002100801007387 */ /* 0x0003e20000100a00 */
[----:B------:R-:W-:Y:S02]  /*96c0*/  MOV R29, R25 ;  /* 0x00000019001d7202 */ /* 0x000fe40000000f00 */
[-C--:B------:R-:W-:Y:S01]  /*96d0*/  LEA.HI.X.SX32 R29, R10, R3.reuse, 0x1, P4 ;  /* 0x000000030a1d7211 */ /* 0x080fe200020f0eff */
[C---:B------:R-:W-:Y:S02]  /*96e0*/  IMAD R12, R0.reuse, 0x23e, RZ ;  /* 0x0000023e000c7824 */ /* 0x040fe400078e02ff */
[C---:B-1----:R-:W-:Y:S02]  /*96f0*/  IMAD R8, R0.reuse, 0x11e, RZ ;  /* 0x0000011e00087824 */ /* 0x042fe400078e02ff */
[----:B------:R-:W-:Y:S01]  /*9700*/  STL [R1+0x20c], R29 ;  /* 0x00020c1d01007387 */ /* 0x000fe20000100800 */
[----:B------:R-:W-:Y:S02]  /*9710*/  IMAD R7, R0, 0x246, RZ ;  /* 0x0000024600077824 */ /* 0x000fe400078e02ff */
[----:B------:R-:W-:-:S02]  /*9720*/  LEA.HI.X.SX32 R17, R8, R3, 0x1, P3 ;  /* 0x0000000308117211 */ /* 0x000fc400018f0eff */
[----:B------:R-:W-:-:S03]  /*9730*/  IADD3 R22, P2, R12, R2, RZ ;  /* 0x000000020c167210 */ /* 0x000fc60007f5e0ff */
[----:B------:R1:W-:Y:S01]  /*9740*/  STL.64 [R1+0x4d0], R16 ;  /* 0x0004d01001007387 */ /* 0x0003e20000100a00 */
[----:B------:R-:W-:Y:S01]  /*9750*/  IADD3 R6, P1, R7, R2, RZ ;  /* 0x0000000207067210 */ /* 0x000fe20007f3e0ff */
[C---:B------:R-:W-:Y:S01]  /*9760*/  IMAD R12, R0.reuse, 0x248, RZ ;  /* 0x00000248000c7824 */ /* 0x040fe200078e02ff */
[----:B------:R-:W-:Y:S01]  /*9770*/  MOV R28, R24 ;  /* 0x00000018001c7202 */ /* 0x000fe20000000f00 */
[C---:B-1----:R-:W-:Y:S02]  /*9780*/  IMAD R17, R0.reuse, 0x11f, RZ ;  /* 0x0000011f00117824 */ /* 0x042fe400078e02ff */
[----:B------:R-:W-:-:S03]  /*9790*/  IMAD R16, R0, 0x123, RZ ;  /* 0x0000012300107824 */ /* 0x000fc600078e02ff */
[-C--:B------:R-:W-:Y:S02]  /*97a0*/  LEA.HI.X.SX32 R23, R17, R3.reuse, 0x1, P2 ;  /* 0x0000000311177211 */ /* 0x080fe400010f0eff */
[----:B------:R-:W-:Y:S02]  /*97b0*/  LEA.HI.X.SX32 R7, R16, R3, 0x1, P1 ;  /* 0x0000000310077211 */ /* 0x000fe400008f0eff */
[----:B------:R-:W-:Y:S01]  /*97c0*/  IADD3 R24, P0, R12, R2, RZ ;  /* 0x000000020c187210 */ /* 0x000fe20007f1e0ff */
[C---:B------:R-:W-:Y:S01]  /*97d0*/  IMAD R12, R0.reuse, 0x24a, RZ ;  /* 0x0000024a000c7824 */ /* 0x040fe200078e02ff */
[----:B------:R-:W-:Y:S01]  /*97e0*/  STL.64 [R1+0x4d8], R22 ;  /* 0x0004d81601007387 */ /* 0x000fe20000100a00 */
[----:B------:R-:W-:-:S03]  /*97f0*/  IMAD R11, R0, 0x24c, RZ ;  /* 0x0000024c000b7824 */ /* 0x000fc600078e02ff */
[----:B------:R1:W-:Y:S01]  /*9800*/  STL.64 [R1+0x200], R6 ;  /* 0x0002000601007387 */ /* 0x0003e20000100a00 */
[-C--:B------:R-:W-:Y:S02]  /*9810*/  IADD3 R12, P6, R12, R2.reuse, RZ ;  /* 0x000000020c0c7210 */ /* 0x080fe40007fde0ff */
[----:B------:R-:W-:Y:S01]  /*9820*/  IADD3 R26, P5, R11, R2, RZ ;  /* 0x000000020b1a7210 */ /* 0x000fe20007fbe0ff */
        /* <DEDUP_REMOVED lines=9> */
[----:B------:R-:W-:Y:S01]  /*98c0*/  IMAD R9, R0, 0x256, RZ ;  /* 0x0000025600097824 */ /* 0x000fe200078e02ff */
[----:B------:R-:W-:Y:S01]  /*98d0*/  LEA.HI.X.SX32 R27, R6, R3, 0x1, P5 ;  /* 0x00000003061b7211 */ /* 0x000fe200028f0eff */
[----:B-1----:R-:W-:-:S03]  /*98e0*/  IMAD R13, R0, 0x127, RZ ;  /* 0x00000127000d7824 */ /* 0x002fc600078e02ff */
[----:B------:R-:W-:Y:S01]  /*98f0*/  IADD3 R28, P3, R9, R2, RZ ;  /* 0x00000002091c7210 */ /* 0x000fe20007f7e0ff */
[C---:B------:R-:W-:Y:S01]  /*9900*/  IMAD R9, R0.reuse, 0x258, RZ ;  /* 0x0000025800097824 */ /* 0x040fe200078e02ff */
[----:B------:R-:W-:Y:S01]  /*9910*/  LEA.HI.X.SX32 R11, R13, R3, 0x1, P4 ;  /* 0x000000030d0b7211 */ /* 0x000fe200020f0eff */
        /* <DEDUP_REMOVED lines=17> */
[-C--:B------:R-:W-:Y:S01]  /*9a30*/  IADD3 R24, P6, R7, R2.reuse, RZ ;  /* 0x0000000207187210 */ /* 0x080fe20007fde0ff */
[----:B------:R-:W-:Y:S01]  /*9a40*/  IMAD R7, R0, 0x266, RZ ;  /* 0x0000026600077824 */ /* 0x000fe200078e02ff */
[----:B------:R-:W-:Y:S01]  /*9a50*/  LEA.HI.X.SX32 R17, R8, R3, 0x1, P0 ;  /* 0x0000000308117211 */ /* 0x000fe200000f0eff */
[----:B------:R-:W-:Y:S03]  /*9a60*/  STL.64 [R1+0x1d8], R22 ;  /* 0x0001d81601007387 */ /* 0x000fe60000100a00 */
[----:B------:R-:W-:Y:S01]  /*9a70*/  IADD3 R6, P5, R7, R2, RZ ;  /* 0x0000000207067210 */ /* 0x000fe20007fbe0ff */
[----:B------:R1:W-:Y:S01]  /*9a80*/  STL.64 [R1+0x4f0], R16 ;  /* 0x0004f01001007387 */ /* 0x0003e20000100a00 */
[C---:B------:R-:W-:Y:S02]  /*9a90*/  IMAD R12, R0.reuse, 0x268, RZ ;  /* 0x00000268000c7824 */ /* 0x040fe400078e02ff */
[----:B-1----:R-:W-:-:S02]  /*9aa0*/  IMAD R17, R0, 0x12f, RZ ;  /* 0x0000012f00117824 */ /* 0x002fc400078e02ff */
        /* <DEDUP_REMOVED lines=173> */
[C---:B------:R-:W-:Y:S01]  /*a580*/  IMAD R9, R0.reuse, 0x2d8, RZ ;  /* 0x000002d800097824 */ /* 0x040fe200078e02ff */
        /* <DEDUP_REMOVED lines=9> */
[-C--:B------:R-:W-:Y:S01]  /*a620*/  IADD3 R22, P3, R17, R2.reuse, RZ ;  /* 0x0000000211167210 */ /* 0x080fe20007f7e0ff */
[C---:B------:R-:W-:Y:S01]  /*a630*/  IMAD R17, R0.reuse, 0x2dc, RZ ;  /* 0x000002dc00117824 */ /* 0x040fe200078e02ff */
[----:B------:R-:W-:Y:S04]  /*a640*/  STL.64 [R1+0x128], R28 ;  /* 0x0001281c01007387 */ /* 0x000fe80000100a00 */
[----:B------:R1:W-:Y:S01]  /*a650*/  STL.64 [R1+0x120], R8 ;  /* 0x0001200801007387 */ /* 0x0003e20000100a00 */
[----:B------:R-:W-:Y:S01]  /*a660*/  IADD3 R16, P2, R17, R2, RZ ;  /* 0x0000000211107210 */ /* 0x000fe20007f5e0ff */
[----:B------:R-:W-:-:S02]  /*a670*/  IMAD R7, R0, 0x2de, RZ ;  /* 0x000002de00077824 */ /* 0x000fc400078e02ff */
[C---:B-1----:R-:W-:Y:S02]  /*a680*/  IMAD R9, R0.reuse, 0x16d, RZ ;  /* 0x0000016d00097824 */ /* 0x042fe400078e02ff */
        /* <DEDUP_REMOVED lines=14> */
[----:B------:R-:W-:Y:S01]  /*a770*/  IMAD R12, R0, 0x2ea, RZ ;  /* 0x000002ea000c7824 */ /* 0x000fe200078e02ff */
[----:B------:R-:W-:Y:S04]  /*a780*/  STL.64 [R1+0x608], R24 ;  /* 0x0006081801007387 */ /* 0x000fe80000100a00 */
[----:B------:R1:W-:Y:S01]  /*a790*/  STL.64 [R1+0x110], R6 ;  /* 0x0001100601007387 */ /* 0x0003e20000100a00 */
[----:B------:R-:W-:Y:S01]  /*a7a0*/  IADD3 R12, P5, R12, R2, RZ ;  /* 0x000000020c0c7210 */ /* 0x000fe20007fbe0ff */
[----:B------:R-:W-:-:S02]  /*a7b0*/  IMAD R11, R0, 0x2ec, RZ ;  /* 0x000002ec000b7824 */ /* 0x000fc400078e02ff */
[C---:B------:R-:W-:Y:S02]  /*a7c0*/  IMAD R18, R0.reuse, 0x2ee, RZ ;  /* 0x000002ee00127824 */ /* 0x040fe400078e02ff */
[C---:B-1----:R-:W-:Y:S02]  /*a7d0*/  IMAD R7, R0.reuse, 0x174, RZ ;  /* 0x0000017400077824 */ /* 0x042fe400078e02ff */
[----:B------:R-:W-:-:S03]  /*a7e0*/  IMAD R6, R0, 0x175, RZ ;  /* 0x0000017500067824 */ /* 0x000fc600078e02ff */
[-C--:B------:R-:W-:Y:S02]  /*a7f0*/  LEA.HI.X.SX32 R27, R7, R3.reuse, 0x1, P6 ;  /* 0x00000003071b7211 */ /* 0x080fe400030f0eff */
[----:B------:R-:W-:Y:S01]  /*a800*/  LEA.HI.X.SX32 R13, R6, R3, 0x1, P5 ;  /* 0x00000003060d7211 */ /* 0x000fe200028f0eff */
[----:B------:R-:W-:Y:S01]  /*a810*/  IMAD R6, R0, 0x176, RZ ;  /* 0x0000017600067824 */ /* 0x000fe200078e02ff */
[-C--:B------:R-:W-:Y:S01]  /*a820*/  IADD3 R10, P4, R11, R2.reuse, RZ ;  /* 0x000000020b0a7210 */ /* 0x080fe20007f9e0ff */
        /* <DEDUP_REMOVED lines=8> */
[-C--:B------:R-:W-:Y:S01]  /*a8b0*/  LEA.HI.X.SX32 R23, R13, R3.reuse, 0x1, P3 ;  /* 0x000000030d177211 */ /* 0x080fe200018f0eff */
[C---:B------:R-:W-:Y:S01]  /*a8c0*/  IMAD R9, R0.reuse, 0x2f8, RZ ;  /* 0x000002f800097824 */ /* 0x040fe200078e02ff */
[----:B------:R1:W-:Y:S01]  /*a8d0*/  STL.64 [R1+0x548], R10 ;  /* 0x0005480a01007387 */ /* 0x0003e20000100a00 */
[C---:B------:R-:W-:Y:S02]  /*a8e0*/  IMAD R13, R0.reuse, 0x17b, RZ ;  /* 0x0000017b000d7824 */ /* 0x040fe400078e02ff */
[C---:B------:R-:W-:Y:S01]  /*a8f0*/  IMAD R17, R0.reuse, 0x2fa, RZ ;  /* 0x000002fa00117824 */ /* 0x040fe200078e02ff */
[-C--:B------:R-:W-:Y:S01]  /*a900*/  IADD3 R8, P1, R9, R2.reuse, RZ ;  /* 0x0000000209087210 */ /* 0x080fe20007f3e0ff */
[----:B-1----:R-:W5:Y:S04]  /*a910*/  LDL.LU.64 R10, [R1+0x2710] ;  /* 0x00271000010a7983 */ /* 0x002f680000300a00 */
[----:B------:R1:W-:Y:S01]  /*a920*/  STL.64 [R1+0x610], R22 ;  /* 0x0006101601007387 */ /* 0x0003e20000100a00 */
[----:B------:R-:W-:Y:S01]  /*a930*/  LEA.HI.X.SX32 R29, R13, R3, 0x1, P2 ;  /* 0x000000030d1d7211 */ /* 0x000fe200010f0eff */
[----:B------:R-:W-:Y:S01]  /*a940*/  IMAD R13, R0, 0x30c, RZ ;  /* 0x0000030c000d7824 */ /* 0x000fe200078e02ff */
[----:B------:R-:W-:-:S02]  /*a950*/  IADD3 R24, P0, R17, R2, RZ ;  /* 0x0000000211187210 */ /* 0x000fc40007f1e0ff */
[----:B-1----:R-:W-:Y:S01]  /*a960*/  IADD3 R22, P3, R12, R2, RZ ;  /* 0x000000020c167210 */ /* 0x002fe20007f7e0ff */
[C---:B------:R-:W-:Y:S01]  /*a970*/  IMAD R12, R0.reuse, 0x17c, RZ ;  /* 0x0000017c000c7824 */ /* 0x040fe200078e02ff */
[----:B------:R-:W-:Y:S01]  /*a980*/  STL.64 [R1+0xf8], R28 ;  /* 0x0000f81c01007387 */ /* 0x000fe20000100a00 */
[----:B------:R-:W-:-:S03]  /*a990*/  IMAD R17, R0, 0x2fc, RZ ;  /* 0x000002fc00117824 */ /* 0x000fc600078e02ff */
[----:B------:R-:W-:Y:S01]  /*a9a0*/  LEA.HI.X.SX32 R9, R12, R3, 0x1, P1 ;  /* 0x000000030c097211 */ /* 0x000fe200008f0eff */
[----:B------:R-:W-:Y:S01]  /*a9b0*/  IMAD R12, R0, 0x17d, RZ ;  /* 0x0000017d000c7824 */ /* 0x000fe200078e02ff */
[----:B------:R-:W-:-:S03]  /*a9c0*/  IADD3 R16, P6, R17, R2, RZ ;  /* 0x0000000211107210 */ /* 0x000fc60007fde0ff */
[----:B------:R1:W-:Y:S01]  /*a9d0*/  STL.64 [R1+0xf0], R8 ;  /* 0x0000f00801007387 */ /* 0x0003e20000100a00 */
[----:B------:R-:W-:Y:S01]  /*a9e0*/  IMAD R7, R0, 0x2fe, RZ ;  /* 0x000002fe00077824 */ /* 0x000fe200078e02ff */
[----:B------:R-:W-:Y:S02]  /*a9f0*/  LEA.HI.X.SX32 R25, R12, R3, 0x1, P0 ;  /* 0x000000030c197211 */ /* 0x000fe400000f0eff */
[-C--:B-1----:R-:W-:Y:S01]  /*aa00*/  IADD3 R8, P1, R13, R2.reuse, RZ ;  /* 0x000000020d087210 */ /* 0x082fe20007f3e0ff */
[C---:B------:R-:W-:Y:S01]  /*aa10*/  IMAD R13, R0.reuse, 0x17e, RZ ;  /* 0x0000017e000d7824 */ /* 0x040fe200078e02ff */
[----:B------:R-:W-:Y:S01]  /*aa20*/  IADD3 R26, P5, R7, R2, RZ ;  /* 0x00000002071a7210 */ /* 0x000fe20007fbe0ff */
[----:B------:R-:W-:-:S03]  /*aa30*/  IMAD R7, R0, 0x306, RZ ;  /* 0x0000030600077824 */ /* 0x000fc600078e02ff */
[----:B------:R-:W-:Y:S01]  /*aa40*/  LEA.HI.X.SX32 R17, R13, R3, 0x1, P6 ;  /* 0x000000030d117211 */ /* 0x000fe200030f0eff */
[----:B------:R-:W-:Y:S01]  /*aa50*/  STL.64 [R1+0xe8], R24 ;  /* 0x0000e81801007387 */ /* 0x000fe20000100a00 */
[----:B------:R-:W-:-:S03]  /*aa60*/  IADD3 R6, P4, R7, R2, RZ ;  /* 0x0000000207067210 */ /* 0x000fc60007f9e0ff */
[----:B------:R1:W-:Y:S02]  /*aa70*/  STL.64 [R1+0x550], R16 ;  /* 0x0005501001007387 */ /* 0x0003e40000100a00 */
[C---:B-1----:R-:W-:Y:S02]  /*aa80*/  IMAD R17, R0.reuse, 0x17f, RZ ;  /* 0x0000017f00117824 */ /* 0x042fe400078e02ff */
[----:B------:R-:W-:-:S03]  /*aa90*/  IMAD R16, R0, 0x183, RZ ;  /* 0x0000018300107824 */ /* 0x000fc600078e02ff */
[-C--:B------:R-:W-:Y:S02]  /*aaa0*/  LEA.HI.X.SX32 R27, R17, R3.reuse, 0x1, P5 ;  /* 0x00000003111b7211 */ /* 0x080fe400028f0eff */
[----:B------:R-:W-:-:S03]  /*aab0*/  LEA.HI.X.SX32 R7, R16, R3, 0x1, P4 ;  /* 0x0000000310077211 */ /* 0x000fc600020f0eff */
[----:B------:R-:W-:Y:S04]  /*aac0*/  STL.64 [R1+0x618], R26 ;  /* 0x0006181a01007387 */ /* 0x000fe80000100a00 */
[----:B------:R1:W-:Y:S04]  /*aad0*/  STL.64 [R1+0xe0], R6 ;  /* 0x0000e00601007387 */ /* 0x0003e80000100a00 */
[----:B-1----:R-:W2:Y:S01]  /*aae0*/  LDL.LU R6, [R1+0x2708] ;  /* 0x0027080001067983 */ /* 0x002ea20000300800 */
[----:B------:R-:W-:-:S05]  /*aaf0*/  IMAD R18, R0, 0x30a, RZ ;  /* 0x0000030a00127824 */ /* 0x000fca00078e02ff */
[----:B------:R-:W-:Y:S01]  /*ab00*/  IADD3 R28, P2, R18, R2, RZ ;  /* 0x00000002121c7210 */ /* 0x000fe20007f5e0ff */
[----:B------:R-:W-:-:S05]  /*ab10*/  IMAD R18, R0, 0x30e, RZ ;  /* 0x0000030e00127824 */ /* 0x000fca00078e02ff */
[----:B------:R-:W-:Y:S01]  /*ab20*/  IADD3 R24, P0, R18, R2, RZ ;  /* 0x0000000212187210 */ /* 0x000fe20007f1e0ff */
[C---:B------:R-:W-:Y:S02]  /*ab30*/  IMAD R18, R0.reuse, 0x318, RZ ;  /* 0x0000031800127824 */ /* 0x040fe400078e02ff */
[----:B------:R-:W-:-:S03]  /*ab40*/  IMAD R7, R0, 0x185, RZ ;  /* 0x0000018500077824 */ /* 0x000fc600078e02ff */
[----:B------:R-:W-:Y:S01]  /*ab50*/  IADD3 R26, P5, R18, R2, RZ ;  /* 0x00000002121a7210 */ /* 0x000fe20007fbe0ff */
[C---:B------:R-:W-:Y:S01]  /*ab60*/  IMAD R18, R0.reuse, 0x184, RZ ;  /* 0x0000018400127824 */ /* 0x040fe200078e02ff */
[----:B------:R-:W-:Y:S01]  /*ab70*/  LEA.HI.X.SX32 R29, R7, R3, 0x1, P2 ;  /* 0x00000003071d7211 */ /* 0x000fe200010f0eff */
[----:B------:R-:W-:-:S03]  /*ab80*/  IMAD R7, R0, 0x326, RZ ;  /* 0x0000032600077824 */ /* 0x000fc600078e02ff */
[----:B------:R-:W-:Y:S01]  /*ab90*/  LEA.HI.X.SX32 R23, R18, R3, 0x1, P3 ;  /* 0x0000000312177211 */ /* 0x000fe200018f0eff */
[----:B------:R-:W-:-:S04]  /*aba0*/  IMAD R12, R0, 0x316, RZ ;  /* 0x00000316000c7824 */ /* 0x000fc800078e02ff */
[----:B------:R1:W-:Y:S04]  /*abb0*/  STL.64 [R1+0xd8], R22 ;  /* 0x0000d81601007387 */ /* 0x0003e80000100a00 */
[----:B------:R0:W-:Y:S01]  /*abc0*/  STL.64 [R1+0xd0], R28 ;  /* 0x0000d01c01007387 */ /* 0x0001e20000100a00 */
[----:B------:R-:W-:Y:S01]  /*abd0*/  IADD3 R12, P6, R12, R2, RZ ;  /* 0x000000020c0c7210 */ /* 0x000fe20007fde0ff */
[C---:B------:R-:W-:Y:S02]  /*abe0*/  IMAD R17, R0.reuse, 0x31a, RZ ;  /* 0x0000031a00117824 */ /* 0x040fe400078e02ff */
[----:B------:R-:W-:-:S03]  /*abf0*/  IMAD R20, R0, 0x31c, RZ ;  /* 0x0000031c00147824 */ /* 0x000fc600078e02ff */
[-C--:B------:R-:W-:Y:S02]  /*ac00*/  IADD3 R16, P4, R17, R2.reuse, RZ ;  /* 0x0000000211107210 */ /* 0x080fe40007f9e0ff */
[----:B-1----:R-:W-:Y:S01]  /*ac10*/  IADD3 R22, P3, R20, R2, RZ ;  /* 0x0000000214167210 */ /* 0x002fe20007f7e0ff */
[----:B------:R-:W-:-:S05]  /*ac20*/  IMAD R18, R0, 0x31e, RZ ;  /* 0x0000031e00127824 */ /* 0x000fca00078e02ff */
[----:B0-----:R-:W-:Y:S01]  /*ac30*/  IADD3 R28, P2, R18, R2, RZ ;  /* 0x00000002121c7210 */ /* 0x001fe20007f5e0ff */
[----:B------:R-:W-:Y:S01]  /*ac40*/  IMAD R18, R0, 0x328, RZ ;  /* 0x0000032800127824 */ /* 0x000fe200078e02ff */
[----:B-----5:R-:W-:Y:S01]  /*ac50*/  LEA.HI.X.SX32 R23, R10, R3, 0x1, P3 ;  /* 0x000000030a177211 */ /* 0x020fe200018f0eff */
[----:B------:R-:W-:-:S05]  /*ac60*/  IMAD R10, R0, 0x18f, RZ ;  /* 0x0000018f000a7824 */ /* 0x000fca00078e02ff */
[-C--:B------:R-:W-:Y:S01]  /*ac70*/  LEA.HI.X.SX32 R29, R10, R3.reuse, 0x1, P2 ;  /* 0x000000030a1d7211 */ /* 0x080fe200010f0eff */
[----:B------:R-:W-:Y:S01]  /*ac80*/  IMAD R10, R0, 0x33a, RZ ;  /* 0x0000033a000a7824 */ /* 0x000fe200078e02ff */
[----:B--2---:R-:W-:Y:S01]  /*ac90*/  LEA.HI.X.SX32 R9, R6, R3, 0x1, P1 ;  /* 0x0000000306097211 */ /* 0x004fe200008f0eff */
[----:B------:R-:W-:-:S04]  /*aca0*/  IMAD R6, R0, 0x187, RZ ;  /* 0x0000018700067824 */ /* 0x000fc800078e02ff */
[----:B------:R0:W-:Y:S01]  /*acb0*/  STL.64 [R1+0x558], R8 ;  /* 0x0005580801007387 */ /* 0x0001e20000100a00 */
[-C--:B------:R-:W-:Y:S02]  /*acc0*/  LEA.HI.X.SX32 R25, R6, R3.reuse, 0x1, P0 ;  /* 0x0000000306197211 */ /* 0x080fe400000f0eff */
[----:B0-----:R-:W-:Y:S01]  /*acd0*/  IADD3 R8, P1, R7, R2, RZ ;  /* 0x0000000207087210 */ /* 0x001fe20007f3e0ff */
[----:B------:R-:W-:Y:S02]  /*ace0*/  IMAD R7, R0, 0x18b, RZ ;  /* 0x0000018b00077824 */ /* 0x000fe400078e02ff */
[----:B------:R-:W-:Y:S03]  /*acf0*/  STL.64 [R1+0x620], R24 ;  /* 0x0006201801007387 */ /* 0x000fe60000100a00 */
[----:B------:R-:W-:-:S05]  /*ad00*/  LEA.HI.X.SX32 R13, R7, R3, 0x1, P6 ;  /* 0x00000003070d7211 */ /* 0x000fca00030f0eff */
[----:B------:R0:W-:Y:S02]  /*ad10*/  STL.64 [R1+0xc8], R12 ;  /* 0x0000c80c01007387 */ /* 0x0001e40000100a00 */
[C---:B0-----:R-:W-:Y:S02]  /*ad20*/  IMAD R12, R0.reuse, 0x18c, RZ ;  /* 0x0000018c000c7824 */ /* 0x041fe400078e02ff */
[----:B------:R-:W-:-:S03]  /*ad30*/  IMAD R13, R0, 0x18d, RZ ;  /* 0x0000018d000d7824 */ /* 0x000fc600078e02ff */
[-C--:B------:R-:W-:Y:S02]  /*ad40*/  LEA.HI.X.SX32 R27, R12, R3.reuse, 0x1, P5 ;  /* 0x000000030c1b7211 */ /* 0x080fe400028f0eff */
[----:B------:R-:W-:-:S03]  /*ad50*/  LEA.HI.X.SX32 R17, R13, R3, 0x1, P4 ;  /* 0x000000030d117211 */ /* 0x000fc600020f0eff */
[----:B------:R-:W-:Y:S04]  /*ad60*/  STL.64 [R1+0xc0], R26 ;  /* 0x0000c01a01007387 */ /* 0x000fe80000100a00 */
[----:B------:R0:W-:Y:S04]  /*ad70*/  STL.64 [R1+0xb8], R16 ;  /* 0x0000b81001007387 */ /* 0x0001e80000100a00 */
[----:B------:R1:W-:Y:S01]  /*ad80*/  STL.64 [R1+0x560], R22 ;  /* 0x0005601601007387 */ /* 0x0003e20000100a00 */
[----:B0-----:R-:W-:-:S05]  /*ad90*/  IMAD R17, R0, 0x336, RZ ;  /* 0x0000033600117824 */ /* 0x001fca00078e02ff */
        /* <DEDUP_REMOVED lines=8> */
[-C--:B------:R-:W-:Y:S02]  /*ae20*/  IADD3 R6, P6, R6, R2.reuse, RZ ;  /* 0x0000000206067210 */ /* 0x080fe40007fde0ff */
[-C--:B------:R-:W-:Y:S02]  /*ae30*/  LEA.HI.X.SX32 R25, R17, R3.reuse, 0x1, P0 ;  /* 0x0000000311197211 */ /* 0x080fe400000f0eff */
[----:B0-----:R-:W-:Y:S01]  /*ae40*/  IADD3 R8, P1, R10, R2, RZ ;  /* 0x000000020a087210 */ /* 0x001fe20007f3e0ff */
[----:B------:R-:W-:Y:S02]  /*ae50*/  IMAD R10, R0, 0x195, RZ ;  /* 0x00000195000a7824 */ /* 0x000fe400078e02ff */
[----:B------:R-:W-:Y:S03]  /*ae60*/  STL.64 [R1+0xa8], R24 ;  /* 0x0000a81801007387 */ /* 0x000fe60000100a00 */
[----:B------:R-:W-:-:S05]  /*ae70*/  LEA.HI.X.SX32 R7, R10, R3, 0x1, P6 ;  /* 0x000000030a077211 */ /* 0x000fca00030f0eff */
[----:B------:R0:W-:Y:S04]  /*ae80*/  STL.64 [R1+0xa0], R6 ;  /* 0x0000a00601007387 */ /* 0x0001e80000100a00 */
[----:B0-----:R-:W2:Y:S01]  /*ae90*/  LDL.LU R7, [R1+0x2704] ;  /* 0x0027040001077983 */ /* 0x001ea20000300800 */
[C---:B------:R-:W-:Y:S02]  /*aea0*/  IMAD R18, R0.reuse, 0x32c, RZ ;  /* 0x0000032c00127824 */ /* 0x040fe400078e02ff */
[----:B------:R-:W-:-:S03]  /*aeb0*/  IMAD R12, R0, 0x32e, RZ ;  /* 0x0000032e000c7824 */ /* 0x000fc600078e02ff */
[-C--:B------:R-:W-:Y:S02]  /*aec0*/  IADD3 R26, P5, R18, R2.reuse, RZ ;  /* 0x00000002121a7210 */ /* 0x080fe40007fbe0ff */
[----:B------:R-:W-:Y:S01]  /*aed0*/  IADD3 R12, P4, R12, R2, RZ ;  /* 0x000000020c0c7210 */ /* 0x000fe20007f9e0ff */
[C---:B------:R-:W-:Y:S02]  /*aee0*/  IMAD R16, R0.reuse, 0x338, RZ ;  /* 0x0000033800107824 */ /* 0x040fe400078e02ff */
[----:B------:R-:W-:-:S03]  /*aef0*/  IMAD R10, R0, 0x19b, RZ ;  /* 0x0000019b000a7824 */ /* 0x000fc600078e02ff */
[-C--:B------:R-:W-:Y:S02]  /*af00*/  IADD3 R28, P2, R16, R2.reuse, RZ ;  /* 0x00000002101c7210 */ /* 0x080fe40007f5e0ff */
[-C--:B------:R-:W-:Y:S02]  /*af10*/  LEA.HI.X.SX32 R23, R10, R3.reuse, 0x1, P3 ;  /* 0x000000030a177211 */ /* 0x080fe400018f0eff */
[----:B------:R-:W-:Y:S01]  /*af20*/  LEA.HI.X.SX32 R29, R11, R3, 0x1, P2 ;  /* 0x000000030b1d7211 */ /* 0x000fe200010f0eff */
[C---:B------:R-:W-:Y:S02]  /*af30*/  IMAD R16, R0.reuse, 0x33c, RZ ;  /* 0x0000033c00107824 */ /* 0x040fe400078e02ff */
[C---:B------:R-:W-:Y:S02]  /*af40*/  IMAD R17, R0.reuse, 0x33e, RZ ;  /* 0x0000033e00117824 */ /* 0x040fe400078e02ff */
[----:B------:R-:W-:Y:S01]  /*af50*/  IMAD R18, R0, 0x19e, RZ ;  /* 0x0000019e00127824 */ /* 0x000fe200078e02ff */
[-C--:B------:R-:W-:Y:S01]  /*af60*/  IADD3 R24, P0, R16, R2.reuse, RZ ;  /* 0x0000000210187210 */ /* 0x080fe20007f1e0ff */
[----:B------:R-:W-:Y:S01]  /*af70*/  IMAD R6, R0, 0x346, RZ ;  /* 0x0000034600067824 */ /* 0x000fe200078e02ff */
[----:B------:R-:W-:-:S02]  /*af80*/  IADD3 R16, P6, R17, R2, RZ ;  /* 0x0000000211107210 */ /* 0x000fc40007fde0ff */
[----:B------:R-:W-:Y:S01]  /*af90*/  LEA.HI.X.SX32 R25, R18, R3, 0x1, P0 ;  /* 0x0000000312197211 */ /* 0x000fe200000f0eff */
[C---:B------:R-:W-:Y:S02]  /*afa0*/  IMAD R18, R0.reuse, 0x1a3, RZ ;  /* 0x000001a300127824 */ /* 0x040fe400078e02ff */
[----:B------:R-:W-:-:S05]  /*afb0*/  IMAD R10, R0, 0x34c, RZ ;  /* 0x0000034c000a7824 */ /* 0x000fca00078e02ff */
[----:B------:R-:W-:-:S04]  /*afc0*/  IADD3 R10, P2, R10, R2, RZ ;  /* 0x000000020a0a7210 */ /* 0x000fc80007f5e0ff */
[-C--:B----4-:R-:W-:Y:S01]  /*afd0*/  LEA.HI.X.SX32 R11, R4, R3.reuse, 0x1, P2 ;  /* 0x00000003040b7211 */ /* 0x090fe200010f0eff */
[C---:B------:R-:W-:Y:S01]  /*afe0*/  IMAD R4, R0.reuse, 0x1ab, RZ ;  /* 0x000001ab00047824 */ /* 0x040fe200078e02ff */
[----:B--2---:R-:W-:Y:S01]  /*aff0*/  LEA.HI.X.SX32 R27, R7, R3, 0x1, P5 ;  /* 0x00000003071b7211 */ /* 0x004fe200028f0eff */
[----:B------:R-:W-:-:S05]  /*b000*/  IMAD R7, R0, 0x197, RZ ;  /* 0x0000019700077824 */ /* 0x000fca00078e02ff */
[----:B------:R-:W-:Y:S01]  /*b010*/  LEA.HI.X.SX32 R13, R7, R3, 0x1, P4 ;  /* 0x00000003070d7211 */ /* 0x000fe200020f0eff */
[----:B------:R-:W-:Y:S04]  /*b020*/  STL.64 [R1+0x568], R26 ;  /* 0x0005681a01007387 */ /* 0x000fe80000100a00 */
[----:B------:R0:W-:Y:S04]  /*b030*/  STL.64 [R1+0x630], R12 ;  /* 0x0006300c01007387 */ /* 0x0001e80000100a00 */
[----:B------:R-:W-:Y:S01]  /*b040*/  STL.64 [R1+0x98], R22 ;  /* 0x0000981601007387 */ /* 0x000fe20000100a00 */
[----:B0-----:R-:W-:-:S03]  /*b050*/  IMAD R13, R0, 0x19d, RZ ;  /* 0x0000019d000d7824 */ /* 0x001fc600078e02ff */
[----:B------:R-:W-:Y:S02]  /*b060*/  STL.64 [R1+0x90], R28 ;  /* 0x0000901c01007387 */ /* 0x000fe40000100a00 */
[----:B------:R-:W-:-:S05]  /*b070*/  LEA.HI.X.SX32 R9, R13, R3, 0x1, P1 ;  /* 0x000000030d097211 */ /* 0x000fca00008f0eff */
[----:B------:R0:W-:Y:S01]  /*b080*/  STL.64 [R1+0x88], R8 ;  /* 0x0000880801007387 */ /* 0x0001e20000100a00 */
[-C--:B------:R-:W-:Y:S01]  /*b090*/  IADD3 R26, P5, R6, R2.reuse, RZ ;  /* 0x00000002061a7210 */ /* 0x080fe20007fbe0ff */
[C---:B------:R-:W-:Y:S02]  /*b0a0*/  IMAD R6, R0.reuse, 0x348, RZ ;  /* 0x0000034800067824 */ /* 0x040fe400078e02ff */
[----:B0-----:R-:W-:Y:S01]  /*b0b0*/  IMAD R8, R0, 0x19f, RZ ;  /* 0x0000019f00087824 */ /* 0x001fe200078e02ff */
[----:B------:R-:W-:Y:S04]  /*b0c0*/  STL.64 [R1+0x570], R24 ;  /* 0x0005701801007387 */ /* 0x000fe80000100a00 */
[----:B------:R-:W-:Y:S02]  /*b0d0*/  LEA.HI.X.SX32 R17, R8, R3, 0x1, P6 ;  /* 0x0000000308117211 */ /* 0x000fe400030f0eff */
[----:B------:R-:W-:-:S03]  /*b0e0*/  IADD3 R6, P4, R6, R2, RZ ;  /* 0x0000000206067210 */ /* 0x000fc60007f9e0ff */
[----:B------:R0:W-:Y:S01]  /*b0f0*/  STL.64 [R1+0x638], R16 ;  /* 0x0006381001007387 */ /* 0x0001e20000100a00 */
[-C--:B------:R-:W-:Y:S01]  /*b100*/  LEA.HI.X.SX32 R27, R18, R3.reuse, 0x1, P5 ;  /* 0x00000003121b7211 */ /* 0x080fe200028f0eff */
[C---:B------:R-:W-:Y:S02]  /*b110*/  IMAD R12, R0.reuse, 0x34a, RZ ;  /* 0x0000034a000c7824 */ /* 0x040fe400078e02ff */
[----:B0-----:R-:W-:Y:S02]  /*b120*/  IMAD R16, R0, 0x1a4, RZ ;  /* 0x000001a400107824 */ /* 0x001fe400078e02ff */
[----:B------:R-:W-:Y:S03]  /*b130*/  STL.64 [R1+0x80], R26 ;  /* 0x0000801a01007387 */ /* 0x000fe60000100a00 */
[----:B------:R-:W-:Y:S02]  /*b140*/  LEA.HI.X.SX32 R7, R16, R3, 0x1, P4 ;  /* 0x0000000310077211 */ /* 0x000fe400020f0eff */
[----:B------:R-:W-:-:S03]  /*b150*/  IADD3 R22, P3, R12, R2, RZ ;  /* 0x000000020c167210 */ /* 0x000fc60007f7e0ff */
[----:B------:R0:W-:Y:S01]  /*b160*/  STL.64 [R1+0x78], R6 ;  /* 0x0000780601007387 */ /* 0x0001e20000100a00 */
[C---:B------:R-:W-:Y:S02]  /*b170*/  IMAD R12, R0.reuse, 0x34e, RZ ;  /* 0x0000034e000c7824 */ /* 0x040fe400078e02ff */
[----:B0-----:R-:W-:-:S05]  /*b180*/  IMAD R7, R0, 0x1a5, RZ ;  /* 0x000001a500077824 */ /* 0x001fca00078e02ff */
[----:B------:R-:W-:Y:S02]  /*b190*/  LEA.HI.X.SX32 R23, R7, R3, 0x1, P3 ;  /* 0x0000000307177211 */ /* 0x000fe400018f0eff */
[----:B------:R-:W-:-:S03]  /*b1a0*/  IADD3 R12, P1, R12, R2, RZ ;  /* 0x000000020c0c7210 */ /* 0x000fc60007f3e0ff */
[----:B------:R-:W-:Y:S04]  /*b1b0*/  STL.64 [R1+0x70], R22 ;  /* 0x0000701601007387 */ /* 0x000fe80000100a00 */
[----:B------:R0:W-:Y:S01]  /*b1c0*/  STL.64 [R1+0x578], R10 ;  /* 0x0005780a01007387 */ /* 0x0001e20000100a00 */
[C---:B------:R-:W-:Y:S02]  /*b1d0*/  IMAD R9, R0.reuse, 0x356, RZ ;  /* 0x0000035600097824 */ /* 0x040fe400078e02ff */
[----:B0-----:R-:W-:-:S05]  /*b1e0*/  IMAD R11, R0, 0x1a7, RZ ;  /* 0x000001a7000b7824 */ /* 0x001fca00078e02ff */
[----:B------:R-:W-:Y:S02]  /*b1f0*/  LEA.HI.X.SX32 R13, R11, R3, 0x1, P1 ;  /* 0x000000030b0d7211 */ /* 0x000fe400008f0eff */
[----:B------:R-:W-:-:S03]  /*b200*/  IADD3 R24, P0, R9, R2, RZ ;  /* 0x0000000209187210 */ /* 0x000fc60007f1e0ff */
[----:B------:R0:W-:Y:S01]  /*b210*/  STL.64 [R1+0x640], R12 ;  /* 0x0006400c01007387 */ /* 0x0001e20000100a00 */
[----:B------:R-:W-:-:S03]  /*b220*/  IMAD R9, R0, 0x358, RZ ;  /* 0x0000035800097824 */ /* 0x000fc600078e02ff */
[----:B0-----:R-:W2:Y:S02]  /*b230*/  LDL.LU R13, [R1+0x2700] ;  /* 0x00270000010d7983 */ /* 0x001ea40000300800 */
[----:B------:R-:W-:Y:S02]  /*b240*/  IADD3 R8, P6, R9, R2, RZ ;  /* 0x0000000209087210 */ /* 0x000fe40007fde0ff */
[-C--:B------:R-:W-:Y:S02]  /*b250*/  LEA.HI.X.SX32 R25, R4, R3.reuse, 0x1, P0 ;  /* 0x0000000304197211 */ /* 0x080fe400000f0eff */
[----:B------:R-:W-:-:S03]  /*b260*/  LEA.HI.X.SX32 R9, R5, R3, 0x1, P6 ;  /* 0x0000000305097211 */ /* 0x000fc600030f0eff */
[----:B------:R-:W-:Y:S04]  /*b270*/  STL.64 [R1+0x68], R24 ;  /* 0x0000681801007387 */ /* 0x000fe80000100a00 */
[----:B------:R0:W-:Y:S04]  /*b280*/  STL.64 [R1+0x60], R8 ;  /* 0x0000600801007387 */ /* 0x0001e80000100a00 */
[----:B0-----:R-:W4:Y:S01]  /*b290*/  LDL.LU.64 R8, [R1+0x26f8] ;  /* 0x0026f80001087983 */ /* 0x001f220000300a00 */
[----:B------:R-:W-:-:S05]  /*b2a0*/  IMAD R17, R0, 0x35a, RZ ;  /* 0x0000035a00117824 */ /* 0x000fca00078e02ff */
[----:B------:R-:W-:Y:S01]  /*b2b0*/  IADD3 R26, P5, R17, R2, RZ ;  /* 0x00000002111a7210 */ /* 0x000fe20007fbe0ff */
[----:B------:R-:W-:-:S05]  /*b2c0*/  IMAD R17, R0, 0x35c, RZ ;  /* 0x0000035c00117824 */ /* 0x000fca00078e02ff */
[----:B------:R-:W-:Y:S01]  /*b2d0*/  IADD3 R28, P4, R17, R2, RZ ;  /* 0x00000002111c7210 */ /* 0x000fe20007f9e0ff */
[C---:B------:R-:W-:Y:S02]  /*b2e0*/  IMAD R17, R0.reuse, 0x366, RZ ;  /* 0x0000036600117824 */ /* 0x040fe400078e02ff */
[----:B------:R-:W-:-:S03]  /*b2f0*/  IMAD R12, R0, 0x1ad, RZ ;  /* 0x000001ad000c7824 */ /* 0x000fc600078e02ff */
[-C--:B------:R-:W-:Y:S01]  /*b300*/  IADD3 R22, P2, R17, R2.reuse, RZ ;  /* 0x0000000211167210 */ /* 0x080fe20007f5e0ff */
[C---:B------:R-:W-:Y:S02]  /*b310*/  IMAD R17, R0.reuse, 0x36a, RZ ;  /* 0x0000036a00117824 */ /* 0x040fe400078e02ff */
[----:B------:R-:W-:Y:S01]  /*b320*/  IMAD R6, R0, 0x35e, RZ ;  /* 0x0000035e00067824 */ /* 0x000fe200078e02ff */
[-C--:B------:R-:W-:Y:S01]  /*b330*/  LEA.HI.X.SX32 R27, R12, R3.reuse, 0x1, P5 ;  /* 0x000000030c1b7211 */ /* 0x080fe200028f0eff */
[C---:B------:R-:W-:Y:S01]  /*b340*/  IMAD R16, R0.reuse, 0x1af, RZ ;  /* 0x000001af00107824 */ /* 0x040fe200078e02ff */
[-C--:B------:R-:W-:Y:S01]  /*b350*/  IADD3 R24, P0, R17, R2.reuse, RZ ;  /* 0x0000000211187210 */ /* 0x080fe20007f1e0ff */
[----:B------:R-:W-:Y:S01]  /*b360*/  IMAD R17, R0, 0x36e, RZ ;  /* 0x0000036e00117824 */ /* 0x000fe200078e02ff */
[-C--:B------:R-:W-:Y:S01]  /*b370*/  IADD3 R6, P3, R6, R2.reuse, RZ ;  /* 0x0000000206067210 */ /* 0x080fe20007f7e0ff */
[C---:B------:R-:W-:Y:S01]  /*b380*/  IMAD R10, R0.reuse, 0x368, RZ ;  /* 0x00000368000a7824 */ /* 0x040fe200078e02ff */
[----:B------:R0:W-:Y:S01]  /*b390*/  STL.64 [R1+0x58], R26 ;  /* 0x0000581a01007387 */ /* 0x0001e20000100a00 */
[----:B------:R-:W-:Y:S01]  /*b3a0*/  IMAD R20, R0, 0x1b3, RZ ;  /* 0x000001b300147824 */ /* 0x000fe200078e02ff */
[-C--:B------:R-:W-:Y:S01]  /*b3b0*/  LEA.HI.X.SX32 R7, R16, R3.reuse, 0x1, P3 ;  /* 0x0000000310077211 */ /* 0x080fe200018f0eff */
[----:B------:R-:W-:Y:S01]  /*b3c0*/  IMAD R16, R0, 0x1b4, RZ ;  /* 0x000001b400107824 */ /* 0x000fe200078e02ff */
[-C--:B------:R-:W-:Y:S01]  /*b3d0*/  IADD3 R10, P1, R10, R2.reuse, RZ ;  /* 0x000000020a0a7210 */ /* 0x080fe20007f3e0ff */
[----:B------:R-:W-:Y:S01]  /*b3e0*/  IMAD R4, R0, 0x36c, RZ ;  /* 0x0000036c00047824 */ /* 0x000fe200078e02ff */
[-C--:B------:R-:W-:Y:S01]  /*b3f0*/  LEA.HI.X.SX32 R23, R20, R3.reuse, 0x1, P2 ;  /* 0x0000000314177211 */ /* 0x080fe200010f0eff */
[----:B------:R1:W-:Y:S01]  /*b400*/  STL.64 [R1+0x648], R6 ;  /* 0x0006480601007387 */ /* 0x0003e20000100a00 */
[-C--:B0-----:R-:W-:Y:S01]  /*b410*/  IADD3 R26, P5, R17, R2.reuse, RZ ;  /* 0x00000002111a7210 */ /* 0x081fe20007fbe0ff */
[----:B------:R-:W-:Y:S01]  /*b420*/  IMAD R17, R0, 0x378, RZ ;  /* 0x0000037800117824 */ /* 0x000fe200078e02ff */
[----:B------:R-:W-:Y:S01]  /*b430*/  LEA.HI.X.SX32 R11, R16, R3, 0x1, P1 ;  /* 0x00000003100b7211 */ /* 0x000fe200008f0eff */
[----:B------:R-:W-:Y:S01]  /*b440*/  IMAD R20, R0, 0x1b5, RZ ;  /* 0x000001b500147824 */ /* 0x000fe200078e02ff */
[-C--:B------:R-:W-:Y:S01]  /*b450*/  IADD3 R4, P6, R4, R2.reuse, RZ ;  /* 0x0000000204047210 */ /* 0x080fe20007fde0ff */
[C---:B------:R-:W-:Y:S01]  /*b460*/  IMAD R16, R0.reuse, 0x1b6, RZ ;  /* 0x000001b600107824 */ /* 0x040fe200078e02ff */
[----:B-1----:R-:W-:Y:S01]  /*b470*/  IADD3 R6, P3, R17, R2, RZ ;  /* 0x0000000211067210 */ /* 0x002fe20007f7e0ff */
[----:B------:R-:W-:-:S02]  /*b480*/  IMAD R17, R0, 0x37c, RZ ;  /* 0x0000037c00117824 */ /* 0x000fc400078e02ff */
[----:B------:R-:W-:Y:S01]  /*b490*/  IMAD R12, R0, 0x376, RZ ;  /* 0x00000376000c7824 */ /* 0x000fe200078e02ff */
[-C--:B------:R-:W-:Y:S01]  /*b4a0*/  LEA.HI.X.SX32 R25, R20, R3.reuse, 0x1, P0 ;  /* 0x0000000314197211 */ /* 0x080fe200000f0eff */
[----:B------:R-:W-:Y:S01]  /*b4b0*/  IMAD R20, R0, 0x1b7, RZ ;  /* 0x000001b700147824 */ /* 0x000fe200078e02ff */
[-C--:B------:R-:W-:Y:S01]  /*b4c0*/  LEA.HI.X.SX32 R5, R16, R3.reuse, 0x1, P6 ;  /* 0x0000000310057211 */ /* 0x080fe200030f0eff */
[C---:B------:R-:W-:Y:S02]  /*b4d0*/  IMAD R16, R0.reuse, 0x1bb, RZ ;  /* 0x000001bb00107824 */ /* 0x040fe400078e02ff */
[----:B------:R-:W-:Y:S01]  /*b4e0*/  IMAD R18, R0, 0x37a, RZ ;  /* 0x0000037a00127824 */ /* 0x000fe200078e02ff */
[-C--:B------:R-:W-:Y:S02]  /*b4f0*/  LEA.HI.X.SX32 R27, R20, R3.reuse, 0x1, P5 ;  /* 0x00000003141b7211 */ /* 0x080fe400028f0eff */
[----:B--2---:R-:W-:-:S05]  /*b500*/  LEA.HI.X.SX32 R29, R13, R3, 0x1, P4 ;  /* 0x000000030d1d7211 */ /* 0x004fca00020f0eff */
[----:B------:R-:W-:Y:S01]  /*b510*/  STL.64 [R1+0x580], R28 ;  /* 0x0005801c01007387 */ /* 0x000fe20000100a00 */
[----:B------:R-:W-:-:S03]  /*b520*/  IADD3 R12, P4, R12, R2, RZ ;  /* 0x000000020c0c7210 */ /* 0x000fc60007f9e0ff */
[----:B------:R-:W-:Y:S04]  /*b530*/  STL.64 [R1+0x50], R22 ;  /* 0x0000501601007387 */ /* 0x000fe80000100a00 */
[----:B------:R0:W-:Y:S01]  /*b540*/  STL.64 [R1+0x48], R10 ;  /* 0x0000480a01007387 */ /* 0x0001e20000100a00 */
[----:B------:R-:W-:Y:S01]  /*b550*/  LEA.HI.X.SX32 R13, R16, R3, 0x1, P4 ;  /* 0x00000003100d7211 */ /* 0x000fe200020f0eff */
[C---:B------:R-:W-:Y:S02]  /*b560*/  IMAD R16, R0.reuse, 0x1bd, RZ ;  /* 0x000001bd00107824 */ /* 0x040fe400078e02ff */
[----:B------:R-:W-:Y:S01]  /*b570*/  STL.64 [R1+0x40], R24 ;  /* 0x0000401801007387 */ /* 0x000fe20000100a00 */
[----:B0-----:R-:W-:Y:S01]  /*b580*/  IADD3 R10, P1, R17, R2, RZ ;  /* 0x00000002110a7210 */ /* 0x001fe20007f3e0ff */
[----:B------:R-:W-:-:S02]  /*b590*/  IMAD R17, R0, 0x386, RZ ;  /* 0x0000038600117824 */ /* 0x000fc400078e02ff */
[----:B------:R0:W-:Y:S01]  /*b5a0*/  STL.64 [R1+0x588], R4 ;  /* 0x0005880401007387 */ /* 0x0001e20000100a00 */
[-C--:B------:R-:W-:Y:S02]  /*b5b0*/  IADD3 R22, P2, R18, R2.reuse, RZ ;  /* 0x0000000212167210 */ /* 0x080fe40007f5e0ff */
[-C--:B----4-:R-:W-:Y:S01]  /*b5c0*/  LEA.HI.X.SX32 R7, R9, R3.reuse, 0x1, P3 ;  /* 0x0000000309077211 */ /* 0x090fe200018f0eff */
[----:B------:R-:W-:Y:S01]  /*b5d0*/  STL.64 [R1+0x650], R26 ;  /* 0x0006501a01007387 */ /* 0x000fe20000100a00 */
[-C--:B------:R-:W-:Y:S02]  /*b5e0*/  LEA.HI.X.SX32 R23, R16, R3.reuse, 0x1, P2 ;  /* 0x0000000310177211 */ /* 0x080fe400010f0eff */
[----:B0-----:R-:W-:Y:S01]  /*b5f0*/  IADD3 R4, P6, R17, R2, RZ ;  /* 0x0000000211047210 */ /* 0x001fe20007fde0ff */
[C---:B------:R-:W-:Y:S01]  /*b600*/  IMAD R17, R0.reuse, 0x38a, RZ ;  /* 0x0000038a00117824 */ /* 0x040fe200078e02ff */
[----:B------:R0:W-:Y:S01]  /*b610*/  STL.64 [R1+0x38], R12 ;  /* 0x0000380c01007387 */ /* 0x0001e20000100a00 */
[----:B------:R-:W-:Y:S01]  /*b620*/  LEA.HI.X.SX32 R11, R21, R3, 0x1, P1 ;  /* 0x00000003150b7211 */ /* 0x000fe200008f0eff */
[----:B------:R-:W-:-:S02]  /*b630*/  IMAD R9, R0, 0x38e, RZ ;  /* 0x0000038e00097824 */ /* 0x000fc400078e02ff */
[C---:B------:R-:W-:Y:S01]  /*b640*/  IMAD R18, R0.reuse, 0x37e, RZ ;  /* 0x0000037e00127824 */ /* 0x040fe200078e02ff */
[----:B------:R1:W-:Y:S01]  /*b650*/  STL.64 [R1+0x30], R6 ;  /* 0x0000300601007387 */ /* 0x0003e20000100a00 */
[-C--:B0-----:R-:W-:Y:S01]  /*b660*/  IADD3 R12, P4, R17, R2.reuse, RZ ;  /* 0x00000002110c7210 */ /* 0x081fe20007f9e0ff */
[----:B------:R-:W-:Y:S02]  /*b670*/  IMAD R17, R0, 0x38c, RZ ;  /* 0x0000038c00117824 */ /* 0x000fe400078e02ff */
[----:B------:R0:W-:Y:S01]  /*b680*/  STL.64 [R1+0x28], R22 ;  /* 0x0000281601007387 */ /* 0x0001e20000100a00 */
[----:B------:R-:W-:-:S03]  /*b690*/  IADD3 R24, P0, R18, R2, RZ ;  /* 0x0000000212187210 */ /* 0x000fc60007f1e0ff */
[----:B------:R2:W-:Y:S01]  /*b6a0*/  STL.64 [R1+0x590], R10 ;  /* 0x0005900a01007387 */ /* 0x0005e20000100a00 */
[-C--:B-1----:R-:W-:Y:S01]  /*b6b0*/  IADD3 R6, P3, R17, R2.reuse, RZ ;  /* 0x0000000211067210 */ /* 0x082fe20007f7e0ff */
[C---:B------:R-:W-:Y:S01]  /*b6c0*/  IMAD R17, R0.reuse, 0x396, RZ ;  /* 0x0000039600117824 */ /* 0x040fe200078e02ff */
[-C--:B0-----:R-:W-:Y:S01]  /*b6d0*/  IADD3 R22, P2, R9, R2.reuse, RZ ;  /* 0x0000000209167210 */ /* 0x081fe20007f5e0ff */
[C---:B------:R-:W-:Y:S02]  /*b6e0*/  IMAD R9, R0.reuse, 0x1c3, RZ ;  /* 0x000001c300097824 */ /* 0x040fe400078e02ff */
[C---:B--2---:R-:W-:Y:S01]  /*b6f0*/  IMAD R11, R0.reuse, 0x1bf, RZ ;  /* 0x000001bf000b7824 */ /* 0x044fe200078e02ff */
[----:B------:R-:W-:Y:S01]  /*b700*/  IADD3 R20, P1, R17, R2, RZ ;  /* 0x0000000211147210 */ /* 0x000fe20007f3e0ff */
[C---:B------:R-:W-:Y:S01]  /*b710*/  IMAD R17, R0.reuse, 0x39a, RZ ;  /* 0x0000039a00117824 */ /* 0x040fe200078e02ff */
[-C--:B------:R-:W-:Y:S02]  /*b720*/  LEA.HI.X.SX32 R5, R9, R3.reuse, 0x1, P6 ;  /* 0x0000000309057211 */ /* 0x080fe400030f0eff */
[----:B------:R-:W-:Y:S01]  /*b730*/  LEA.HI.X.SX32 R25, R11, R3, 0x1, P0 ;  /* 0x000000030b197211 */ /* 0x000fe200000f0eff */
[----:B------:R-:W-:-:S02]  /*b740*/  IMAD R9, R0, 0x1c5, RZ ;  /* 0x000001c500097824 */ /* 0x000fc400078e02ff */
[C---:B------:R-:W-:Y:S02]  /*b750*/  IMAD R18, R0.reuse, 0x388, RZ ;  /* 0x0000038800127824 */ /* 0x040fe400078e02ff */
[----:B------:R-:W-:Y:S01]  /*b760*/  STL.64 [R1+0x658], R24 ;  /* 0x0006581801007387 */ /* 0x000fe20000100a00 */
[----:B------:R-:W-:Y:S01]  /*b770*/  IMAD R11, R0, 0x1c4, RZ ;  /* 0x000001c4000b7824 */ /* 0x000fe200078e02ff */
[-C--:B------:R-:W-:Y:S02]  /*b780*/  LEA.HI.X.SX32 R13, R9, R3.reuse, 0x1, P4 ;  /* 0x00000003090d7211 */ /* 0x080fe400020f0eff */
[----:B------:R0:W-:Y:S01]  /*b790*/  STL.64 [R1+0x20], R4 ;  /* 0x0000200401007387 */ /* 0x0001e20000100a00 */
[----:B------:R-:W-:Y:S02]  /*b7a0*/  IADD3 R26, P5, R18, R2, RZ ;  /* 0x00000002121a7210 */ /* 0x000fe40007fbe0ff */
[-C--:B------:R-:W-:Y:S01]  /*b7b0*/  LEA.HI.X.SX32 R7, R8, R3.reuse, 0x1, P3 ;  /* 0x0000000308077211 */ /* 0x080fe200018f0eff */
[----:B------:R1:W-:Y:S01]  /*b7c0*/  STL.64 [R1+0x10], R12 ;  /* 0x0000100c01007387 */ /* 0x0003e20000100a00 */
[----:B------:R-:W-:-:S02]  /*b7d0*/  LEA.HI.X.SX32 R27, R11, R3, 0x1, P5 ;  /* 0x000000030b1b7211 */ /* 0x000fc400028f0eff */
[-C--:B0-----:R-:W-:Y:S01]  /*b7e0*/  IADD3 R4, P6, R17, R2.reuse, RZ ;  /* 0x0000000211047210 */ /* 0x081fe20007fde0ff */
[C---:B------:R-:W-:Y:S02]  /*b7f0*/  IMAD R17, R0.reuse, 0x39e, RZ ;  /* 0x0000039e00117824 */ /* 0x040fe400078e02ff */
[----:B------:R-:W-:Y:S03]  /*b800*/  STL.64 [R1+0x18], R26 ;  /* 0x0000181a01007387 */ /* 0x000fe60000100a00 */
[----:B-1----:R-:W-:Y:S01]  /*b810*/  IADD3 R12, P4, R17, R2, RZ ;  /* 0x00000002110c7210 */ /* 0x002fe20007f9e0ff */
[C---:B------:R-:W-:Y:S01]  /*b820*/  IMAD R17, R0.reuse, 0x3a6, RZ ;  /* 0x000003a600117824 */ /* 0x040fe200078e02ff */
[----:B------:R0:W-:Y:S01]  /*b830*/  STL.64 [R1+0x598], R6 ;  /* 0x0005980601007387 */ /* 0x0001e20000100a00 */
[C---:B------:R-:W-:Y:S02]  /*b840*/  IMAD R9, R0.reuse, 0x1c7, RZ ;  /* 0x000001c700097824 */ /* 0x040fe400078e02ff */
[----:B------:R-:W-:-:S03]  /*b850*/  IMAD R10, R0, 0x398, RZ ;  /* 0x00000398000a7824 */ /* 0x000fc600078e02ff */
[----:B------:R-:W-:Y:S02]  /*b860*/  LEA.HI.X.SX32 R23, R9, R3, 0x1, P2 ;  /* 0x0000000309177211 */ /* 0x000fe400010f0eff */
[-C--:B0-----:R-:W-:Y:S01]  /*b870*/  IADD3 R6, P3, R17, R2.reuse, RZ ;  /* 0x0000000211067210 */ /* 0x081fe20007f7e0ff */
[----:B------:R-:W-:Y:S01]  /*b880*/  IMAD R17, R0, 0x1cb, RZ ;  /* 0x000001cb00117824 */ /* 0x000fe200078e02ff */
[----:B------:R-:W-:-:S04]  /*b890*/  IADD3 R24, P0, R10, R2, RZ ;  /* 0x000000020a187210 */ /* 0x000fc80007f1e0ff */
[-C--:B------:R-:W-:Y:S01]  /*b8a0*/  LEA.HI.X.SX32 R21, R17, R3.reuse, 0x1, P1 ;  /* 0x0000000311157211 */ /* 0x080fe200008f0eff */
[----:B------:R-:W-:Y:S01]  /*b8b0*/  STL.64 [R1+0x660], R22 ;  /* 0x0006601601007387 */ /* 0x000fe20000100a00 */
[----:B---3--:R-:W-:Y:S01]  /*b8c0*/  LEA.HI.X.SX32 R25, R14, R3, 0x1, P0 ;  /* 0x000000030e197211 */ /* 0x008fe200000f0eff */
[C---:B------:R-:W-:Y:S02]  /*b8d0*/  IMAD R14, R0.reuse, 0x3ae, RZ ;  /* 0x000003ae000e7824 */ /* 0x040fe400078e02ff */
[----:B------:R0:W-:Y:S01]  /*b8e0*/  STL.64 [R1+0x8], R20 ;  /* 0x0000081401007387 */ /* 0x0001e20000100a00 */
[C---:B------:R-:W-:Y:S02]  /*b8f0*/  IMAD R10, R0.reuse, 0x39c, RZ ;  /* 0x0000039c000a7824 */ /* 0x040fe400078e02ff */
[C---:B------:R-:W-:Y:S01]  /*b900*/  IMAD R18, R0.reuse, 0x1ce, RZ ;  /* 0x000001ce00127824 */ /* 0x040fe200078e02ff */
[----:B------:R1:W-:Y:S01]  /*b910*/  STL.64 [R1], R24 ;  /* 0x0000001801007387 */ /* 0x0003e20000100a00 */
[----:B0-----:R-:W-:Y:S01]  /*b920*/  IMAD R21, R0, 0x1cd, RZ ;  /* 0x000001cd00157824 */ /* 0x001fe200078e02ff */
[----:B------:R-:W-:-:S04]  /*b930*/  IADD3 R10, P5, R10, R2, RZ ;  /* 0x000000020a0a7210 */ /* 0x000fc80007fbe0ff */
[-C--:B------:R-:W-:Y:S02]  /*b940*/  LEA.HI.X.SX32 R5, R21, R3.reuse, 0x1, P6 ;  /* 0x0000000315057211 */ /* 0x080fe400030f0eff */
[----:B-1----:R-:W-:Y:S01]  /*b950*/  IADD3 R24, P6, R14, R2, RZ ;  /* 0x000000020e187210 */ /* 0x002fe20007fde0ff */
[----:B------:R-:W-:Y:S01]  /*b960*/  IMAD R14, R0, 0x1cf, RZ ;  /* 0x000001cf000e7824 */ /* 0x000fe200078e02ff */
[----:B------:R-:W-:Y:S01]  /*b970*/  LEA.HI.X.SX32 R11, R18, R3, 0x1, P5 ;  /* 0x00000003120b7211 */ /* 0x000fe200028f0eff */
[----:B------:R-:W-:-:S03]  /*b980*/  IMAD R8, R0, 0x3a8, RZ ;  /* 0x000003a800087824 */ /* 0x000fc600078e02ff */
[----:B------:R-:W-:Y:S01]  /*b990*/  LEA.HI.X.SX32 R13, R14, R3, 0x1, P4 ;  /* 0x000000030e0d7211 */ /* 0x000fe200020f0eff */
[C---:B------:R-:W-:Y:S01]  /*b9a0*/  IMAD R16, R0.reuse, 0x3aa, RZ ;  /* 0x000003aa00107824 */ /* 0x040fe200078e02ff */
[----:B------:R-:W-:Y:S01]  /*b9b0*/  STL.64 [R1+0x2420], R4 ;  /* 0x0024200401007387 */ /* 0x000fe20000100a00 */
[----:B------:R-:W-:Y:S01]  /*b9c0*/  IMAD R18, R0, 0x1d3, RZ ;  /* 0x000001d300127824 */ /* 0x000fe200078e02ff */
[-C--:B------:R-:W-:Y:S01]  /*b9d0*/  IADD3 R8, P2, R8, R2.reuse, RZ ;  /* 0x0000000208087210 */ /* 0x080fe20007f5e0ff */
[----:B------:R-:W-:Y:S01]  /*b9e0*/  IMAD R14, R0, 0x1d4, RZ ;  /* 0x000001d4000e7824 */ /* 0x000fe200078e02ff */
[----:B------:R0:W-:Y:S01]  /*b9f0*/  STL.64 [R1+0x5a0], R10 ;  /* 0x0005a00a01007387 */ /* 0x0001e20000100a00 */
[----:B------:R-:W-:-:S03]  /*ba00*/  IADD3 R22, P1, R16, R2, RZ ;  /* 0x0000000210167210 */ /* 0x000fc60007f3e0ff */
[----:B------:R1:W-:Y:S01]  /*ba10*/  STL.64 [R1+0x668], R12 ;  /* 0x0006680c01007387 */ /* 0x0003e20000100a00 */
[----:B------:R-:W-:Y:S01]  /*ba20*/  IMAD R17, R0, 0x3ac, RZ ;  /* 0x000003ac00117824 */ /* 0x000fe200078e02ff */
[-C--:B------:R-:W-:Y:S02]  /*ba30*/  LEA.HI.X.SX32 R7, R18, R3.reuse, 0x1, P3 ;  /* 0x0000000312077211 */ /* 0x080fe400018f0eff */
[----:B------:R-:W-:Y:S01]  /*ba40*/  LEA.HI.X.SX32 R9, R14, R3, 0x1, P2 ;  /* 0x000000030e097211 */ /* 0x000fe200010f0eff */
[C---:B0-----:R-:W-:Y:S02]  /*ba50*/  IMAD R11, R0.reuse, 0x3bc, RZ ;  /* 0x000003bc000b7824 */ /* 0x041fe400078e02ff */
[----:B-1----:R-:W-:-:S03]  /*ba60*/  IMAD R13, R0, 0x1d5, RZ ;  /* 0x000001d5000d7824 */ /* 0x002fc600078e02ff */
[-C--:B------:R-:W-:Y:S01]  /*ba70*/  IADD3 R28, P2, R11, R2.reuse, RZ ;  /* 0x000000020b1c7210 */ /* 0x080fe20007f5e0ff */
[C---:B------:R-:W-:Y:S01]  /*ba80*/  IMAD R11, R0.reuse, 0x3be, RZ ;  /* 0x000003be000b7824 */ /* 0x040fe200078e02ff */
[-C--:B------:R-:W-:Y:S01]  /*ba90*/  LEA.HI.X.SX32 R23, R13, R3.reuse, 0x1, P1 ;  /* 0x000000030d177211 */ /* 0x080fe200008f0eff */
[----:B------:R-:W-:Y:S01]  /*baa0*/  STL.64 [R1+0x2518], R6 ;  /* 0x0025180601007387 */ /* 0x000fe20000100a00 */
[----:B------:R-:W-:Y:S01]  /*bab0*/  IADD3 R16, P0, R17, R2, RZ ;  /* 0x0000000211107210 */ /* 0x000fe20007f1e0ff */
[----:B------:R-:W-:Y:S02]  /*bac0*/  IMAD R21, R0, 0x3b6, RZ ;  /* 0x000003b600157824 */ /* 0x000fe400078e02ff */
[----:B------:R-:W-:Y:S01]  /*bad0*/  STL.64 [R1+0x2480], R8 ;  /* 0x0024800801007387 */ /* 0x000fe20000100a00 */
[----:B------:R-:W-:-:S03]  /*bae0*/  LEA.HI.X.SX32 R17, R15, R3, 0x1, P0 ;  /* 0x000000030f117211 */ /* 0x000fc600000f0eff */
[----:B------:R0:W-:Y:S01]  /*baf0*/  STL.64 [R1+0x4a0], R22 ;  /* 0x0004a01601007387 */ /* 0x0001e20000100a00 */
[C---:B------:R-:W-:Y:S01]  /*bb00*/  IMAD R15, R0.reuse, 0x1db, RZ ;  /* 0x000001db000f7824 */ /* 0x040fe200078e02ff */
[-C--:B------:R-:W-:Y:S01]  /*bb10*/  IADD3 R10, P5, R21, R2.reuse, RZ ;  /* 0x00000002150a7210 */ /* 0x080fe20007fbe0ff */
[C---:B------:R-:W-:Y:S01]  /*bb20*/  IMAD R21, R0.reuse, 0x3b8, RZ ;  /* 0x000003b800157824 */ /* 0x040fe200078e02ff */
[----:B0-----:R-:W-:Y:S01]  /*bb30*/  IADD3 R22, P1, R11, R2, RZ ;  /* 0x000000020b167210 */ /* 0x001fe20007f3e0ff */
[----:B------:R-:W-:-:S05]  /*bb40*/  IMAD R11, R0, 0x1d7, RZ ;  /* 0x000001d7000b7824 */ /* 0x000fca00078e02ff */
[-C--:B------:R-:W-:Y:S02]  /*bb50*/  LEA.HI.X.SX32 R25, R11, R3.reuse, 0x1, P6 ;  /* 0x000000030b197211 */ /* 0x080fe400030f0eff */
[----:B------:R-:W-:Y:S01]  /*bb60*/  LEA.HI.X.SX32 R11, R15, R3, 0x1, P5 ;  /* 0x000000030f0b7211 */ /* 0x000fe200028f0eff */
[----:B------:R-:W-:Y:S01]  /*bb70*/  STL.64 [R1+0x5a8], R16 ;  /* 0x0005a81001007387 */ /* 0x000fe20000100a00 */
[----:B------:R-:W-:Y:S01]  /*bb80*/  IADD3 R12, P4, R21, R2, RZ ;  /* 0x00000002150c7210 */ /* 0x000fe20007f9e0ff */
[C---:B------:R-:W-:Y:S02]  /*bb90*/  IMAD R13, R0.reuse, 0x3ca, RZ ;  /* 0x000003ca000d7824 */ /* 0x040fe400078e02ff */
[----:B------:R-:W-:Y:S01]  /*bba0*/  STL.64 [R1+0x2520], R10 ;  /* 0x0025200a01007387 */ /* 0x000fe20000100a00 */
[----:B------:R-:W-:-:S03]  /*bbb0*/  IMAD R21, R0, 0x3ba, RZ ;  /* 0x000003ba00157824 */ /* 0x000fc600078e02ff */
[----:B------:R0:W-:Y:S01]  /*bbc0*/  STL.64 [R1+0x670], R24 ;  /* 0x0006701801007387 */ /* 0x0001e20000100a00 */
[C---:B------:R-:W-:Y:S01]  /*bbd0*/  IMAD R15, R0.reuse, 0x3cc, RZ ;  /* 0x000003cc000f7824 */ /* 0x040fe200078e02ff */
[-C--:B------:R-:W-:Y:S01]  /*bbe0*/  IADD3 R8, P5, R13, R2.reuse, RZ ;  /* 0x000000020d087210 */ /* 0x080fe20007fbe0ff */
[C---:B------:R-:W-:Y:S01]  /*bbf0*/  IMAD R18, R0.reuse, 0x1dd, RZ ;  /* 0x000001dd00127824 */ /* 0x040fe200078e02ff */
[----:B------:R-:W-:Y:S01]  /*bc00*/  IADD3 R20, P3, R21, R2, RZ ;  /* 0x0000000215147210 */ /* 0x000fe20007f7e0ff */
[----:B0-----:R-:W-:-:S03]  /*bc10*/  IMAD R24, R0, 0x1dc, RZ ;  /* 0x000001dc00187824 */ /* 0x001fc600078e02ff */
[-C--:B------:R-:W-:Y:S02]  /*bc20*/  LEA.HI.X.SX32 R21, R18, R3.reuse, 0x1, P3 ;  /* 0x0000000312157211 */ /* 0x080fe400018f0eff */
[-C--:B------:R-:W-:Y:S02]  /*bc30*/  LEA.HI.X.SX32 R13, R24, R3.reuse, 0x1, P4 ;  /* 0x00000003180d7211 */ /* 0x080fe400020f0eff */
[----:B------:R-:W-:Y:S01]  /*bc40*/  IADD3 R24, P4, R15, R2, RZ ;  /* 0x000000020f187210 */ /* 0x000fe20007f9e0ff */
[C---:B------:R-:W-:Y:S01]  /*bc50*/  IMAD R15, R0.reuse, 0x1df, RZ ;  /* 0x000001df000f7824 */ /* 0x040fe200078e02ff */
[-C--:B------:R-:W-:Y:S01]  /*bc60*/  LEA.HI.X.SX32 R29, R19, R3.reuse, 0x1, P2 ;  /* 0x00000003131d7211 */ /* 0x080fe200010f0eff */
[----:B------:R-:W-:Y:S03]  /*bc70*/  STL.64 [R1+0x2488], R12 ;  /* 0x0024880c01007387 */ /* 0x000fe60000100a00 */
[----:B------:R-:W-:Y:S01]  /*bc80*/  LEA.HI.X.SX32 R23, R15, R3, 0x1, P1 ;  /* 0x000000030f177211 */ /* 0x000fe200008f0eff */
[----:B------:R-:W-:Y:S04]  /*bc90*/  STL.64 [R1+0x4a8], R20 ;  /* 0x0004a81401007387 */ /* 0x000fe80000100a00 */
[----:B------:R0:W-:Y:S04]  /*bca0*/  STL.64 [R1+0x5b0], R28 ;  /* 0x0005b01c01007387 */ /* 0x0001e80000100a00 */
[----:B0-----:R-:W2:Y:S04]  /*bcb0*/  LDL.LU.64 R28, [R1+0x26f0] ;  /* 0x0026f000011c7983 */ /* 0x001ea80000300a00 */
[----:B------:R0:W-:Y:S04]  /*bcc0*/  STL.64 [R1+0x678], R22 ;  /* 0x0006781601007387 */ /* 0x0001e80000100a00 */
[----:B0-----:R-:W3:Y:S01]  /*bcd0*/  LDL.LU R23, [R1+0x26e8] ;  /* 0x0026e80001177983 */ /* 0x001ee20000300800 */
[----:B------:R-:W-:-:S02]  /*bce0*/  IMAD R17, R0, 0x3ce, RZ ;  /* 0x000003ce00117824 */ /* 0x000fc400078e02ff */
[C---:B------:R-:W-:Y:S02]  /*bcf0*/  IMAD R14, R0.reuse, 0x3c6, RZ ;  /* 0x000003c6000e7824 */ /* 0x040fe400078e02ff */
[C---:B------:R-:W-:Y:S01]  /*bd00*/  IMAD R16, R0.reuse, 0x3c8, RZ ;  /* 0x000003c800107824 */ /* 0x040fe200078e02ff */
[-C--:B------:R-:W-:Y:S01]  /*bd10*/  IADD3 R26, P3, R17, R2.reuse, RZ ;  /* 0x00000002111a7210 */ /* 0x080fe20007f7e0ff */
[----:B------:R-:W-:Y:S01]  /*bd20*/  IMAD R15, R0, 0x1e3, RZ ;  /* 0x000001e3000f7824 */ /* 0x000fe200078e02ff */
[-C--:B------:R-:W-:Y:S01]  /*bd30*/  IADD3 R14, P0, R14, R2.reuse, RZ ;  /* 0x000000020e0e7210 */ /* 0x080fe20007f1e0ff */
[----:B------:R-:W-:Y:S01]  /*bd40*/  IMAD R17, R0, 0x3da, RZ ;  /* 0x000003da00117824 */ /* 0x000fe200078e02ff */
[-C--:B------:R-:W-:Y:S01]  /*bd50*/  IADD3 R16, P6, R16, R2.reuse, RZ ;  /* 0x0000000210107210 */ /* 0x080fe20007fde0ff */
[----:B------:R-:W-:Y:S01]  /*bd60*/  IMAD R22, R0, 0x1e4, RZ ;  /* 0x000001e400167824 */ /* 0x000fe200078e02ff */
[----:B------:R-:W-:Y:S02]  /*bd70*/  LEA.HI.X.SX32 R15, R15, R3, 0x1, P0 ;  /* 0x000000030f0f7211 */ /* 0x000fe400000f0eff */
[----:B------:R-:W-:-:S02]  /*bd80*/  IADD3 R12, P0, R17, R2, RZ ;  /* 0x00000002110c7210 */ /* 0x000fc40007f1e0ff */
[-C--:B------:R-:W-:Y:S01]  /*bd90*/  LEA.HI.X.SX32 R17, R22, R3.reuse, 0x1, P6 ;  /* 0x0000000316117211 */ /* 0x080fe200030f0eff */
[C---:B------:R-:W-:Y:S02]  /*bda0*/  IMAD R19, R0.reuse, 0x3dc, RZ ;  /* 0x000003dc00137824 */ /* 0x040fe400078e02ff */
[----:B------:R-:W-:Y:S01]  /*bdb0*/  IMAD R21, R0, 0x1e5, RZ ;  /* 0x000001e500157824 */ /* 0x000fe200078e02ff */
[----:B------:R-:W-:Y:S04]  /*bdc0*/  STL.64 [R1+0x2528], R14 ;  /* 0x0025280e01007387 */ /* 0x000fe80000100a00 */
[----:B------:R0:W-:Y:S01]  /*bdd0*/  STL.64 [R1+0x2490], R16 ;  /* 0x0024901001007387 */ /* 0x0001e20000100a00 */
[----:B------:R-:W-:-:S03]  /*bde0*/  LEA.HI.X.SX32 R9, R21, R3, 0x1, P5 ;  /* 0x0000000315097211 */ /* 0x000fc600028f0eff */
[----:B------:R1:W-:Y:S01]  /*bdf0*/  STL [R1+0x4b8], R12 ;  /* 0x0004b80c01007387 */ /* 0x0003e20000100800 */
[----:B0-----:R-:W-:Y:S02]  /*be00*/  MOV R16, R12 ;  /* 0x0000000c00107202 */ /* 0x001fe40000000f00 */
[-C--:B-1----:R-:W-:Y:S01]  /*be10*/  IADD3 R12, P6, R19, R2.reuse, RZ ;  /* 0x00000002130c7210 */ /* 0x082fe20007fde0ff */
[C---:B------:R-:W-:Y:S01]  /*be20*/  IMAD R19, R0.reuse, 0x3de, RZ ;  /* 0x000003de00137824 */ /* 0x040fe200078e02ff */
[----:B------:R0:W-:Y:S04]  /*be30*/  STL.64 [R1+0x4b0], R8 ;  /* 0x0004b00801007387 */ /* 0x0001e80000100a00 */
[----:B0-----:R-:W-:Y:S01]  /*be40*/  IADD3 R8, P5, R19, R2, RZ ;  /* 0x0000000213087210 */ /* 0x001fe20007fbe0ff */
[----:B------:R-:W-:-:S05]  /*be50*/  IMAD R19, R0, 0x1e7, RZ ;  /* 0x000001e700137824 */ /* 0x000fca00078e02ff */
[-C--:B------:R-:W-:Y:S02]  /*be60*/  LEA.HI.X.SX32 R27, R19, R3.reuse, 0x1, P3 ;  /* 0x00000003131b7211 */ /* 0x080fe400018f0eff */
[----:B---3--:R-:W-:-:S05]  /*be70*/  LEA.HI.X.SX32 R25, R23, R3, 0x1, P4 ;  /* 0x0000000317197211 */ /* 0x008fca00020f0eff */
[----:B------:R-:W-:Y:S04]  /*be80*/  STL.64 [R1+0x5b8], R24 ;  /* 0x0005b81801007387 */ /* 0x000fe80000100a00 */
[----:B------:R0:W-:Y:S04]  /*be90*/  STL.64 [R1+0x680], R26 ;  /* 0x0006801a01007387 */ /* 0x0001e80000100a00 */
[----:B0-----:R-:W3:Y:S01]  /*bea0*/  LDL.LU R27, [R1+0x26e4] ;  /* 0x0026e400011b7983 */ /* 0x001ee20000300800 */
[C---:B------:R-:W-:Y:S02]  /*beb0*/  IMAD R18, R0.reuse, 0x3d6, RZ ;  /* 0x000003d600127824 */ /* 0x040fe400078e02ff */
[----:B------:R-:W-:-:S02]  /*bec0*/  IMAD R23, R0, 0x1eb, RZ ;  /* 0x000001eb00177824 */ /* 0x000fc400078e02ff */
[----:B------:R-:W-:Y:S01]  /*bed0*/  IMAD R20, R0, 0x3d8, RZ ;  /* 0x000003d800147824 */ /* 0x000fe200078e02ff */
[----:B------:R-:W-:Y:S01]  /*bee0*/  IADD3 R18, P2, R18, R2, RZ ;  /* 0x0000000212127210 */ /* 0x000fe20007f5e0ff */
[----:B------:R-:W-:-:S03]  /*bef0*/  IMAD R21, R0, 0x3ea, RZ ;  /* 0x000003ea00157824 */ /* 0x000fc600078e02ff */
[-C--:B------:R-:W-:Y:S01]  /*bf00*/  LEA.HI.X.SX32 R19, R23, R3.reuse, 0x1, P2 ;  /* 0x0000000317137211 */ /* 0x080fe200010f0eff */
[----:B------:R-:W-:Y:S01]  /*bf10*/  IMAD R23, R0, 0x3ec, RZ ;  /* 0x000003ec00177824 */ /* 0x000fe200078e02ff */
[-C--:B------:R-:W-:Y:S02]  /*bf20*/  IADD3 R20, P1, R20, R2.reuse, RZ ;  /* 0x0000000214147210 */ /* 0x080fe40007f3e0ff */
[-C--:B------:R-:W-:Y:S02]  /*bf30*/  IADD3 R4, P2, R21, R2.reuse, RZ ;  /* 0x0000000215047210 */ /* 0x080fe40007f5e0ff */
[----:B--2---:R-:W-:Y:S02]  /*bf40*/  LEA.HI.X.SX32 R21, R28, R3, 0x1, P1 ;  /* 0x000000031c157211 */ /* 0x004fe400008f0eff */
[----:B------:R-:W-:Y:S01]  /*bf50*/  IADD3 R6, P1, R23, R2, RZ ;  /* 0x0000000217067210 */ /* 0x000fe20007f3e0ff */
[C---:B------:R-:W-:Y:S02]  /*bf60*/  IMAD R23, R0.reuse, 0x1ef, RZ ;  /* 0x000001ef00177824 */ /* 0x040fe400078e02ff */
[----:B------:R-:W-:-:S02]  /*bf70*/  IMAD R26, R0, 0x1ed, RZ ;  /* 0x000001ed001a7824 */ /* 0x000fc400078e02ff */
[C---:B------:R-:W-:Y:S02]  /*bf80*/  IMAD R22, R0.reuse, 0x3e6, RZ ;  /* 0x000003e600167824 */ /* 0x040fe400078e02ff */
[C---:B------:R-:W-:Y:S01]  /*bf90*/  IMAD R25, R0.reuse, 0x3ee, RZ ;  /* 0x000003ee00197824 */ /* 0x040fe200078e02ff */
[-C--:B------:R-:W-:Y:S01]  /*bfa0*/  LEA.HI.X.SX32 R9, R23, R3.reuse, 0x1, P5 ;  /* 0x0000000317097211 */ /* 0x080fe200028f0eff */
[----:B------:R-:W-:Y:S02]  /*bfb0*/  IMAD R28, R0, 0x3f8, RZ ;  /* 0x000003f8001c7824 */ /* 0x000fe400078e02ff */
[----:B------:R-:W-:Y:S01]  /*bfc0*/  IMAD.MOV.U32 R17, RZ, RZ, R13 ;  /* 0x000000ffff117224 */ /* 0x000fe200078e000d */
[-C--:B------:R-:W-:Y:S01]  /*bfd0*/  LEA.HI.X.SX32 R17, R26, R3.reuse, 0x1, P0 ;  /* 0x000000031a117211 */ /* 0x080fe200000f0eff */
[----:B------:R-:W-:Y:S01]  /*bfe0*/  IMAD R23, R0, 0x1f3, RZ ;  /* 0x000001f300177824 */ /* 0x000fe200078e02ff */
[-C--:B------:R-:W-:Y:S01]  /*bff0*/  IADD3 R22, P4, R22, R2.reuse, RZ ;  /* 0x0000000216167210 */ /* 0x080fe20007f9e0ff */
[----:B------:R-:W-:Y:S01]  /*c000*/  STL.64 [R1+0x2530], R18 ;  /* 0x0025301201007387 */ /* 0x000fe20000100a00 */
[-C--:B------:R-:W-:Y:S01]  /*c010*/  IADD3 R14, P0, R25, R2.reuse, RZ ;  /* 0x00000002190e7210 */ /* 0x080fe20007f1e0ff */
[----:B------:R-:W-:Y:S01]  /*c020*/  IMAD R25, R0, 0x3fa, RZ ;  /* 0x000003fa00197824 */ /* 0x000fe200078e02ff */
[----:B------:R-:W-:Y:S01]  /*c030*/  IADD3 R28, P5, R28, R2, RZ ;  /* 0x000000021c1c7210 */ /* 0x000fe20007fbe0ff */
[----:B------:R-:W-:Y:S01]  /*c040*/  STL [R1+0x4c0], R4 ;  /* 0x0004c00401007387 */ /* 0x000fe20000100800 */
[----:B------:R-:W-:-:S03]  /*c050*/  LEA.HI.X.SX32 R23, R23, R3, 0x1, P4 ;  /* 0x0000000317177211 */ /* 0x000fc600020f0eff */
[----:B------:R-:W-:Y:S01]  /*c060*/  STL.64 [R1+0x2498], R20 ;  /* 0x0024981401007387 */ /* 0x000fe20000100a00 */
[----:B------:R-:W-:-:S03]  /*c070*/  IADD3 R10, P4, R25, R2, RZ ;  /* 0x00000002190a7210 */ /* 0x000fc60007f9e0ff */
[----:B------:R-:W-:Y:S04]  /*c080*/  STL [R1+0x5d0], R6 ;  /* 0x0005d00601007387 */ /* 0x000fe80000100800 */
[----:B------:R-:W-:Y:S04]  /*c090*/  STL [R1+0x4bc], R17 ;  /* 0x0004bc1101007387 */ /* 0x000fe80000100800 */
[----:B------:R-:W-:Y:S01]  /*c0a0*/  STL [R1+0x690], R14 ;  /* 0x0006900e01007387 */ /* 0x000fe20000100800 */
[----:B---3--:R-:W-:-:S05]  /*c0b0*/  LEA.HI.X.SX32 R13, R27, R3, 0x1, P6 ;  /* 0x000000031b0d7211 */ /* 0x008fca00030f0eff */
[----:B------:R-:W-:Y:S04]  /*c0c0*/  STL.64 [R1+0x5c0], R12 ;  /* 0x0005c00c01007387 */ /* 0x000fe80000100a00 */
[----:B------:R-:W-:Y:S04]  /*c0d0*/  STL [R1+0x26e0], R28 ;  /* 0x0026e01c01007387 */ /* 0x000fe80000100800 */
[----:B------:R-:W-:Y:S04]  /*c0e0*/  STL.64 [R1+0x688], R8 ;  /* 0x0006880801007387 */ /* 0x000fe80000100a00 */
[----:B------:R0:W-:Y:S04]  /*c0f0*/  STL.64 [R1+0x2538], R22 ;  /* 0x0025381601007387 */ /* 0x0001e80000100a00 */
[----:B0-----:R-:W2:Y:S04]  /*c100*/  LDL.LU R22, [R1+0x6a4] ;  /* 0x0006a40001167983 */ /* 0x001ea80000300800 */
[----:B------:R-:W-:Y:S04]  /*c110*/  STL [R1+0x4c8], R10 ;  /* 0x0004c80a01007387 */ /* 0x000fe80000100800 */
[----:B------:R-:W2:Y:S04]  /*c120*/  LDL.LU R23, [R1+0x6a0] ;  /* 0x0006a00001177983 */ /* 0x000ea80000300800 */
[----:B--2---:R0:W-:Y:S04]  /*c130*/  STL.64 [R1+0x26d0], R22 ;  /* 0x0026d01601007387 */ /* 0x0041e80000100a00 */
[----:B0-----:R-:W2:Y:S01]  /*c140*/  LDL.64 R22, [R1+0x690] ;  /* 0x0006900001167983 */ /* 0x001ea20000100a00 */
[----:B------:R-:W-:-:S02]  /*c150*/  IMAD R24, R0, 0x3e8, RZ ;  /* 0x000003e800187824 */ /* 0x000fc400078e02ff */
[----:B------:R-:W-:-:S03]  /*c160*/  IMAD R9, R0, 0x1f4, RZ ;  /* 0x000001f400097824 */ /* 0x000fc600078e02ff */
[-C--:B------:R-:W-:Y:S01]  /*c170*/  IADD3 R24, P3, R24, R2.reuse, RZ ;  /* 0x0000000218187210 */ /* 0x080fe20007f7e0ff */
[C---:B------:R-:W-:Y:S02]  /*c180*/  IMAD R27, R0.reuse, 0x3fc, RZ ;  /* 0x000003fc001b7824 */ /* 0x040fe400078e02ff */
[----:B------:R-:W-:Y:S01]  /*c190*/  IMAD R29, R0, 0x1f5, RZ ;  /* 0x000001f5001d7824 */ /* 0x000fe200078e02ff */
[----:B------:R-:W-:Y:S02]  /*c1a0*/  LEA.HI.X.SX32 R25, R9, R3, 0x1, P3 ;  /* 0x0000000309197211 */ /* 0x000fe400018f0eff */
[----:B------:R-:W-:Y:S01]  /*c1b0*/  IADD3 R28, P3, R27, R2, RZ ;  /* 0x000000021b1c7210 */ /* 0x000fe20007f7e0ff */
[----:B--2---:R0:W-:Y:S02]  /*c1c0*/  STL [R1+0x26d8], R22 ;  /* 0x0026d81601007387 */ /* 0x0041e40000100800 */
[----:B0-----:R-:W-:-:S05]  /*c1d0*/  MOV R22, R6 ;  /* 0x0000000600167202 */ /* 0x001fca0000000f00 */
[----:B------:R0:W-:Y:S04]  /*c1e0*/  STL [R1+0x26dc], R22 ;  /* 0x0026dc1601007387 */ /* 0x0001e80000100800 */
[----:B------:R-:W2:Y:S04]  /*c1f0*/  LDL.LU R20, [R1+0x69c] ;  /* 0x00069c0001147983 */ /* 0x000ea80000300800 */
[----:B------:R-:W3:Y:S04]  /*c200*/  LDL.LU R18, [R1+0x698] ;  /* 0x0006980001127983 */ /* 0x000ee80000300800 */
[----:B------:R-:W4:Y:S04]  /*c210*/  LDL.LU R16, [R1+0x71c] ;  /* 0x00071c0001107983 */ /* 0x000f280000300800 */
[----:B------:R-:W5:Y:S04]  /*c220*/  LDL.LU R17, [R1+0x720] ;  /* 0x0007200001117983 */ /* 0x000f680000300800 */
[----:B------:R-:W2:Y:S04]  /*c230*/  LDL.LU R14, [R1+0x770] ;  /* 0x00077000010e7983 */ /* 0x000ea80000300800 */
[----:B------:R-:W2:Y:S04]  /*c240*/  LDL.LU R15, [R1+0x70c] ;  /* 0x00070c00010f7983 */ /* 0x000ea80000300800 */
[----:B------:R-:W2:Y:S01]  /*c250*/  LDL.LU R12, [R1+0x7a8] ;  /* 0x0007a800010c7983 */ /* 0x000ea20000300800 */
[----:B------:R-:W-:-:S03]  /*c260*/  MOV R23, R7 ;  /* 0x0000000700177202 */ /* 0x000fc60000000f00 */
[----:B------:R-:W2:Y:S01]  /*c270*/  LDL.LU R13, [R1+0x728] ;  /* 0x00072800010d7983 */ /* 0x000ea20000300800 */
[----:B0-----:R-:W-:-:S03]  /*c280*/  MOV R22, R4 ;  /* 0x0000000400167202 */ /* 0x001fc60000000f00 */
[----:B------:R-:W2:Y:S01]  /*c290*/  LDL.LU R10, [R1+0x718] ;  /* 0x00071800010a7983 */ /* 0x000ea20000300800 */
[----:B------:R-:W-:-:S03]  /*c2a0*/  IMAD.MOV.U32 R23, RZ, RZ, R5 ;  /* 0x000000ffff177224 */ /* 0x000fc600078e0005 */
[----:B------:R-:W2:Y:S01]  /*c2b0*/  LDL.LU R11, [R1+0x6f0] ;  /* 0x0006f000010b7983 */ /* 0x000ea20000300800 */
[----:B------:R-:W-:-:S03]  /*c2c0*/  LEA.HI.X.SX32 R23, R29, R3, 0x1, P2 ;  /* 0x000000031d177211 */ /* 0x000fc600010f0eff */
[----:B------:R-:W2:Y:S04]  /*c2d0*/  LDL.LU.64 R8, [R1+0x498] ;  /* 0x0004980001087983 */ /* 0x000ea80000300a00 */
[----:B------:R-:W3:Y:S04]  /*c2e0*/  LDL.LU.64 R6, [R1+0x490] ;  /* 0x0004900001067983 */ /* 0x000ee80000300a00 */
[----:B------:R-:W3:Y:S04]  /*c2f0*/  LDL.LU.64 R4, [R1+0x488] ;  /* 0x0004880001047983 */ /* 0x000ee80000300a00 */
[----:B------:R0:W-:Y:S04]  /*c300*/  STL.64 [R1+0x24a0], R24 ;  /* 0x0024a01801007387 */ /* 0x0001e80000100a00 */
[----:B0-----:R-:W3:Y:S04]  /*c310*/  LDL.LU R24, [R1+0x6ac] ;  /* 0x0006ac0001187983 */ /* 0x001ee80000300800 */
[----:B------:R-:W3:Y:S04]  /*c320*/  LDL.LU R25, [R1+0x6a8] ;  /* 0x0006a80001197983 */ /* 0x000ee80000300800 */
[----:B------:R0:W-:Y:S04]  /*c330*/  STL [R1+0x5c8], R28 ;  /* 0x0005c81c01007387 */ /* 0x0001e80000100800 */
[----:B0-----:R-:W3:Y:S04]  /*c340*/  LDL.LU R28, [R1+0x26e0] ;  /* 0x0026e000011c7983 */ /* 0x001ee80000300800 */
[----:B------:R0:W-:Y:S04]  /*c350*/  STL [R1+0x4c4], R23 ;  /* 0x0004c41701007387 */ /* 0x0001e80000100800 */
[----:B------:R1:W3:Y:S01]  /*c360*/  LDL.LU R22, [R1+0x26dc] ;  /* 0x0026dc0001167983 */ /* 0x0002e20000300800 */
[----:B------:R-:W-:-:S05]  /*c370*/  IMAD R21, R0, 0x1f6, RZ ;  /* 0x000001f600157824 */ /* 0x000fca00078e02ff */
[----:B0-----:R-:W-:-:S05]  /*c380*/  LEA.HI.X.SX32 R23, R21, R3, 0x1, P1 ;  /* 0x0000000315177211 */ /* 0x001fca00008f0eff */
[----:B------:R0:W-:Y:S01]  /*c390*/  STL [R1+0x5d4], R23 ;  /* 0x0005d41701007387 */ /* 0x0001e20000100800 */
[C---:B------:R-:W-:Y:S02]  /*c3a0*/  IMAD R26, R0.reuse, 0x3f6, RZ ;  /* 0x000003f6001a7824 */ /* 0x040fe400078e02ff */
[----:B------:R-:W-:Y:S01]  /*c3b0*/  IMAD R27, R0, 0x1f7, RZ ;  /* 0x000001f7001b7824 */ /* 0x000fe200078e02ff */
[----:B------:R-:W0:Y:S04]  /*c3c0*/  S2R R19, SR_TID.X ;  /* 0x0000000000137919 */ /* 0x000e280000002100 */
[----:B--2---:R2:W4:Y:S04]  /*c3d0*/  LDG.E.U16 R9, [R8.64] ;  /* 0x0000000408097981 */ /* 0x004528000c1e1500 */
[----:B---3--:R1:W3:Y:S01]  /*c3e0*/  LDL.LU R22, [R1+0x26d8] ;  /* 0x0026d80001167983 */ /* 0x0082e20000300800 */
[----:B------:R-:W-:-:S02]  /*c3f0*/  MOV R21, c[0x0][0x198] ;  /* 0x0000660000157a02 */ /* 0x000fc40000000f00 */
[----:B------:R-:W-:Y:S01]  /*c400*/  IADD3 R26, P6, R26, R2, RZ ;  /* 0x000000021a1a7210 */ /* 0x000fe20007fde0ff */
[----:B------:R-:W-:Y:S01]  /*c410*/  IMAD R2, R0, 0x1fb, RZ ;  /* 0x000001fb00027824 */ /* 0x000fe200078e02ff */
[-C--:B0-----:R-:W-:Y:S01]  /*c420*/  LEA.HI.X.SX32 R23, R27, R3.reuse, 0x1, P0 ;  /* 0x000000031b177211 */ /* 0x081fe200000f0eff */
[----:B------:R-:W-:Y:S01]  /*c430*/  IMAD R21, R21, 0x1fc, RZ ;  /* 0x000001fc15157824 */ /* 0x000fe200078e02ff */
[----:B------:R-:W-:Y:S01]  /*c440*/  LOP3.LUT R19, R19, 0x7f, RZ, 0xc0, !PT ;  /* 0x0000007f13137812 */ /* 0x000fe200078ec0ff */
[----:B--2---:R0:W2:Y:S01]  /*c450*/  LDG.E.U16 R8, [R6.64] ;  /* 0x0000000406087981 */ /* 0x0040a2000c1e1500 */
[-C--:B------:R-:W-:Y:S02]  /*c460*/  LEA.HI.X.SX32 R27, R2, R3.reuse, 0x1, P6 ;  /* 0x00000003021b7211 */ /* 0x080fe400030f0eff */
[----:B------:R-:W-:Y:S01]  /*c470*/  LEA.HI.X.SX32 R29, R21, R3, 0x1, P5 ;  /* 0x00000003151d7211 */ /* 0x000fe200028f0eff */
[----:B------:R3:W-:Y:S01]  /*c480*/  STL [R1+0x694], R23 ;  /* 0x0006941701007387 */ /* 0x0007e20000100800 */
[----:B------:R-:W-:-:S04]  /*c490*/  SHF.L.U32 R19, R19, 0x1, RZ ;  /* 0x0000000113137819 */ /* 0x000fc800000006ff */
[----:B------:R-:W-:Y:S02]  /*c4a0*/  LOP3.LUT R21, R19, 0x20, RZ, 0x3c, !PT ;  /* 0x0000002013157812 */ /* 0x000fe400078e3cff */
[----:B------:R-:W0:Y:S04]  /*c4b0*/  S2R R19, SR_TID.X ;  /* 0x0000000000137919 */ /* 0x000e280000002100 */
[----:B---3--:R-:W3:Y:S04]  /*c4c0*/  LDL.LU.64 R22, [R1+0x26d0] ;  /* 0x0026d00001167983 */ /* 0x008ee80000300a00 */
[----:B------:R0:W-:Y:S04]  /*c4d0*/  STL.64 [R1+0x2540], R26 ;  /* 0x0025401a01007387 */ /* 0x0001e80000100a00 */
[----:B0-----:R1:W2:Y:S04]  /*c4e0*/  LDL.64 R26, [R1+0x5c8] ;  /* 0x0005c800011a7983 */ /* 0x0012a80000100a00 */
[----:B------:R0:W-:Y:S04]  /*c4f0*/  STL.64 [R1+0x24a8], R28 ;  /* 0x0024a81c01007387 */ /* 0x0001e80000100a00 */
[----:B0-----:R1:W4:Y:S01]  /*c500*/  LDL.64 R28, [R1+0x4c8] ;  /* 0x0004c800011c7983 */ /* 0x0013220000100a00 */
[----:B------:R-:W-:Y:S01]  /*c510*/  LOP3.LUT R19, R19, 0x7f, RZ, 0xc0, !PT ;  /* 0x0000007f13137812 */ /* 0x000fe200078ec0ff */
[----:B------:R-:W-:-:S04]  /*c520*/  IMAD R0, R0, 0x1fd, RZ ;  /* 0x000001fd00007824 */ /* 0x000fc800078e02ff */
[----:B------:R-:W-:Y:S01]  /*c530*/  IMAD.SHL.U32 R19, R19, 0x2, RZ ;  /* 0x0000000213137824 */ /* 0x000fe200078e00ff */
[----:B------:R-:W-:Y:S04]  /*c540*/  STS.U16 [R21+0xd200], R24 ;  /* 0x00d2001815007388 */ /* 0x000fe80000000400 */
[----:B------:R-:W-:Y:S04]  /*c550*/  STS.U16 [R21+0xda00], R25 ;  /* 0x00da001915007388 */ /* 0x000fe80000000400 */
[----:B---3--:R-:W-:Y:S04]  /*c560*/  STS.U16 [R21+0xe200], R22 ;  /* 0x00e2001615007388 */ /* 0x008fe80000000400 */
[----:B------:R-:W-:Y:S04]  /*c570*/  STS.U16 [R21+0xea00], R23 ;  /* 0x00ea001715007388 */ /* 0x000fe80000000400 */
[----:B------:R-:W-:Y:S01]  /*c580*/  STS.U16 [R21+0xf200], R20 ;  /* 0x00f2001415007388 */ /* 0x000fe20000000400 */
[----:B--2---:R-:W-:-:S03]  /*c590*/  MOV R27, c[0x0][0x198] ;  /* 0x00006600001b7a02 */ /* 0x004fc60000000f00 */
[----:B------:R-:W-:Y:S02]  /*c5a0*/  STS.U16 [R21+0xfa00], R18 ;  /* 0x00fa001215007388 */ /* 0x000fe40000000400 */
[----:B------:R-:W-:Y:S01]  /*c5b0*/  IMAD R27, R27, 0x1fe, RZ ;  /* 0x000001fe1b1b7824 */ /* 0x000fe200078e02ff */
[-C--:B----4-:R-:W-:Y:S02]  /*c5c0*/  LEA.HI.X.SX32 R29, R0, R3.reuse, 0x1, P4 ;  /* 0x00000003001d7211 */ /* 0x090fe400020f0eff */
[----:B------:R-:W-:Y:S02]  /*c5d0*/  LOP3.LUT R0, R19, 0x30, RZ, 0x3c, !PT ;  /* 0x0000003013007812 */ /* 0x000fe400078e3cff */
[----:B------:R-:W-:-:S03]  /*c5e0*/  LEA.HI.X.SX32 R27, R27, R3, 0x1, P3 ;  /* 0x000000031b1b7211 */ /* 0x000fc600018f0eff */
[----:B------:R-:W-:Y:S04]  /*c5f0*/  STS.U16 [R0+0x300], R16 ;  /* 0x0003001000007388 */ /* 0x000fe80000000400 */
[----:B-----5:R-:W-:Y:S04]  /*c600*/  STS.U16 [R0+0xb00], R17 ;  /* 0x000b001100007388 */ /* 0x020fe80000000400 */
[----:B------:R-:W-:Y:S04]  /*c610*/  STS.U16 [R0+0x1300], R14 ;  /* 0x0013000e00007388 */ /* 0x000fe80000000400 */
[----:B------:R-:W-:Y:S04]  /*c620*/  STS.U16 [R0+0x1b00], R15 ;  /* 0x001b000f00007388 */ /* 0x000fe80000000400 */
[----:B------:R-:W-:Y:S04]  /*c630*/  STS.U16 [R0+0x2300], R12 ;  /* 0x0023000c00007388 */ /* 0x000fe80000000400 */
[----:B------:R-:W-:Y:S04]  /*c640*/  STS.U16 [R0+0x2b00], R13 ;  /* 0x002b000d00007388 */ /* 0x000fe80000000400 */
[----:B------:R-:W-:Y:S04]  /*c650*/  STL [R1+0x4cc], R29 ;  /* 0x0004cc1d01007387 */ /* 0x000fe80000100800 */
[----:B------:R-:W-:Y:S04]  /*c660*/  STS.U16 [R0+0x3300], R10 ;  /* 0x0033000a00007388 */ /* 0x000fe80000000400 */
[----:B------:R-:W-:Y:S04]  /*c670*/  STL [R1+0x5cc], R27 ;  /* 0x0005cc1b01007387 */ /* 0x000fe80000100800 */
[----:B------:R0:W-:Y:S04]  /*c680*/  STS.U16 [R0+0x3b00], R11 ;  /* 0x003b000b00007388 */ /* 0x0001e80000000400 */
[----:B------:R-:W2:Y:S04]  /*c690*/  LDL.LU.64 R6, [R1+0x480] ;  /* 0x0004800001067983 */ /* 0x000ea80000300a00 */
[----:B0-----:R0:W3:Y:S04]  /*c6a0*/  LDG.E.U16 R0, [R4.64] ;  /* 0x0000000404007981 */ /* 0x0010e8000c1e1500 */
[----:B0-----:R-:W4:Y:S04]  /*c6b0*/  LDL.LU.64 R4, [R1+0x478] ;  /* 0x0004780001047983 */ /* 0x001f280000300a00 */
[----:B------:R-:W5:Y:S04]  /*c6c0*/  LDL.LU.64 R2, [R1+0x3f8] ;  /* 0x0003f80001027983 */ /* 0x000f680000300a00 */
[----:B--2---:R-:W2:Y:S04]  /*c6d0*/  LDG.E.U16 R7, [R6.64] ;  /* 0x0000000406077981 */ /* 0x004ea8000c1e1500 */
[----:B-----5:R0:W-:Y:S04]  /*c6e0*/  STL.64 [R1+0x2658], R2 ;  /* 0x0026580201007387 */ /* 0x0201e80000100a00 */
[----:B0-----:R-:W5:Y:S04]  /*c6f0*/  LDL.LU.64 R2, [R1+0x400] ;  /* 0x0004000001027983 */ /* 0x001f680000300a00 */
        /* <DEDUP_REMOVED lines=23> */
[----:B------:R-:W-:Y:S04]  /*c870*/  STL [R1+0x498], R9 ;  /* 0x0004980901007387 */ /* 0x000fe80000100800 */
[----:B0-----:R-:W5:Y:S04]  /*c880*/  LDL.LU.64 R2, [R1+0x460] ;  /* 0x0004600001027983 */ /* 0x001f680000300a00 */
[----:B------:R-:W-:Y:S04]  /*c890*/  STL [R1+0x490], R8 ;  /* 0x0004900801007387 */ /* 0x000fe80000100800 */
[----:B-----5:R0:W-:Y:S04]  /*c8a0*/  STL.64 [R1+0x26c0], R2 ;  /* 0x0026c00201007387 */ /* 0x0201e80000100a00 */
[----:B---3--:R4:W-:Y:S04]  /*c8b0*/  STL [R1+0x488], R0 ;  /* 0x0004880001007387 */ /* 0x0089e80000100800 */
[----:B0-----:R-:W3:Y:S04]  /*c8c0*/  LDL.LU.64 R2, [R1+0x468] ;  /* 0x0004680001027983 */ /* 0x001ee80000300a00 */
[----:B----4-:R0:W4:Y:S04]  /*c8d0*/  LDG.E.U16 R0, [R4.64] ;  /* 0x0000000404007981 */ /* 0x010128000c1e1500 */
[----:B---3--:R3:W-:Y:S04]  /*c8e0*/  STL.64 [R1+0x26c8], R2 ;  /* 0x0026c80201007387 */ /* 0x0087e80000100a00 */
[----:B---3--:R-:W3:Y:S04]  /*c8f0*/  LDL.LU.64 R2, [R1+0x470] ;  /* 0x0004700001027983 */ /* 0x008ee80000300a00 */
[----:B------:R-:W5:Y:S04]  /*c900*/  LDL.LU.64 R28, [R1+0x3f0] ;  /* 0x0003f000011c7983 */ /* 0x000f680000300a00 */
        /* <DEDUP_REMOVED lines=10> */
[----:B--2---:R2:W-:Y:S04]  /*c9b0*/  STL [R1+0x480], R7 ;  /* 0x0004800701007387 */ /* 0x0045e80000100800 */
[----:B--2---:R-:W2:Y:S04]  /*c9c0*/  LDL.LU.64 R6, [R1+0x398] ;  /* 0x0003980001067983 */ /* 0x004ea80000300a00 */
[----:B0-----:R-:W2:Y:S04]  /*c9d0*/  LDL.LU.64 R4, [R1+0x390] ;  /* 0x0003900001047983 */ /* 0x001ea80000300a00 */
[----:B----4-:R3:W-:Y:S04]  /*c9e0*/  STL [R1+0x478], R0 ;  /* 0x0004780001007387 */ /* 0x0107e80000100800 */
[----:B---3--:R0:W3:Y:S04]  /*c9f0*/  LDG.E.U16 R0, [R2.64] ;  /* 0x0000000402007981 */ /* 0x0080e8000c1e1500 */
[----:B-----5:R-:W4:Y:S04]  /*ca00*/  LDG.E.U16 R28, [R28.64] ;  /* 0x000000041c1c7981 */ /* 0x020f28000c1e1500 */
[----:B------:R-:W5:Y:S04]  /*ca10*/  LDG.E.U16 R26, [R26.64] ;  /* 0x000000041a1a7981 */ /* 0x000f68000c1e1500 */
[----:B0-----:R-:W4:Y:S04]  /*ca20*/  LDL.LU.64 R2, [R1+0x26c8] ;  /* 0x0026c80001027983 */ /* 0x001f280000300a00 */
[----:B------:R-:W5:Y:S04]  /*ca30*/  LDG.E.U16 R24, [R24.64] ;  /* 0x0000000418187981 */ /* 0x000f68000c1e1500 */
        /* <DEDUP_REMOVED lines=8> */
[----:B--2---:R-:W2:Y:S04]  /*cac0*/  LDG.E.U16 R6, [R6.64] ;  /* 0x0000000406067981 */ /* 0x004ea8000c1e1500 */
[----:B---3--:R4:W-:Y:S04]  /*cad0*/  STL [R1+0x470], R0 ;  /* 0x0004700001007387 */ /* 0x0089e80000100800 */
[----:B----4-:R0:W3:Y:S04]  /*cae0*/  LDG.E.U16 R0, [R2.64] ;  /* 0x0000000402007981 */ /* 0x0100e8000c1e1500 */
[----:B0-----:R-:W4:Y:S04]  /*caf0*/  LDL.LU.64 R2, [R1+0x26c0] ;  /* 0x0026c00001027983 */ /* 0x001f280000300a00 */
        /* <DEDUP_REMOVED lines=39> */
[----:B----4-:R-:W4:Y:S04]  /*cd70*/  LDG.E.U16 R3, [R2.64] ;  /* 0x0000000402037981 */ /* 0x010f28000c1e1500 */
[----:B---3--:R-:W-:Y:S04]  /*cd80*/  STL [R1+0x400], R0 ;  /* 0x0004000001007387 */ /* 0x008fe80000100800 */
[----:B----4-:R0:W-:Y:S04]  /*cd90*/  STL [R1+0x3f8], R3 ;  /* 0x0003f80301007387 */ /* 0x0101e80000100800 */
[----:B0-----:R-:W3:Y:S04]  /*cda0*/  LDL.LU.64 R2, [R1+0x300] ;  /* 0x0003000001027983 */ /* 0x001ee80000300a00 */
[----:B---3--:R0:W-:Y:S04]  /*cdb0*/  STL.64 [R1+0x25d0], R2 ;  /* 0x0025d00201007387 */ /* 0x0081e80000100a00 */
        /* <DEDUP_REMOVED lines=16> */
[----:B------:R-:W-:Y:S04]  /*cec0*/  STL [R1+0x3f0], R28 ;  /* 0x0003f01c01007387 */ /* 0x000fe80000100800 */
[----:B0-----:R-:W3:Y:S04]  /*ced0*/  LDL.LU.64 R2, [R1+0x348] ;  /* 0x0003480001027983 */ /* 0x001ee80000300a00 */
[----:B-----5:R-:W-:Y:S04]  /*cee0*/  STL [R1+0x3e8], R26 ;  /* 0x0003e81a01007387 */ /* 0x020fe80000100800 */
[----:B---3--:R0:W-:Y:S04]  /*cef0*/  STL.64 [R1+0x2618], R2 ;  /* 0x0026180201007387 */ /* 0x0081e80000100a00 */
[----:B------:R-:W-:Y:S04]  /*cf00*/  STL [R1+0x3e0], R24 ;  /* 0x0003e01801007387 */ /* 0x000fe80000100800 */
[----:B0-----:R-:W3:Y:S04]  /*cf10*/  LDL.LU.64 R2, [R1+0x350] ;  /* 0x0003500001027983 */ /* 0x001ee80000300a00 */
[----:B------:R-:W-:Y:S04]  /*cf20*/  STL [R1+0x3d8], R22 ;  /* 0x0003d81601007387 */ /* 0x000fe80000100800 */
        /* <DEDUP_REMOVED lines=10> */
[----:B0-----:R-:W3:Y:S01]  /*cfd0*/  LDL.LU.64 R2, [R1+0x368] ;  /* 0x0003680001027983 */ /* 0x001ee20000300a00 */
[----:B------:R-:W-:-:S03]  /*cfe0*/  MOV R0, c[0x0][0x1d0] ;  /* 0x0000740000007a02 */ /* 0x000fc60000000f00 */
[----:B------:R-:W-:Y:S01]  /*cff0*/  STL [R1+0x3a8], R10 ;  /* 0x0003a80a01007387 */ /* 0x000fe20000100800 */
[----:B------:R-:W-:-:S03]  /*d000*/  ISETP.GE.AND P0, PT, R0, 0x1, PT ;  /* 0x000000010000780c */ /* 0x000fc60003f06270 */
[----:B------:R-:W4:Y:S04]  /*d010*/  LDG.E.U16 R0, [R4.64] ;  /* 0x0000000404007981 */ /* 0x000f28000c1e1500 */
[----:B---3--:R0:W-:Y:S04]  /*d020*/  STL.64 [R1+0x2638], R2 ;  /* 0x0026380201007387 */ /* 0x0081e80000100a00 */
[----:B------:R-:W-:Y:S04]  /*d030*/  STL [R1+0x3a0], R8 ;  /* 0x0003a00801007387 */ /* 0x000fe80000100800 */
[----:B0-----:R-:W3:Y:S04]  /*d040*/  LDL.LU.64 R2, [R1+0x370] ;  /* 0x0003700001027983 */ /* 0x001ee80000300a00 */
[----:B--2---:R-:W-:Y:S04]  /*d050*/  STL [R1+0x398], R6 ;  /* 0x0003980601007387 */ /* 0x004fe80000100800 */
[----:B---3--:R0:W-:Y:S04]  /*d060*/  STL.64 [R1+0x2640], R2 ;  /* 0x0026400201007387 */ /* 0x0081e80000100a00 */
[----:B----4-:R-:W-:Y:S04]  /*d070*/  STL [R1+0x390], R0 ;  /* 0x0003900001007387 */ /* 0x010fe80000100800 */
[----:B0-----:R-:W2:Y:S04]  /*d080*/  LDL.LU.64 R2, [R1+0x378] ;  /* 0x0003780001027983 */ /* 0x001ea80000300a00 */
[----:B--2---:R0:W-:Y:S04]  /*d090*/  STL.64 [R1+0x2648], R2 ;  /* 0x0026480201007387 */ /* 0x0041e80000100a00 */
[----:B0-----:R-:W2:Y:S04]  /*d0a0*/  LDL.LU.64 R2, [R1+0x380] ;  /* 0x0003800001027983 */ /* 0x001ea80000300a00 */
[----:B--2---:R0:W-:Y:S04]  /*d0b0*/  STL.64 [R1+0x2650], R2 ;  /* 0x0026500201007387 */ /* 0x0041e80000100a00 */
[----:B0-----:R-:W2:Y:S04]  /*d0c0*/  LDL.LU.64 R2, [R1+0x388] ;  /* 0x0003880001027983 */ /* 0x001ea80000300a00 */
[----:B------:R-:W3:Y:S04]  /*d0d0*/  LDL.LU.64 R28, [R1+0x2f8] ;  /* 0x0002f800011c7983 */ /* 0x000ee80000300a00 */
[----:B------:R-:W4:Y:S04]  /*d0e0*/  LDL.LU.64 R26, [R1+0x2f0] ;  /* 0x0002f000011a7983 */ /* 0x000f280000300a00 */
        /* <DEDUP_REMOVED lines=11> */
[----:B--2---:R0:W2:Y:S04]  /*d1a0*/  LDG.E.U16 R0, [R2.64] ;  /* 0x0000000402007981 */ /* 0x0040a8000c1e1500 */
[----:B---3--:R4:W3:Y:S04]  /*d1b0*/  LDG.E.U16 R29, [R28.64] ;  /* 0x000000041c1d7981 */ /* 0x0088e8000c1e1500 */
[----:B0-----:R-:W3:Y:S04]  /*d1c0*/  LDL.LU.64 R2, [R1+0x2650] ;  /* 0x0026500001027983 */ /* 0x001ee80000300a00 */
[----:B----4-:R0:W4:Y:S04]  /*d1d0*/  LDG.E.U16 R28, [R26.64] ;  /* 0x000000041a1c7981 */ /* 0x010128000c1e1500 */
[----:B-----5:R-:W5:Y:S04]  /*d1e0*/  LDG.E.U16 R24, [R24.64] ;  /* 0x0000000418187981 */ /* 0x020f68000c1e1500 */
[----:B------:R-:W4:Y:S04]  /*d1f0*/  LDG.E.U16 R22, [R22.64] ;  /* 0x0000000416167981 */ /* 0x000f28000c1e1500 */
[----:B------:R-:W4:Y:S04]  /*d200*/  LDG.E.U16 R20, [R20.64] ;  /* 0x0000000414147981 */ /* 0x000f28000c1e1500 */
[----:B------:R-:W4:Y:S04]  /*d210*/  LDG.E.U16 R18, [R18.64] ;  /* 0x0000000412127981 */ /* 0x000f28000c1e1500 */
[----:B------:R-:W4:Y:S04]  /*d220*/  LDG.E.U16 R16, [R16.64] ;  /* 0x0000000410107981 */ /* 0x000f28000c1e1500 */
[----:B------:R-:W4:Y:S04]  /*d230*/  LDG.E.U16 R14, [R14.64] ;  /* 0x000000040e0e7981 */ /* 0x000f28000c1e1500 */
[----:B------:R-:W4:Y:S04]  /*d240*/  LDG.E.U16 R12, [R12.64] ;  /* 0x000000040c0c7981 */ /* 0x000f28000c1e1500 */
[----:B------:R-:W4:Y:S04]  /*d250*/  LDG.E.U16 R10, [R10.64] ;  /* 0x000000040a0a7981 */ /* 0x000f28000c1e1500 */
[----:B--2---:R3:W-:Y:S04]  /*d260*/  STL [R1+0x388], R0 ;  /* 0x0003880001007387 */ /* 0x0047e80000100800 */
[----:B---3--:R2:W3:Y:S04]  /*d270*/  LDG.E.U16 R0, [R2.64] ;  /* 0x0000000402007981 */ /* 0x0084e8000c1e1500 */
[----:B--2---:R-:W2:Y:S04]  /*d280*/  LDL.LU.64 R2, [R1+0x2648] ;  /* 0x0026480001027983 */ /* 0x004ea80000300a00 */
[----:B---3--:R2:W-:Y:S04]  /*d290*/  STL [R1+0x380], R0 ;  /* 0x0003800001007387 */ /* 0x0085e80000100800 */
[----:B--2---:R2:W3:Y:S04]  /*d2a0*/  LDG.E.U16 R0, [R2.64] ;  /* 0x0000000402007981 */ /* 0x0044e8000c1e1500 */
        /* <DEDUP_REMOVED lines=45> */
[----:B--2---:R-:W2:Y:S04]  /*d580*/  LDG.E.U16 R3, [R8.64] ;  /* 0x0000000408037981 */ /* 0x004ea8000c1e1500 */
[----:B------:R-:W2:Y:S04]  /*d590*/  LDG.E.U16 R2, [R6.64] ;  /* 0x0000000406027981 */ /* 0x000ea8000c1e1500 */
[----:B---3--:R3:W-:Y:S04]  /*d5a0*/  STL [R1+0x314], R0 ;  /* 0x0003140001007387 */ /* 0x0087e80000100800 */
[----:B0-----:R-:W2:Y:S04]  /*d5b0*/  LDL.LU.64 R26, [R1+0x140] ;  /* 0x00014000011a7983 */ /* 0x001ea80000300a00 */
[----:B---3--:R-:W3:Y:S04]  /*d5c0*/  LDG.E.U16 R0, [R4.64] ;  /* 0x0000000404007981 */ /* 0x008ee8000c1e1500 */
[----:B--2---:R0:W-:Y:S04]  /*d5d0*/  STL.64 [R1+0x2548], R26 ;  /* 0x0025481a01007387 */ /* 0x0041e80000100a00 */
[----:B0-----:R-:W2:Y:S04]  /*d5e0*/  LDL.LU.64 R26, [R1+0x158] ;  /* 0x00015800011a7983 */ /* 0x001ea80000300a00 */
        /* <DEDUP_REMOVED lines=15> */
[----:B------:R-:W-:Y:S04]  /*d6e0*/  STL [R1+0x310], R29 ;  /* 0x0003101d01007387 */ /* 0x000fe80000100800 */
[----:B0-----:R-:W2:Y:S04]  /*d6f0*/  LDL.LU.64 R26, [R1+0x218] ;  /* 0x00021800011a7983 */ /* 0x001ea80000300a00 */
[----:B----4-:R-:W-:Y:S04]  /*d700*/  STL [R1+0x30c], R28 ;  /* 0x00030c1c01007387 */ /* 0x010fe80000100800 */
[----:B--2---:R0:W-:Y:S04]  /*d710*/  STL.64 [R1+0x2590], R26 ;  /* 0x0025901a01007387 */ /* 0x0041e80000100a00 */
[----:B-----5:R-:W-:Y:S04]  /*d720*/  STL [R1+0x308], R24 ;  /* 0x0003081801007387 */ /* 0x020fe80000100800 */
[----:B0-----:R-:W2:Y:S04]  /*d730*/  LDL.LU.64 R26, [R1+0x240] ;  /* 0x00024000011a7983 */ /* 0x001ea80000300a00 */
[----:B------:R-:W-:Y:S04]  /*d740*/  STL [R1+0x304], R22 ;  /* 0x0003041601007387 */ /* 0x000fe80000100800 */
[----:B--2---:R0:W-:Y:S04]  /*d750*/  STL.64 [R1+0x2598], R26 ;  /* 0x0025981a01007387 */ /* 0x0041e80000100a00 */
[----:B------:R-:W-:Y:S04]  /*d760*/  STL [R1+0x300], R20 ;  /* 0x0003001401007387 */ /* 0x000fe80000100800 */
        /* <DEDUP_REMOVED lines=15> */
[----:B---3--:R-:W-:Y:S04]  /*d860*/  STL [R1+0x2e0], R0 ;  /* 0x0002e00001007387 */ /* 0x008fe80000100800 */
        /* <DEDUP_REMOVED lines=8> */
[----:B------:R-:W3:Y:S04]  /*d8f0*/  LDL.LU.64 R10, [R1+0xe0] ;  /* 0x0000e000010a7983 */ /* 0x000ee80000300a00 */
[----:B------:R-:W3:Y:S04]  /*d900*/  LDL.LU.64 R6, [R1+0xc8] ;  /* 0x0000c80001067983 */ /* 0x000ee80000300a00 */
[----:B------:R-:W3:Y:S04]  /*d910*/  LDL.LU.64 R2, [R1+0xb0] ;  /* 0x0000b00001027983 */ /* 0x000ee80000300a00 */
[----:B------:R-:W3:Y:S04]  /*d920*/  LDL.LU.64 R28, [R1+0x98] ;  /* 0x00009800011c7983 */ /* 0x000ee80000300a00 */
[----:B------:R-:W4:Y:S04]  /*d930*/  LDL.LU.64 R24, [R1+0x80] ;  /* 0x0000800001187983 */ /* 0x000f280000300a00 */
[----:B------:R-:W5:Y:S04]  /*d940*/  LDL.LU.64 R20, [R1+0x68] ;  /* 0x0000680001147983 */ /* 0x000f680000300a00 */
[----:B------:R-:W5:Y:S04]  /*d950*/  LDL.LU.64 R16, [R1+0x50] ;  /* 0x0000500001107983 */ /* 0x000f680000300a00 */
[----:B------:R-:W5:Y:S04]  /*d960*/  LDL.LU.64 R12, [R1+0x38] ;  /* 0x00003800010c7983 */ /* 0x000f680000300a00 */
[----:B------:R-:W5:Y:S04]  /*d970*/  LDL.LU.64 R8, [R1+0x20] ;  /* 0x0000200001087983 */ /* 0x000f680000300a00 */
[----:B------:R-:W5:Y:S04]  /*d980*/  LDL.LU.64 R4, [R1+0x8] ;  /* 0x0000080001047983 */ /* 0x000f680000300a00 */
[----:B--2---:R0:W2:Y:S04]  /*d990*/  LDG.E.U16 R0, [R26.64] ;  /* 0x000000041a007981 */ /* 0x0040a8000c1e1500 */
[----:B0-----:R-:W2:Y:S04]  /*d9a0*/  LDL.LU.64 R26, [R1+0x25c8] ;  /* 0x0025c800011a7983 */ /* 0x001ea80000300a00 */
[----:B---3--:R-:W3:Y:S04]  /*d9b0*/  LDG.E.U16 R29, [R28.64] ;  /* 0x000000041c1d7981 */ /* 0x008ee8000c1e1500 */
[----:B----4-:R-:W4:Y:S04]  /*d9c0*/  LDG.E.U16 R24, [R24.64] ;  /* 0x0000000418187981 */ /* 0x010f28000c1e1500 */
[----:B-----5:R-:W5:Y:S04]  /*d9d0*/  LDG.E.U16 R20, [R20.64] ;  /* 0x0000000414147981 */ /* 0x020f68000c1e1500 */
[----:B------:R-:W3:Y:S04]  /*d9e0*/  LDG.E.U16 R16, [R16.64] ;  /* 0x0000000410107981 */ /* 0x000ee8000c1e1500 */
[----:B------:R-:W3:Y:S04]  /*d9f0*/  LDG.E.U16 R12, [R12.64] ;  /* 0x000000040c0c7981 */ /* 0x000ee8000c1e1500 */
[----:B------:R-:W3:Y:S04]  /*da00*/  LDG.E.U16 R8, [R8.64] ;  /* 0x0000000408087981 */ /* 0x000ee8000c1e1500 */
[----:B--2---:R0:W-:Y:S04]  /*da10*/  STL [R1+0x2dc], R0 ;  /* 0x0002dc0001007387 */ /* 0x0041e80000100800 */
[----:B0-----:R0:W2:Y:S04]  /*da20*/  LDG.E.U16 R0, [R26.64] ;  /* 0x000000041a007981 */ /* 0x0010a8000c1e1500 */
[----:B0-----:R-:W3:Y:S04]  /*da30*/  LDL.LU.64 R26, [R1+0x25c0] ;  /* 0x0025c000011a7983 */ /* 0x001ee80000300a00 */
[----:B--2---:R3:W-:Y:S04]  /*da40*/  STL [R1+0x2d8], R0 ;  /* 0x0002d80001007387 */ /* 0x0047e80000100800 */
[----:B---3--:R0:W2:Y:S04]  /*da50*/  LDG.E.U16 R0, [R26.64] ;  /* 0x000000041a007981 */ /* 0x0080a8000c1e1500 */
        /* <DEDUP_REMOVED lines=47> */
[----:B0-----:R0:W2:Y:S04]  /*dd50*/  LDG.E.U16 R0, [R22.64] ;  /* 0x0000000416007981 */ /* 0x0010a8000c1e1500 */
        /* <DEDUP_REMOVED lines=15> */
[----:B0-----:R-:W4:Y:S04]  /*de50*/  LDG.E.U16 R3, [R4.64] ;  /* 0x0000000404037981 */ /* 0x001f28000c1e1500 */
[----:B---3--:R-:W3:Y:S04]  /*de60*/  LDG.E.U16 R2, [R6.64] ;  /* 0x0000000406027981 */ /* 0x008ee8000c1e1500 */
[----:B--2---:R0:W-:Y:S04]  /*de70*/  STL [R1+0x280], R0 ;  /* 0x0002800001007387 */ /* 0x0041e80000100800 */
[----:B------:R2:W-:Y:S04]  /*de80*/  STL [R1+0x27c], R29 ;  /* 0x00027c1d01007387 */ /* 0x0005e80000100800 */
[----:B0-----:R-:W3:Y:S04]  /*de90*/  LDG.E.U16 R0, [R10.64] ;  /* 0x000000040a007981 */ /* 0x001ee8000c1e1500 */
[----:B--2---:R-:W2:Y:S04]  /*dea0*/  LDL.LU.64 R28, [R1+0x138] ;  /* 0x00013800011c7983 */ /* 0x004ea80000300a00 */
        /* <DEDUP_REMOVED lines=22> */
[----:B----4-:R-:W-:Y:S04]  /*e010*/  STL [R1+0x278], R24 ;  /* 0x0002781801007387 */ /* 0x010fe80000100800 */
[----:B--2---:R0:W-:Y:S04]  /*e020*/  STL.64 [R1+0x2508], R28 ;  /* 0x0025081c01007387 */ /* 0x0041e80000100a00 */
[----:B-----5:R-:W-:Y:S04]  /*e030*/  STL [R1+0x274], R20 ;  /* 0x0002741401007387 */ /* 0x020fe80000100800 */
[----:B0-----:R-:W2:Y:S04]  /*e040*/  LDL.LU.64 R28, [R1+0x250] ;  /* 0x00025000011c7983 */ /* 0x001ea80000300a00 */
[----:B------:R-:W-:Y:S04]  /*e050*/  STL [R1+0x270], R16 ;  /* 0x0002701001007387 */ /* 0x000fe80000100800 */
[----:B--2---:R0:W-:Y:S04]  /*e060*/  STL.64 [R1+0x2510], R28 ;  /* 0x0025101c01007387 */ /* 0x0041e80000100a00 */
[----:B------:R2:W-:Y:S04]  /*e070*/  STL [R1+0x26c], R12 ;  /* 0x00026c0c01007387 */ /* 0x0005e80000100800 */
[----:B0-----:R-:W4:Y:S04]  /*e080*/  LDL.LU.64 R28, [R1+0x258] ;  /* 0x00025800011c7983 */ /* 0x001f280000300a00 */
[----:B------:R0:W-:Y:S04]  /*e090*/  STL [R1+0x268], R8 ;  /* 0x0002680801007387 */ /* 0x0001e80000100800 */
[----:B------:R-:W5:Y:S04]  /*e0a0*/  LDL.LU.64 R24, [R1+0x120] ;  /* 0x0001200001187983 */ /* 0x000f680000300a00 */
[----:B------:R-:W-:Y:S04]  /*e0b0*/  STL [R1+0x264], R3 ;  /* 0x0002640301007387 */ /* 0x000fe80000100800 */
[----:B------:R-:W4:Y:S04]  /*e0c0*/  LDL.LU.64 R20, [R1+0x108] ;  /* 0x0001080001147983 */ /* 0x000f280000300a00 */
[----:B---3--:R-:W-:Y:S04]  /*e0d0*/  STL [R1+0x260], R2 ;  /* 0x0002600201007387 */ /* 0x008fe80000100800 */
[----:B------:R-:W3:Y:S04]  /*e0e0*/  LDL.LU.64 R16, [R1+0xf0] ;  /* 0x0000f00001107983 */ /* 0x000ee80000300a00 */
[----:B------:R1:W-:Y:S04]  /*e0f0*/  STL [R1+0x244], R0 ;  /* 0x0002440001007387 */ /* 0x0003e80000100800 */
[----:B--2---:R-:W2:Y:S04]  /*e100*/  LDL.LU.64 R12, [R1+0xd8] ;  /* 0x0000d800010c7983 */ /* 0x004ea80000300a00 */
[----:B0-----:R-:W2:Y:S04]  /*e110*/  LDL.LU.64 R8, [R1+0xc0] ;  /* 0x0000c00001087983 */ /* 0x001ea80000300a00 */
[----:B-1----:R0:W2:Y:S04]  /*e120*/  LDG.E.U16 R0, [R14.64] ;  /* 0x000000040e007981 */ /* 0x0020a8000c1e1500 */
[----:B------:R-:W3:Y:S04]  /*e130*/  LDL.LU.64 R10, [R1+0x48] ;  /* 0x00004800010a7983 */ /* 0x000ee80000300a00 */
[----:B------:R-:W4:Y:S04]  /*e140*/  LDL.LU.64 R6, [R1+0x30] ;  /* 0x0000300001067983 */ /* 0x000f280000300a00 */
[----:B------:R-:W4:Y:S04]  /*e150*/  LDL.LU.64 R2, [R1+0x18] ;  /* 0x0000180001027983 */ /* 0x000f280000300a00 */
[----:B------:R-:W4:Y:S04]  /*e160*/  LDL.LU.64 R4, [R1] ;  /* 0x0000000001047983 */ /* 0x000f280000300a00 */
[----:B0-----:R-:W4:Y:S04]  /*e170*/  LDL.LU.64 R14, [R1+0x60] ;  /* 0x00006000010e7983 */ /* 0x001f280000300a00 */
[----:B--2---:R0:W-:Y:S04]  /*e180*/  STL [R1+0x240], R0 ;  /* 0x0002400001007387 */ /* 0x0041e80000100800 */
[----:B---3--:R-:W2:Y:S04]  /*e190*/  LDG.E.U16 R11, [R10.64] ;  /* 0x000000040a0b7981 */ /* 0x008ea8000c1e1500 */
[----:B0-----:R0:W3:Y:S04]  /*e1a0*/  LDG.E.U16 R0, [R18.64] ;  /* 0x0000000412007981 */ /* 0x0010e8000c1e1500 */
[----:B0-----:R-:W2:Y:S04]  /*e1b0*/  LDL.LU.64 R18, [R1+0x78] ;  /* 0x0000780001127983 */ /* 0x001ea80000300a00 */
[----:B----4-:R-:W4:Y:S04]  /*e1c0*/  LDG.E.U16 R15, [R14.64] ;  /* 0x000000040e0f7981 */ /* 0x010f28000c1e1500 */
[----:B---3--:R0:W-:Y:S04]  /*e1d0*/  STL [R1+0x21c], R0 ;  /* 0x00021c0001007387 */ /* 0x0081e80000100800 */
[----:B0-----:R0:W3:Y:S04]  /*e1e0*/  LDG.E.U16 R0, [R22.64] ;  /* 0x0000000416007981 */ /* 0x0010e8000c1e1500 */
[----:B0-----:R-:W2:Y:S04]  /*e1f0*/  LDL.LU.64 R22, [R1+0x90] ;  /* 0x0000900001167983 */ /* 0x001ea80000300a00 */
[----:B---3--:R0:W-:Y:S04]  /*e200*/  STL [R1+0x218], R0 ;  /* 0x0002180001007387 */ /* 0x0081e80000100800 */
[----:B0-----:R0:W3:Y:S04]  /*e210*/  LDG.E.U16 R0, [R26.64] ;  /* 0x000000041a007981 */ /* 0x0010e8000c1e1500 */
[----:B--2---:R1:W2:Y:S04]  /*e220*/  LDG.E.U16 R22, [R22.64] ;  /* 0x0000000416167981 */ /* 0x0042a8000c1e1500 */
[----:B0-----:R-:W2:Y:S04]  /*e230*/  LDL.LU.64 R26, [R1+0xa8] ;  /* 0x0000a800011a7983 */ /* 0x001ea80000300a00 */
[----:B-1----:R0:W2:Y:S04]  /*e240*/  LDG.E.U16 R23, [R18.64] ;  /* 0x0000000412177981 */ /* 0x0020a8000c1e1500 */
[----:B0-----:R0:W2:Y:S04]  /*e250*/  LDG.E.U16 R19, [R4.64] ;  /* 0x0000000404137981 */ /* 0x0010a8000c1e1500 */
[----:B---3--:R1:W-:Y:S04]  /*e260*/  STL [R1+0x204], R0 ;  /* 0x0002040001007387 */ /* 0x0083e80000100800 */
[----:B-1----:R1:W3:Y:S04]  /*e270*/  LDG.E.U16 R0, [R28.64] ;  /* 0x000000041c007981 */ /* 0x0022e8000c1e1500 */
[----:B-1----:R-:W2:Y:S04]  /*e280*/  LDL.LU.64 R28, [R1+0x2510] ;  /* 0x00251000011c7983 */ /* 0x002ea80000300a00 */
[----:B---3--:R2:W-:Y:S04]  /*e290*/  STL [R1+0x200], R0 ;  /* 0x0002000001007387 */ /* 0x0085e80000100800 */
[----:B--2---:R1:W2:Y:S04]  /*e2a0*/  LDG.E.U16 R0, [R28.64] ;  /* 0x000000041c007981 */ /* 0x0042a8000c1e1500 */
[----:B-1----:R-:W3:Y:S04]  /*e2b0*/  LDL.LU.64 R28, [R1+0x2508] ;  /* 0x00250800011c7983 */ /* 0x002ee80000300a00 */
[----:B--2---:R3:W-:Y:S04]  /*e2c0*/  STL [R1+0x1ec], R0 ;  /* 0x0001ec0001007387 */ /* 0x0047e80000100800 */
[----:B---3--:R1:W2:Y:S04]  /*e2d0*/  LDG.E.U16 R0, [R28.64] ;  /* 0x000000041c007981 */ /* 0x0082a8000c1e1500 */
        /* <DEDUP_REMOVED lines=35> */
[----:B-----5:R1:W2:Y:S04]  /*e510*/  LDG.E.U16 R0, [R24.64] ;  /* 0x0000000418007981 */ /* 0x0202a8000c1e1500 */
[----:B-1----:R-:W5:Y:S04]  /*e520*/  LDL.LU.64 R24, [R1+0x24a0] ;  /* 0x0024a00001187983 */ /* 0x002f680000300a00 */
[----:B--2---:R1:W-:Y:S04]  /*e530*/  STL [R1+0x180], R0 ;  /* 0x0001800001007387 */ /* 0x0043e80000100800 */
[----:B-1----:R1:W2:Y:S04]  /*e540*/  LDG.E.U16 R0, [R20.64] ;  /* 0x0000000414007981 */ /* 0x0022a8000c1e1500 */
[----:B-1----:R-:W3:Y:S04]  /*e550*/  LDL.LU.64 R20, [R1+0x2498] ;  /* 0x0024980001147983 */ /* 0x002ee80000300a00 */
        /* <DEDUP_REMOVED lines=8> */
[----:B---3--:R-:W3:Y:S04]  /*e5e0*/  LDG.E.U16 R12, [R12.64] ;  /* 0x000000040c0c7981 */ /* 0x008ee8000c1e1500 */
[----:B-1----:R-:W3:Y:S04]  /*e5f0*/  LDL.LU.64 R8, [R1+0x2480] ;  /* 0x0024800001087983 */ /* 0x002ee80000300a00 */
[----:B--2---:R1:W-:Y:S04]  /*e600*/  STL [R1+0x168], R0 ;  /* 0x0001680001007387 */ /* 0x0043e80000100800 */
[----:B-1----:R1:W2:Y:S04]  /*e610*/  LDG.E.U16 R0, [R26.64] ;  /* 0x000000041a007981 */ /* 0x0022a8000c1e1500 */
[----:B---3--:R3:W4:Y:S04]  /*e620*/  LDG.E.U16 R18, [R8.64] ;  /* 0x0000000408127981 */ /* 0x008728000c1e1500 */
[----:B-1----:R1:W4:Y:S04]  /*e630*/  LDG.E.U16 R27, [R6.64] ;  /* 0x00000004061b7981 */ /* 0x002328000c1e1500 */
[----:B------:R0:W4:Y:S04]  /*e640*/  LDG.E.U16 R26, [R2.64] ;  /* 0x00000004021a7981 */ /* 0x000128000c1e1500 */
[----:B---3--:R-:W3:Y:S04]  /*e650*/  LDG.E.U16 R9, [R16.64] ;  /* 0x0000000410097981 */ /* 0x008ee8000c1e1500 */
[----:B------:R-:W3:Y:S04]  /*e660*/  LDG.E.U16 R8, [R20.64] ;  /* 0x0000000414087981 */ /* 0x000ee8000c1e1500 */
[----:B--2---:R5:W-:Y:S04]  /*e670*/  STL [R1+0x15c], R0 ;  /* 0x00015c0001007387 */ /* 0x004be80000100800 */
[----:B------:R-:W-:Y:S04]  /*e680*/  STL [R1+0x154], R23 ;  /* 0x0001541701007387 */ /* 0x000fe80000100800 */
[----:B------:R2:W-:Y:S04]  /*e690*/  STL [R1+0x158], R22 ;  /* 0x0001581601007387 */ /* 0x0005e80000100800 */
[----:B-----5:R5:W3:Y:S04]  /*e6a0*/  LDG.E.U16 R0, [R24.64] ;  /* 0x0000000418007981 */ /* 0x020ae8000c1e1500 */
[----:B--2---:R-:W2:Y:S04]  /*e6b0*/  LDL.LU.64 R22, [R1+0x230] ;  /* 0x0002300001167983 */ /* 0x004ea80000300a00 */
[----:B----4-:R4:W-:Y:S04]  /*e6c0*/  STL [R1+0x150], R15 ;  /* 0x0001500f01007387 */ /* 0x0109e80000100800 */
[----:B----4-:R-:W4:Y:S04]  /*e6d0*/  LDL.LU.64 R14, [R1+0x228] ;  /* 0x00022800010e7983 */ /* 0x010f280000300a00 */
[----:B------:R0:W-:Y:S04]  /*e6e0*/  STL [R1+0x144], R11 ;  /* 0x0001440b01007387 */ /* 0x0001e80000100800 */
[----:B0-----:R-:W2:Y:S04]  /*e6f0*/  LDL.LU.64 R10, [R1+0x220] ;  /* 0x00022000010a7983 */ /* 0x001ea80000300a00 */
[----:B-1----:R-:W2:Y:S04]  /*e700*/  LDL.LU.64 R6, [R1+0x208] ;  /* 0x0002080001067983 */ /* 0x002ea80000300a00 */
[----:B------:R-:W2:Y:S04]  /*e710*/  LDL.LU.64 R2, [R1+0x1f0] ;  /* 0x0001f00001027983 */ /* 0x000ea80000300a00 */
[----:B------:R-:W2:Y:S04]  /*e720*/  LDL.LU.64 R4, [R1+0xd0] ;  /* 0x0000d00001047983 */ /* 0x000ea80000300a00 */
        /* <DEDUP_REMOVED lines=25> */
[----:B------:R1:W-:Y:S04]  /*e8c0*/  STL [R1+0x128], R12 ;  /* 0x0001280c01007387 */ /* 0x0003e80000100800 */
[----:B0-----:R-:W2:Y:S04]  /*e8d0*/  LDL.LU.64 R4, [R1+0x1d8] ;  /* 0x0001d80001047983 */ /* 0x001ea80000300a00 */
[----:B---3--:R-:W-:Y:S04]  /*e8e0*/  STL [R1+0x124], R9 ;  /* 0x0001240901007387 */ /* 0x008fe80000100800 */
[----:B-----5:R-:W3:Y:S04]  /*e8f0*/  LDL.LU.64 R24, [R1+0xa0] ;  /* 0x0000a00001187983 */ /* 0x020ee80000300a00 */
[----:B------:R-:W-:Y:S04]  /*e900*/  STL [R1+0x120], R8 ;  /* 0x0001200801007387 */ /* 0x000fe80000100800 */
[----:B------:R-:W5:Y:S04]  /*e910*/  LDL.LU.64 R20, [R1+0x88] ;  /* 0x0000880001147983 */ /* 0x000f680000300a00 */
[----:B------:R0:W-:Y:S04]  /*e920*/  STL [R1+0x114], R0 ;  /* 0x0001140001007387 */ /* 0x0001e80000100800 */
[----:B------:R-:W2:Y:S04]  /*e930*/  LDL.LU.64 R16, [R1+0x70] ;  /* 0x0000700001107983 */ /* 0x000ea80000300a00 */
[----:B-1----:R-:W4:Y:S04]  /*e940*/  LDL.LU.64 R12, [R1+0x58] ;  /* 0x00005800010c7983 */ /* 0x002f280000300a00 */
[----:B0-----:R0:W4:Y:S04]  /*e950*/  LDG.E.U16 R0, [R28.64] ;  /* 0x000000041c007981 */ /* 0x001128000c1e1500 */
[----:B------:R-:W4:Y:S04]  /*e960*/  LDL.LU.64 R8, [R1+0x40] ;  /* 0x0000400001087983 */ /* 0x000f280000300a00 */
[----:B------:R-:W4:Y:S04]  /*e970*/  LDL.LU.64 R26, [R1+0x28] ;  /* 0x00002800011a7983 */ /* 0x000f280000300a00 */
[----:B------:R-:W4:Y:S04]  /*e980*/  LDL.LU.64 R18, [R1+0x10] ;  /* 0x0000100001127983 */ /* 0x000f280000300a00 */
[----:B0-----:R-:W4:Y:S04]  /*e990*/  LDL.LU.64 R28, [R1+0xb8] ;  /* 0x0000b800011c7983 */ /* 0x001f280000300a00 */
[----:B---3--:R-:W3:Y:S04]  /*e9a0*/  LDG.E.U16 R24, [R24.64] ;  /* 0x0000000418187981 */ /* 0x008ee8000c1e1500 */
[----:B-----5:R2:W5:Y:S04]  /*e9b0*/  LDG.E.U16 R21, [R20.64] ;  /* 0x0000000414157981 */ /* 0x020568000c1e1500 */
[----:B--2---:R0:W2:Y:S04]  /*e9c0*/  LDG.E.U16 R20, [R16.64] ;  /* 0x0000000410147981 */ /* 0x0040a8000c1e1500 */
[----:B----4-:R1:W4:Y:S04]  /*e9d0*/  LDG.E.U16 R13, [R12.64] ;  /* 0x000000040c0d7981 */ /* 0x010328000c1e1500 */
[----:B------:R0:W-:Y:S04]  /*e9e0*/  STL [R1+0x110], R0 ;  /* 0x0001100001007387 */ /* 0x0001e80000100800 */
[----:B-1----:R1:W2:Y:S04]  /*e9f0*/  LDG.E.U16 R12, [R8.64] ;  /* 0x00000004080c7981 */ /* 0x0022a8000c1e1500 */
[----:B0-----:R0:W2:Y:S04]  /*ea00*/  LDG.E.U16 R0, [R22.64] ;  /* 0x0000000416007981 */ /* 0x0010a8000c1e1500 */
[----:B------:R-:W3:Y:S04]  /*ea10*/  LDG.E.U16 R28, [R28.64] ;  /* 0x000000041c1c7981 */ /* 0x000ee8000c1e1500 */
[----:B-1----:R1:W3:Y:S04]  /*ea20*/  LDG.E.U16 R8, [R18.64] ;  /* 0x0000000412087981 */ /* 0x0022e8000c1e1500 */
[----:B0-----:R-:W3:Y:S04]  /*ea30*/  LDL.LU.64 R22, [R1+0x4a0] ;  /* 0x0004a00001167983 */ /* 0x001ee80000300a00 */
[----:B------:R-:W4:Y:S04]  /*ea40*/  LDG.E.U16 R9, [R26.64] ;  /* 0x000000041a097981 */ /* 0x000f28000c1e1500 */
[----:B--2---:R0:W-:Y:S04]  /*ea50*/  STL [R1+0x10c], R0 ;  /* 0x00010c0001007387 */ /* 0x0041e80000100800 */
[----:B0-----:R0:W2:Y:S04]  /*ea60*/  LDG.E.U16 R0, [R14.64] ;  /* 0x000000040e007981 */ /* 0x0010a8000c1e1500 */
[----:B---3--:R-:W3:Y:S04]  /*ea70*/  LDG.E.U16 R17, [R22.64] ;  /* 0x0000000416117981 */ /* 0x008ee8000c1e1500 */
[----:B0-----:R-:W3:Y:S04]  /*ea80*/  LDL.LU.64 R14, [R1+0x4a8] ;  /* 0x0004a800010e7983 */ /* 0x001ee80000300a00 */
[----:B--2---:R0:W-:Y:S04]  /*ea90*/  STL [R1+0x108], R0 ;  /* 0x0001080001007387 */ /* 0x0041e80000100800 */
[----:B0-----:R0:W2:Y:S04]  /*eaa0*/  LDG.E.U16 R0, [R10.64] ;  /* 0x000000040a007981 */ /* 0x0010a8000c1e1500 */
[----:B---3--:R3:W3:Y:S04]  /*eab0*/  LDG.E.U16 R16, [R14.64] ;  /* 0x000000040e107981 */ /* 0x0086e8000c1e1500 */
[----:B0-----:R-:W3:Y:S04]  /*eac0*/  LDL.LU.64 R10, [R1+0x4b0] ;  /* 0x0004b000010a7983 */ /* 0x001ee80000300a00 */
[----:B--2---:R0:W-:Y:S04]  /*ead0*/  STL [R1+0xfc], R0 ;  /* 0x0000fc0001007387 */ /* 0x0041e80000100800 */
[----:B0-----:R0:W2:Y:S04]  /*eae0*/  LDG.E.U16 R0, [R6.64] ;  /* 0x0000000406007981 */ /* 0x0010a8000c1e1500 */
[----:B0-----:R-:W3:Y:S04]  /*eaf0*/  LDL.LU.64 R6, [R1+0x4b8] ;  /* 0x0004b80001067983 */ /* 0x001ee80000300a00 */
        /* <DEDUP_REMOVED lines=40> */
[----:B0-----:R-:W1:Y:S04]  /*ed80*/  LDL.LU.64 R4, [R1+0x2420] ;  /* 0x0024200001047983 */ /* 0x001e680000300a00 */
[----:B-1----:R-:W3:Y:S04]  /*ed90*/  LDG.E.U16 R18, [R4.64] ;  /* 0x0000000404127981 */ /* 0x002ee8000c1e1500 */
[----:B---3--:R-:W-:Y:S04]  /*eda0*/  STL [R1+0x2340], R18 ;  /* 0x0023401201007387 */ /* 0x008fe80000100800 */
[----:B------:R-:W-:Y:S04]  /*edb0*/  STL [R1+0x2344], R17 ;  /* 0x0023441101007387 */ /* 0x000fe80000100800 */
[----:B------:R-:W-:Y:S04]  /*edc0*/  STL [R1+0x233c], R16 ;  /* 0x00233c1001007387 */ /* 0x000fe80000100800 */
[----:B--2---:R0:W-:Y:S04]  /*edd0*/  STL [R1+0xac], R0 ;  /* 0x0000ac0001007387 */ /* 0x0041e80000100800 */
[----:B0-----:R-:W2:Y:S04]  /*ede0*/  LDG.E.U16 R0, [R10.64] ;  /* 0x000000040a007981 */ /* 0x001ea8000c1e1500 */
[----:B--2---:R0:W-:Y:S04]  /*edf0*/  STL [R1+0x2348], R0 ;  /* 0x0023480001007387 */ /* 0x0041e80000100800 */
[----:B------:R-:W-:Y:S04]  /*ee00*/  STL [R1+0x234c], R15 ;  /* 0x00234c0f01007387 */ /* 0x000fe80000100800 */
[----:B------:R-:W2:Y:S04]  /*ee10*/  LDL.LU.64 R10, [R1+0x4c8] ;  /* 0x0004c800010a7983 */ /* 0x000ea80000300a00 */
[----:B------:R-:W0:Y:S04]  /*ee20*/  LDL.LU.64 R2, [R1+0x4d0] ;  /* 0x0004d00001027983 */ /* 0x000e280000300a00 */
[----:B------:R-:W3:Y:S04]  /*ee30*/  LDL.LU.64 R22, [R1+0x4e0] ;  /* 0x0004e00001167983 */ /* 0x000ee80000300a00 */
[----:B0-----:R0:W2:Y:S04]  /*ee40*/  LDG.E.U16 R0, [R2.64] ;  /* 0x0000000402007981 */ /* 0x0010a8000c1e1500 */
[----:B---3--:R1:W-:Y:S04]  /*ee50*/  STL.64 [R1+0x2418], R22 ;  /* 0x0024181601007387 */ /* 0x0083e80000100a00 */
[----:B-1----:R-:W3:Y:S04]  /*ee60*/  LDL.LU.64 R22, [R1+0x4d8] ;  /* 0x0004d80001167983 */ /* 0x002ee80000300a00 */
[----:B------:R-:W2:Y:S04]  /*ee70*/  LDL.LU.64 R6, [R1+0x4f0] ;  /* 0x0004f00001067983 */ /* 0x000ea80000300a00 */
[----:B--2---:R1:W-:Y:S04]  /*ee80*/  STL.64 [R1+0x2410], R6 ;  /* 0x0024100601007387 */ /* 0x0043e80000100a00 */
[----:B-1----:R-:W2:Y:S04]  /*ee90*/  LDL.LU.64 R6, [R1+0x4e8] ;  /* 0x0004e80001067983 */ /* 0x002ea80000300a00 */
[----:B------:R-:W2:Y:S04]  /*eea0*/  LDL.LU.64 R16, [R1+0x550] ;  /* 0x0005500001107983 */ /* 0x000ea80000300a00 */
[----:B--2---:R1:W-:Y:S04]  /*eeb0*/  STL.64 [R1+0x23c8], R16 ;  /* 0x0023c81001007387 */ /* 0x0043e80000100a00 */
[----:B-1----:R-:W2:Y:S04]  /*eec0*/  LDL.LU.64 R16, [R1+0x538] ;  /* 0x0005380001107983 */ /* 0x002ea80000300a00 */
[----:B--2---:R1:W-:Y:S04]  /*eed0*/  STL.64 [R1+0x23d0], R16 ;  /* 0x0023d01001007387 */ /* 0x0043e80000100a00 */
[----:B------:R-:W-:Y:S04]  /*eee0*/  STL [R1+0xa8], R28 ;  /* 0x0000a81c01007387 */ /* 0x000fe80000100800 */
[----:B-1----:R-:W2:Y:S04]  /*eef0*/  LDL.LU.64 R16, [R1+0x530] ;  /* 0x0005300001107983 */ /* 0x002ea80000300a00 */
[----:B------:R-:W-:Y:S04]  /*ef00*/  STL [R1+0xa4], R24 ;  /* 0x0000a41801007387 */ /* 0x000fe80000100800 */
[----:B--2---:R1:W-:Y:S04]  /*ef10*/  STL.64 [R1+0x23d8], R16 ;  /* 0x0023d81001007387 */ /* 0x0043e80000100a00 */
[----:B-----5:R-:W-:Y:S04]  /*ef20*/  STL [R1+0xa0], R21 ;  /* 0x0000a01501007387 */ /* 0x020fe80000100800 */
[----:B-1----:R-:W2:Y:S04]  /*ef30*/  LDL.LU.64 R16, [R1+0x528] ;  /* 0x0005280001107983 */ /* 0x002ea80000300a00 */
[----:B------:R-:W-:Y:S04]  /*ef40*/  STL [R1+0x9c], R20 ;  /* 0x00009c1401007387 */ /* 0x000fe80000100800 */
[----:B--2---:R1:W-:Y:S04]  /*ef50*/  STL.64 [R1+0x23e0], R16 ;  /* 0x0023e01001007387 */ /* 0x0043e80000100a00 */
[----:B----4-:R2:W-:Y:S04]  /*ef60*/  STL [R1+0x98], R13 ;  /* 0x0000980d01007387 */ /* 0x0105e80000100800 */
[----:B-1----:R-:W4:Y:S04]  /*ef70*/  LDL.LU.64 R16, [R1+0x520] ;  /* 0x0005200001107983 */ /* 0x002f280000300a00 */
[----:B------:R-:W-:Y:S04]  /*ef80*/  STL [R1+0x94], R12 ;  /* 0x0000940c01007387 */ /* 0x000fe80000100800 */
[----:B--2---:R1:W2:Y:S04]  /*ef90*/  LDG.E.U16 R13, [R10.64] ;  /* 0x000000040a0d7981 */ /* 0x0042a8000c1e1500 */
[----:B----4-:R4:W-:Y:S04]  /*efa0*/  STL.64 [R1+0x23e8], R16 ;  /* 0x0023e81001007387 */ /* 0x0109e80000100a00 */
[----:B------:R-:W-:Y:S04]  /*efb0*/  STL [R1+0x90], R9 ;  /* 0x0000900901007387 */ /* 0x000fe80000100800 */
[----:B----4-:R-:W4:Y:S04]  /*efc0*/  LDL.LU.64 R16, [R1+0x518] ;  /* 0x0005180001107983 */ /* 0x010f280000300a00 */
[----:B------:R-:W-:Y:S04]  /*efd0*/  STL [R1+0x8c], R8 ;  /* 0x00008c0801007387 */ /* 0x000fe80000100800 */
[----:B----4-:R4:W-:Y:S04]  /*efe0*/  STL.64 [R1+0x23f0], R16 ;  /* 0x0023f01001007387 */ /* 0x0109e80000100a00 */
[----:B----4-:R-:W4:Y:S04]  /*eff0*/  LDL.LU.64 R16, [R1+0x510] ;  /* 0x0005100001107983 */ /* 0x010f280000300a00 */
[----:B----4-:R4:W-:Y:S04]  /*f000*/  STL.64 [R1+0x23f8], R16 ;  /* 0x0023f81001007387 */ /* 0x0109e80000100a00 */
[----:B----4-:R-:W4:Y:S04]  /*f010*/  LDL.LU.64 R16, [R1+0x508] ;  /* 0x0005080001107983 */ /* 0x010f280000300a00 */
[----:B----4-:R4:W-:Y:S04]  /*f020*/  STL.64 [R1+0x2400], R16 ;  /* 0x0024001001007387 */ /* 0x0109e80000100a00 */
[----:B----4-:R-:W4:Y:S04]  /*f030*/  LDL.LU.64 R16, [R1+0x500] ;  /* 0x0005000001107983 */ /* 0x010f280000300a00 */
[----:B----4-:R4:W-:Y:S04]  /*f040*/  STL.64 [R1+0x2408], R16 ;  /* 0x0024081001007387 */ /* 0x0109e80000100a00 */
[----:B----4-:R-:W4:Y:S04]  /*f050*/  LDL.LU.64 R16, [R1+0x4f8] ;  /* 0x0004f80001107983 */ /* 0x010f280000300a00 */
[----:B------:R-:W5:Y:S04]  /*f060*/  LDL.LU.64 R18, [R1+0x558] ;  /* 0x0005580001127983 */ /* 0x000f680000300a00 */
[----:B------:R-:W4:Y:S04]  /*f070*/  LDL.LU.64 R4, [R1+0x560] ;  /* 0x0005600001047983 */ /* 0x000f280000300a00 */
[----:B------:R-:W4:Y:S04]  /*f080*/  LDL.LU.64 R28, [R1+0x568] ;  /* 0x00056800011c7983 */ /* 0x000f280000300a00 */
[----:B------:R-:W4:Y:S04]  /*f090*/  LDL.LU.64 R24, [R1+0x570] ;  /* 0x0005700001187983 */ /* 0x000f280000300a00 */
[----:B------:R-:W4:Y:S04]  /*f0a0*/  LDL.LU.64 R20, [R1+0x578] ;  /* 0x0005780001147983 */ /* 0x000f280000300a00 */
[----:B------:R-:W4:Y:S04]  /*f0b0*/  LDL.LU.64 R8, [R1+0x580] ;  /* 0x0005800001087983 */ /* 0x000f280000300a00 */
[----:B------:R0:W-:Y:S04]  /*f0c0*/  STL [R1+0x2350], R14 ;  /* 0x0023500e01007387 */ /* 0x0001e80000100800 */
[----:B0-----:R-:W4:Y:S04]  /*f0d0*/  LDL.LU.64 R14, [R1+0x548] ;  /* 0x00054800010e7983 */ /* 0x001f280000300a00 */
[----:B-1----:R-:W4:Y:S04]  /*f0e0*/  LDL.LU.64 R10, [R1+0x588] ;  /* 0x00058800010a7983 */ /* 0x002f280000300a00 */
[----:B------:R-:W5:Y:S04]  /*f0f0*/  LDL.LU.64 R26, [R1+0x590] ;  /* 0x00059000011a7983 */ /* 0x000f680000300a00 */
[----:B--2---:R0:W-:Y:S04]  /*f100*/  STL [R1+0x2354], R13 ;  /* 0x0023540d01007387 */ /* 0x0041e80000100800 */
[----:B0-----:R-:W2:Y:S04]  /*f110*/  LDL.LU.64 R12, [R1+0x540] ;  /* 0x00054000010c7983 */ /* 0x001ea80000300a00 */
[----:B------:R-:W2:Y:S04]  /*f120*/  LDL.LU.64 R2, [R1+0x598] ;  /* 0x0005980001027983 */ /* 0x000ea80000300a00 */
[----:B------:R3:W-:Y:S04]  /*f130*/  STL [R1+0x88], R0 ;  /* 0x0000880001007387 */ /* 0x0007e80000100800 */
[----:B---3--:R0:W3:Y:S04]  /*f140*/  LDG.E.U16 R0, [R22.64] ;  /* 0x0000000416007981 */ /* 0x0080e8000c1e1500 */
[----:B0-----:R-:W2:Y:S04]  /*f150*/  LDL.LU.64 R22, [R1+0x2418] ;  /* 0x0024180001167983 */ /* 0x001ea80000300a00 */
[----:B----4-:R5:W4:Y:S04]  /*f160*/  LDG.E.U16 R11, [R10.64] ;  /* 0x000000040a0b7981 */ /* 0x010b28000c1e1500 */
[----:B-----5:R-:W5:Y:S04]  /*f170*/  LDG.E.U16 R10, [R26.64] ;  /* 0x000000041a0a7981 */ /* 0x020f68000c1e1500 */
[----:B---3--:R2:W-:Y:S04]  /*f180*/  STL [R1+0x84], R0 ;  /* 0x0000840001007387 */ /* 0x0085e80000100800 */
[----:B--2---:R0:W2:Y:S04]  /*f190*/  LDG.E.U16 R0, [R22.64] ;  /* 0x0000000416007981 */ /* 0x0040a8000c1e1500 */
[----:B0-----:R-:W3:Y:S04]  /*f1a0*/  LDL.LU.64 R22, [R1+0x5a0] ;  /* 0x0005a00001167983 */ /* 0x001ee80000300a00 */
[----:B--2---:R0:W-:Y:S04]  /*f1b0*/  STL [R1+0x80], R0 ;  /* 0x0000800001007387 */ /* 0x0041e80000100800 */
[----:B0-----:R0:W2:Y:S04]  /*f1c0*/  LDG.E.U16 R0, [R6.64] ;  /* 0x0000000406007981 */ /* 0x0010a8000c1e1500 */
[----:B0-----:R-:W3:Y:S04]  /*f1d0*/  LDL.LU.64 R6, [R1+0x2410] ;  /* 0x0024100001067983 */ /* 0x001ee80000300a00 */
[----:B--2---:R3:W-:Y:S04]  /*f1e0*/  STL [R1+0x7c], R0 ;  /* 0x00007c0001007387 */ /* 0x0047e80000100800 */
[----:B---3--:R0:W2:Y:S04]  /*f1f0*/  LDG.E.U16 R0, [R6.64] ;  /* 0x0000000406007981 */ /* 0x0080a8000c1e1500 */
        /* <DEDUP_REMOVED lines=31> */
[----:B0-----:R3:W4:Y:S04]  /*f3f0*/  LDG.E.U16 R12, [R14.64] ;  /* 0x000000040e0c7981 */ /* 0x001728000c1e1500 */
[----:B------:R0:W5:Y:S04]  /*f400*/  LDG.E.U16 R13, [R4.64] ;  /* 0x00000004040d7981 */ /* 0x000168000c1e1500 */
[----:B---3--:R3:W3:Y:S04]  /*f410*/  LDG.E.U16 R15, [R16.64] ;  /* 0x00000004100f7981 */ /* 0x0086e8000c1e1500 */
[----:B0-----:R0:W3:Y:S04]  /*f420*/  LDG.E.U16 R4, [R24.64] ;  /* 0x0000000418047981 */ /* 0x0010e8000c1e1500 */
[----:B------:R-:W3:Y:S04]  /*f430*/  LDG.E.U16 R14, [R18.64] ;  /* 0x00000004120e7981 */ /* 0x000ee8000c1e1500 */
[----:B------:R-:W3:Y:S04]  /*f440*/  LDG.E.U16 R5, [R28.64] ;  /* 0x000000041c057981 */ /* 0x000ee8000c1e1500 */
[----:B--2---:R2:W-:Y:S04]  /*f450*/  STL [R1+0x38], R0 ;  /* 0x0000380001007387 */ /* 0x0045e80000100800 */
[----:B----4-:R4:W-:Y:S04]  /*f460*/  STL [R1+0x30], R12 ;  /* 0x0000300c01007387 */ /* 0x0109e80000100800 */
[----:B--2---:R2:W3:Y:S04]  /*f470*/  LDG.E.U16 R0, [R20.64] ;  /* 0x0000000414007981 */ /* 0x0044e8000c1e1500 */
[----:B----4-:R4:W3:Y:S04]  /*f480*/  LDG.E.U16 R12, [R8.64] ;  /* 0x00000004080c7981 */ /* 0x0108e8000c1e1500 */
[----:B--2---:R-:W1:Y:S04]  /*f490*/  LDL.LU.64 R20, [R1+0x5b0] ;  /* 0x0005b00001147983 */ /* 0x004e680000300a00 */
[----:B----4-:R2:W4:Y:S04]  /*f4a0*/  LDG.E.U16 R9, [R2.64] ;  /* 0x0000000402097981 */ /* 0x010528000c1e1500 */
[----:B------:R0:W4:Y:S04]  /*f4b0*/  LDG.E.U16 R8, [R22.64] ;  /* 0x0000000416087981 */ /* 0x000128000c1e1500 */
[----:B---3--:R-:W-:Y:S04]  /*f4c0*/  STL [R1+0x2308], R12 ;  /* 0x0023080c01007387 */ /* 0x008fe80000100800 */
[----:B------:R-:W-:Y:S04]  /*f4d0*/  STL [R1+0x230c], R11 ;  /* 0x00230c0b01007387 */ /* 0x000fe80000100800 */
[----:B-----5:R-:W-:Y:S04]  /*f4e0*/  STL [R1+0x2310], R10 ;  /* 0x0023100a01007387 */ /* 0x020fe80000100800 */
[----:B--2---:R-:W2:Y:S04]  /*f4f0*/  LDL.LU.64 R2, [R1+0x5b8] ;  /* 0x0005b80001027983 */ /* 0x004ea80000300a00 */
[----:B----4-:R-:W-:Y:S04]  /*f500*/  STL [R1+0x2314], R9 ;  /* 0x0023140901007387 */ /* 0x010fe80000100800 */
[----:B0-----:R-:W3:Y:S04]  /*f510*/  LDL.LU.64 R22, [R1+0x5c0] ;  /* 0x0005c00001167983 */ /* 0x001ee80000300a00 */
[----:B------:R0:W-:Y:S04]  /*f520*/  STL [R1+0x2318], R8 ;  /* 0x0023180801007387 */ /* 0x0001e80000100800 */
[----:B------:R-:W4:Y:S04]  /*f530*/  LDL.LU.64 R24, [R1+0x5d0] ;  /* 0x0005d00001187983 */ /* 0x000f280000300a00 */
[----:B------:R-:W5:Y:S04]  /*f540*/  LDL.LU.64 R16, [R1+0x5c8] ;  /* 0x0005c80001107983 */ /* 0x000f680000300a00 */
[----:B0-----:R-:W3:Y:S04]  /*f550*/  LDL.LU.64 R8, [R1+0x628] ;  /* 0x0006280001087983 */ /* 0x001ee80000300a00 */
[----:B-1----:R-:W4:Y:S04]  /*f560*/  LDG.E.U16 R6, [R20.64] ;  /* 0x0000000414067981 */ /* 0x002f28000c1e1500 */
[----:B--2---:R5:W2:Y:S04]  /*f570*/  LDG.E.U16 R2, [R2.64] ;  /* 0x0000000402027981 */ /* 0x004aa8000c1e1500 */
[----:B-----5:R0:W5:Y:S04]  /*f580*/  LDG.E.U16 R3, [R16.64] ;  /* 0x0000000410037981 */ /* 0x020168000c1e1500 */
[----:B---3--:R1:W-:Y:S04]  /*f590*/  STL.64 [R1+0x2390], R8 ;  /* 0x0023900801007387 */ /* 0x0083e80000100a00 */
[----:B-1----:R-:W3:Y:S04]  /*f5a0*/  LDL.LU.64 R8, [R1+0x608] ;  /* 0x0006080001087983 */ /* 0x002ee80000300a00 */
[----:B---3--:R1:W-:Y:S04]  /*f5b0*/  STL.64 [R1+0x2398], R8 ;  /* 0x0023980801007387 */ /* 0x0083e80000100a00 */
[----:B-1----:R-:W3:Y:S04]  /*f5c0*/  LDL.LU.64 R8, [R1+0x600] ;  /* 0x0006000001087983 */ /* 0x002ee80000300a00 */
[----:B---3--:R1:W-:Y:S04]  /*f5d0*/  STL.64 [R1+0x23a0], R8 ;  /* 0x0023a00801007387 */ /* 0x0083e80000100a00 */
[----:B-1----:R-:W3:Y:S04]  /*f5e0*/  LDL.LU.64 R8, [R1+0x5f8] ;  /* 0x0005f80001087983 */ /* 0x002ee80000300a00 */
[----:B---3--:R1:W-:Y:S04]  /*f5f0*/  STL.64 [R1+0x23a8], R8 ;  /* 0x0023a80801007387 */ /* 0x0083e80000100a00 */
[----:B-1----:R-:W3:Y:S04]  /*f600*/  LDL.LU.64 R8, [R1+0x5f0] ;  /* 0x0005f00001087983 */ /* 0x002ee80000300a00 */
[----:B------:R-:W-:Y:S04]  /*f610*/  STL [R1+0x28], R15 ;  /* 0x0000280f01007387 */ /* 0x000fe80000100800 */
[----:B---3--:R1:W-:Y:S04]  /*f620*/  STL.64 [R1+0x23b0], R8 ;  /* 0x0023b00801007387 */ /* 0x0083e80000100a00 */
[----:B------:R-:W-:Y:S04]  /*f630*/  STL [R1+0x20], R14 ;  /* 0x0000200e01007387 */ /* 0x000fe80000100800 */
[----:B-1----:R-:W3:Y:S04]  /*f640*/  LDL.LU.64 R8, [R1+0x5e8] ;  /* 0x0005e80001087983 */ /* 0x002ee80000300a00 */
[----:B------:R-:W-:Y:S04]  /*f650*/  STL [R1+0x18], R13 ;  /* 0x0000180d01007387 */ /* 0x000fe80000100800 */
[----:B---3--:R1:W-:Y:S04]  /*f660*/  STL.64 [R1+0x23b8], R8 ;  /* 0x0023b80801007387 */ /* 0x0083e80000100a00 */
[----:B------:R3:W-:Y:S04]  /*f670*/  STL [R1+0x10], R5 ;  /* 0x0000100501007387 */ /* 0x0007e80000100800 */
[----:B-1----:R-:W2:Y:S04]  /*f680*/  LDL.LU.64 R8, [R1+0x5e0] ;  /* 0x0005e00001087983 */ /* 0x002ea80000300a00 */
[----:B---3--:R1:W3:Y:S04]  /*f690*/  LDG.E.U16 R5, [R22.64] ;  /* 0x0000000416057981 */ /* 0x0082e8000c1e1500 */
[----:B------:R4:W-:Y:S04]  /*f6a0*/  STL [R1+0x8], R4 ;  /* 0x0000080401007387 */ /* 0x0009e80000100800 */
[----:B----4-:R4:W3:Y:S04]  /*f6b0*/  LDG.E.U16 R4, [R24.64] ;  /* 0x0000000418047981 */ /* 0x0108e8000c1e1500 */
[----:B--2---:R2:W-:Y:S04]  /*f6c0*/  STL.64 [R1+0x23c0], R8 ;  /* 0x0023c00801007387 */ /* 0x0045e80000100a00 */
[----:B------:R-:W-:Y:S04]  /*f6d0*/  STL [R1], R0 ;  /* 0x0000000001007387 */ /* 0x000fe80000100800 */
[----:B--2---:R-:W2:Y:S04]  /*f6e0*/  LDL.LU.64 R8, [R1+0x5d8] ;  /* 0x0005d80001087983 */ /* 0x004ea80000300a00 */
[----:B------:R-:W2:Y:S04]  /*f6f0*/  LDL.LU.64 R26, [R1+0x630] ;  /* 0x00063000011a7983 */ /* 0x000ea80000300a00 */
[----:B------:R-:W-:Y:S04]  /*f700*/  STL [R1+0x2304], R7 ;  /* 0x0023040701007387 */ /* 0x000fe80000100800 */
[----:B------:R-:W2:Y:S04]  /*f710*/  LDL.LU.64 R10, [R1+0x638] ;  /* 0x00063800010a7983 */ /* 0x000ea80000300a00 */
[----:B------:R-:W2:Y:S04]  /*f720*/  LDL.LU.64 R28, [R1+0x640] ;  /* 0x00064000011c7983 */ /* 0x000ea80000300a00 */
[----:B------:R-:W2:Y:S04]  /*f730*/  LDL.LU.64 R18, [R1+0x648] ;  /* 0x0006480001127983 */ /* 0x000ea80000300a00 */
[----:B------:R0:W-:Y:S04]  /*f740*/  STL [R1+0x231c], R6 ;  /* 0x00231c0601007387 */ /* 0x0001e80000100800 */
[----:B0-----:R-:W2:Y:S04]  /*f750*/  LDL.LU.64 R6, [R1+0x620] ;  /* 0x0006200001067983 */ /* 0x001ea80000300a00 */
[----:B------:R-:W2:Y:S04]  /*f760*/  LDL.LU.64 R20, [R1+0x650] ;  /* 0x0006500001147983 */ /* 0x000ea80000300a00 */
[----:B------:R-:W2:Y:S04]  /*f770*/  LDL.LU.64 R12, [R1+0x658] ;  /* 0x00065800010c7983 */ /* 0x000ea80000300a00 */
[----:B------:R-:W-:Y:S04]  /*f780*/  STL [R1+0x2320], R2 ;  /* 0x0023200201007387 */ /* 0x000fe80000100800 */
[----:B-1----:R-:W2:Y:S04]  /*f790*/  LDL.LU.64 R22, [R1+0x660] ;  /* 0x0006600001167983 */ /* 0x002ea80000300a00 */
[----:B---3--:R-:W-:Y:S04]  /*f7a0*/  STL [R1+0x2324], R5 ;  /* 0x0023240501007387 */ /* 0x008fe80000100800 */
[----:B------:R-:W3:Y:S04]  /*f7b0*/  LDL.LU.64 R14, [R1+0x668] ;  /* 0x00066800010e7983 */ /* 0x000ee80000300a00 */
[----:B----4-:R-:W4:Y:S04]  /*f7c0*/  LDL.LU.64 R24, [R1+0x670] ;  /* 0x0006700001187983 */ /* 0x010f280000300a00 */
[----:B------:R0:W-:Y:S04]  /*f7d0*/  STL [R1+0x2328], R4 ;  /* 0x0023280401007387 */ /* 0x0001e80000100800 */
[----:B0-----:R-:W4:Y:S04]  /*f7e0*/  LDL.LU.64 R4, [R1+0x618] ;  /* 0x0006180001047983 */ /* 0x001f280000300a00 */
[----:B------:R-:W4:Y:S04]  /*f7f0*/  LDL.LU.64 R16, [R1+0x678] ;  /* 0x0006780001107983 */ /* 0x000f280000300a00 */
[----:B-----5:R0:W-:Y:S04]  /*f800*/  STL [R1+0x232c], R3 ;  /* 0x00232c0301007387 */ /* 0x0201e80000100800 */
[----:B0-----:R-:W5:Y:S04]  /*f810*/  LDL.LU.64 R2, [R1+0x610] ;  /* 0x0006100001027983 */ /* 0x001f680000300a00 */
[----:B--2---:R0:W2:Y:S04]  /*f820*/  LDG.E.U16 R0, [R8.64] ;  /* 0x0000000408007981 */ /* 0x0040a8000c1e1500 */
[----:B0-----:R-:W2:Y:S04]  /*f830*/  LDL.LU.64 R8, [R1+0x23c0] ;  /* 0x0023c00001087983 */ /* 0x001ea80000300a00 */
[----:B------:R-:W2:Y:S04]  /*f840*/  LDG.E.U16 R29, [R28.64] ;  /* 0x000000041c1d7981 */ /* 0x000ea8000c1e1500 */
[----:B------:R-:W2:Y:S04]  /*f850*/  LDG.E.U16 R19, [R18.64] ;  /* 0x0000000412137981 */ /* 0x000ea8000c1e1500 */
[----:B------:R0:W2:Y:S04]  /*f860*/  LDG.E.U16 R20, [R20.64] ;  /* 0x0000000414147981 */ /* 0x0000a8000c1e1500 */
[----:B0-----:R-:W2:Y:S04]  /*f870*/  LDG.E.U16 R21, [R12.64] ;  /* 0x000000040c157981 */ /* 0x001ea8000c1e1500 */
[----:B------:R3:W2:Y:S04]  /*f880*/  LDG.E.U16 R22, [R22.64] ;  /* 0x0000000416167981 */ /* 0x0006a8000c1e1500 */
[----:B---3--:R-:W3:Y:S04]  /*f890*/  LDG.E.U16 R23, [R14.64] ;  /* 0x000000040e177981 */ /* 0x008ee8000c1e1500 */
[----:B----4-:R0:W4:Y:S04]  /*f8a0*/  LDG.E.U16 R24, [R24.64] ;  /* 0x0000000418187981 */ /* 0x010128000c1e1500 */
[----:B------:R1:W3:Y:S04]  /*f8b0*/  LDG.E.U16 R5, [R4.64] ;  /* 0x0000000404057981 */ /* 0x0002e8000c1e1500 */
[----:B0-----:R-:W3:Y:S04]  /*f8c0*/  LDG.E.U16 R25, [R16.64] ;  /* 0x0000000410197981 */ /* 0x001ee8000c1e1500 */
[----:B-----5:R0:W5:Y:S04]  /*f8d0*/  LDG.E.U16 R3, [R2.64] ;  /* 0x0000000402037981 */ /* 0x020168000c1e1500 */
[----:B0-----:R0:W3:Y:S04]  /*f8e0*/  LDG.E.U16 R2, [R6.64] ;  /* 0x0000000406027981 */ /* 0x0010e8000c1e1500 */
[----:B0-----:R0:W3:Y:S04]  /*f8f0*/  LDG.E.U16 R6, [R26.64] ;  /* 0x000000041a067981 */ /* 0x0010e8000c1e1500 */
[----:B--2---:R2:W-:Y:S04]  /*f900*/  STL [R1+0x64], R0 ;  /* 0x0000640001007387 */ /* 0x0045e80000100800 */
        /* <DEDUP_REMOVED lines=17> */
[----:B0-----:R-:W2:Y:S04]  /*fa20*/  LDL.LU.64 R26, [R1+0x680] ;  /* 0x00068000011a7983 */ /* 0x001ea80000300a00 */
[----:B---3--:R0:W-:Y:S04]  /*fa30*/  STL [R1+0x34], R0 ;  /* 0x0000340001007387 */ /* 0x0081e80000100800 */
[----:B------:R-:W-:Y:S04]  /*fa40*/  STL [R1+0x22d0], R29 ;  /* 0x0022d01d01007387 */ /* 0x000fe80000100800 */
[----:B------:R-:W-:Y:S04]  /*fa50*/  STL [R1+0x22d4], R19 ;  /* 0x0022d41301007387 */ /* 0x000fe80000100800 */
[----:B------:R-:W-:Y:S04]  /*fa60*/  STL [R1+0x22d8], R20 ;  /* 0x0022d81401007387 */ /* 0x000fe80000100800 */
[----:B------:R-:W-:Y:S04]  /*fa70*/  STL [R1+0x22dc], R21 ;  /* 0x0022dc1501007387 */ /* 0x000fe80000100800 */
[----:B------:R-:W3:Y:S04]  /*fa80*/  LDL.LU.64 R12, [R1+0x688] ;  /* 0x00068800010c7983 */ /* 0x000ee80000300a00 */
[----:B--2---:R2:W4:Y:S04]  /*fa90*/  LDG.E.U16 R26, [R26.64] ;  /* 0x000000041a1a7981 */ /* 0x004528000c1e1500 */
[----:B------:R-:W4:Y:S04]  /*faa0*/  LDG.E.U16 R7, [R8.64] ;  /* 0x0000000408077981 */ /* 0x000f28000c1e1500 */
[----:B0-----:R-:W4:Y:S04]  /*fab0*/  LDG.E.U16 R0, [R10.64] ;  /* 0x000000040a007981 */ /* 0x001f28000c1e1500 */
[----:B--2---:R-:W0:Y:S02]  /*fac0*/  S2R R27, SR_TID.X ;  /* 0x00000000001b7919 */ /* 0x004e240000002100 */
[----:B0-----:R-:W-:-:S04]  /*fad0*/  LOP3.LUT R27, R27, 0x7f, RZ, 0xc0, !PT ;  /* 0x0000007f1b1b7812 */ /* 0x001fc800078ec0ff */
[----:B------:R-:W-:Y:S02]  /*fae0*/  SHF.L.U32 R28, R27, 0x1, RZ ;  /* 0x000000011b1c7819 */ /* 0x000fe400000006ff */
[----:B---3--:R0:W2:Y:S04]  /*faf0*/  LDG.E.U16 R27, [R12.64] ;  /* 0x000000040c1b7981 */ /* 0x0080a8000c1e1500 */
[----:B------:R-:W-:Y:S04]  /*fb00*/  STL [R1+0x22e0], R22 ;  /* 0x0022e01601007387 */ /* 0x000fe80000100800 */
[----:B------:R-:W-:Y:S04]  /*fb10*/  STL [R1+0x22e4], R23 ;  /* 0x0022e41701007387 */ /* 0x000fe80000100800 */
[----:B----4-:R3:W-:Y:S04]  /*fb20*/  STL [R1+0x22e8], R24 ;  /* 0x0022e81801007387 */ /* 0x0107e80000100800 */
[----:B---3--:R-:W3:Y:S04]  /*fb30*/  LDL.LU R24, [R1+0x490] ;  /* 0x0004900001187983 */ /* 0x008ee80000300800 */
[----:B------:R-:W4:Y:S04]  /*fb40*/  LDL.LU R23, [R1+0x480] ;  /* 0x0004800001177983 */ /* 0x000f280000300800 */
[----:B------:R-:W4:Y:S04]  /*fb50*/  LDL.LU R22, [R1+0x470] ;  /* 0x0004700001167983 */ /* 0x000f280000300800 */
[----:B------:R-:W4:Y:S04]  /*fb60*/  LDL.LU R21, [R1+0x460] ;  /* 0x0004600001157983 */ /* 0x000f280000300800 */
[----:B------:R-:W4:Y:S04]  /*fb70*/  LDL.LU R20, [R1+0x450] ;  /* 0x0004500001147983 */ /* 0x000f280000300800 */
[----:B------:R-:W4:Y:S04]  /*fb80*/  LDL.LU R19, [R1+0x440] ;  /* 0x0004400001137983 */ /* 0x000f280000300800 */
[----:B------:R-:W4:Y:S04]  /*fb90*/  LDL.LU R29, [R1+0x430] ;  /* 0x00043000011d7983 */ /* 0x000f280000300800 */
[----:B-----5:R5:W-:Y:S04]  /*fba0*/  STL [R1+0x2c], R3 ;  /* 0x00002c0301007387 */ /* 0x020be80000100800 */
[----:B-----5:R-:W5:Y:S04]  /*fbb0*/  LDL.LU R3, [R1+0x420] ;  /* 0x0004200001037983 */ /* 0x020f680000300800 */
[----:B-1----:R-:W4:Y:S04]  /*fbc0*/  LDL.LU R4, [R1+0x410] ;  /* 0x0004100001047983 */ /* 0x002f280000300800 */
[----:B------:R1:W-:Y:S04]  /*fbd0*/  STL [R1+0x24], R5 ;  /* 0x0000240501007387 */ /* 0x0003e80000100800 */
[----:B-1----:R-:W4:Y:S04]  /*fbe0*/  LDL.LU R5, [R1+0x3f8] ;  /* 0x0003f80001057983 */ /* 0x002f280000300800 */
[----:B------:R1:W-:Y:S04]  /*fbf0*/  STL [R1+0x1c], R2 ;  /* 0x00001c0201007387 */ /* 0x0003e80000100800 */
[----:B-1----:R-:W4:Y:S04]  /*fc00*/  LDL.LU R2, [R1+0x3e0] ;  /* 0x0003e00001027983 */ /* 0x002f280000300800 */
[----:B------:R-:W-:Y:S04]  /*fc10*/  STL [R1+0x14], R7 ;  /* 0x0000140701007387 */ /* 0x000fe80000100800 */
[----:B------:R-:W4:Y:S04]  /*fc20*/  LDL.LU R14, [R1+0x3c8] ;  /* 0x0003c800010e7983 */ /* 0x000f280000300800 */
[----:B------:R1:W-:Y:S04]  /*fc30*/  STL [R1+0xc], R6 ;  /* 0x00000c0601007387 */ /* 0x0003e80000100800 */
[----:B------:R-:W-:Y:S04]  /*fc40*/  STL [R1+0x22ec], R25 ;  /* 0x0022ec1901007387 */ /* 0x000fe80000100800 */
[----:B------:R0:W-:Y:S04]  /*fc50*/  STL [R1+0x4], R0 ;  /* 0x0000040001007387 */ /* 0x0001e80000100800 */
[----:B-1----:R-:W4:Y:S04]  /*fc60*/  LDL.LU R6, [R1+0x3b0] ;  /* 0x0003b00001067983 */ /* 0x002f280000300800 */
[----:B------:R-:W4:Y:S04]  /*fc70*/  LDL.LU R7, [R1+0x398] ;  /* 0x0003980001077983 */ /* 0x000f280000300800 */
[----:B------:R-:W4:Y:S04]  /*fc80*/  LDL.LU R8, [R1+0x380] ;  /* 0x0003800001087983 */ /* 0x000f280000300800 */
[----:B------:R-:W4:Y:S04]  /*fc90*/  LDL.LU R9, [R1+0x368] ;  /* 0x0003680001097983 */ /* 0x000f280000300800 */
[----:B------:R-:W4:Y:S04]  /*fca0*/  LDL.LU R10, [R1+0x350] ;  /* 0x00035000010a7983 */ /* 0x000f280000300800 */
[----:B0-----:R-:W4:Y:S04]  /*fcb0*/  LDL.LU R0, [R1+0x338] ;  /* 0x0003380001007983 */ /* 0x001f280000300800 */
[----:B------:R-:W4:Y:S04]  /*fcc0*/  LDL.LU R11, [R1+0x324] ;  /* 0x00032400010b7983 */ /* 0x000f280000300800 */
[----:B------:R-:W4:Y:S04]  /*fcd0*/  LDL.LU R15, [R1+0x318] ;  /* 0x00031800010f7983 */ /* 0x000f280000300800 */
[----:B------:R-:W4:Y:S04]  /*fce0*/  LDL.LU R17, [R1+0x30c] ;  /* 0x00030c0001117983 */ /* 0x000f280000300800 */
[----:B------:R-:W-:Y:S04]  /*fcf0*/  STL [R1+0x22f0], R26 ;  /* 0x0022f01a01007387 */ /* 0x000fe80000100800 */
[----:B------:R-:W4:Y:S04]  /*fd00*/  LDL.LU R12, [R1+0x300] ;  /* 0x00030000010c7983 */ /* 0x000f280000300800 */
[----:B------:R-:W4:Y:S04]  /*fd10*/  LDL.LU R13, [R1+0x2f4] ;  /* 0x0002f400010d7983 */ /* 0x000f280000300800 */
[----:B------:R-:W4:Y:S04]  /*fd20*/  LDL.LU R18, [R1+0x2e8] ;  /* 0x0002e80001127983 */ /* 0x000f280000300800 */
[----:B--2---:R0:W-:Y:S04]  /*fd30*/  STL [R1+0x22f4], R27 ;  /* 0x0022f41b01007387 */ /* 0x0041e80000100800 */
[----:B0-----:R-:W2:Y:S01]  /*fd40*/  LDL.LU.64 R26, [R1+0x690] ;  /* 0x00069000011a7983 */ /* 0x001ea20000300a00 */
[----:B------:R-:W-:-:S05]  /*fd50*/  LOP3.LUT R16, R28, 0x30, RZ, 0x3c, !PT ;  /* 0x000000301c107812 */ /* 0x000fca00078e3cff */
[----:B---3--:R-:W-:Y:S04]  /*fd60*/  STS.U16 [R16+0x4300], R24 ;  /* 0x0043001810007388 */ /* 0x008fe80000000400 */
[----:B--2---:R-:W2:Y:S04]  /*fd70*/  LDG.E.U16 R28, [R26.64] ;  /* 0x000000041a1c7981 */ /* 0x004ea8000c1e1500 */
[----:B----4-:R-:W-:Y:S04]  /*fd80*/  STS.U16 [R16+0x4b00], R23 ;  /* 0x004b001710007388 */ /* 0x010fe80000000400 */
[----:B------:R-:W-:Y:S04]  /*fd90*/  STS.U16 [R16+0x5300], R22 ;  /* 0x0053001610007388 */ /* 0x000fe80000000400 */
[----:B------:R-:W-:Y:S04]  /*fda0*/  STS.U16 [R16+0x5b00], R21 ;  /* 0x005b001510007388 */ /* 0x000fe80000000400 */
[----:B------:R-:W-:Y:S04]  /*fdb0*/  STS.U16 [R16+0x6300], R20 ;  /* 0x0063001410007388 */ /* 0x000fe80000000400 */
[----:B------:R-:W-:Y:S04]  /*fdc0*/  STS.U16 [R16+0x6b00], R19 ;  /* 0x006b001310007388 */ /* 0x000fe80000000400 */
[----:B------:R-:W-:Y:S04]  /*fdd0*/  STS.U16 [R16+0x7300], R29 ;  /* 0x0073001d10007388 */ /* 0x000fe80000000400 */
[----:B-----5:R-:W-:Y:S04]  /*fde0*/  STS.U16 [R16+0x7b00], R3 ;  /* 0x007b000310007388 */ /* 0x020fe80000000400 */
[----:B------:R-:W-:Y:S04]  /*fdf0*/  STS.U16 [R16+0x8300], R4 ;  /* 0x0083000410007388 */ /* 0x000fe80000000400 */
[----:B------:R-:W-:Y:S04]  /*fe00*/  STS.U16 [R16+0x8b00], R5 ;  /* 0x008b000510007388 */ /* 0x000fe80000000400 */
[----:B------:R-:W-:Y:S04]  /*fe10*/  STS.U16 [R16+0x9300], R2 ;  /* 0x0093000210007388 */ /* 0x000fe80000000400 */
[----:B------:R0:W-:Y:S04]  /*fe20*/  STS.U16 [R16+0x9b00], R14 ;  /* 0x009b000e10007388 */ /* 0x0001e80000000400 */
[----:B------:R-:W-:Y:S04]  /*fe30*/  STS.U16 [R16+0xa300], R6 ;  /* 0x00a3000610007388 */ /* 0x000fe80000000400 */
[----:B------:R-:W-:Y:S04]  /*fe40*/  STS.U16 [R16+0xab00], R7 ;  /* 0x00ab000710007388 */ /* 0x000fe80000000400 */
[----:B------:R-:W-:Y:S04]  /*fe50*/  STS.U16 [R16+0xb300], R8 ;  /* 0x00b3000810007388 */ /* 0x000fe80000000400 */
[----:B------:R-:W-:Y:S04]  /*fe60*/  STS.U16 [R16+0xbb00], R9 ;  /* 0x00bb000910007388 */ /* 0x000fe80000000400 */
[----:B------:R-:W-:Y:S04]  /*fe70*/  STS.U16 [R16+0xc300], R10 ;  /* 0x00c3000a10007388 */ /* 0x000fe80000000400 */
[----:B------:R1:W-:Y:S04]  /*fe80*/  STS.U16 [R16+0xcb00], R0 ;  /* 0x00cb000010007388 */ /* 0x0003e80000000400 */
[----:B--2---:R-:W-:Y:S04]  /*fe90*/  STL [R1+0x22f8], R28 ;  /* 0x0022f81c01007387 */ /* 0x004fe80000100800 */
[----:B0-----:R-:W2:Y:S04]  /*fea0*/  LDL.LU R14, [R1+0x2dc] ;  /* 0x0002dc00010e7983 */ /* 0x001ea80000300800 */
[----:B-1----:R-:W3:Y:S04]  /*feb0*/  LDL.LU R0, [R1+0x2c8] ;  /* 0x0002c80001007983 */ /* 0x002ee80000300800 */
[----:B------:R-:W-:Y:S04]  /*fec0*/  STS.U16 [R16+0xd300], R11 ;  /* 0x00d3000b10007388 */ /* 0x000fe80000000400 */
[----:B------:R0:W-:Y:S04]  /*fed0*/  STS.U16 [R16+0xdb00], R15 ;  /* 0x00db000f10007388 */ /* 0x0001e80000000400 */
[----:B------:R1:W-:Y:S04]  /*fee0*/  STS.U16 [R16+0xe300], R17 ;  /* 0x00e3001110007388 */ /* 0x0003e80000000400 */
[----:B0-----:R-:W4:Y:S04]  /*fef0*/  LDL.LU R15, [R1+0x2c0] ;  /* 0x0002c000010f7983 */ /* 0x001f280000300800 */
[----:B-1----:R-:W5:Y:S04]  /*ff00*/  LDL.LU R17, [R1+0x2bc] ;  /* 0x0002bc0001117983 */ /* 0x002f680000300800 */
[----:B------:R-:W5:Y:S04]  /*ff10*/  LDL.LU R27, [R1+0x2b8] ;  /* 0x0002b800011b7983 */ /* 0x000f680000300800 */
        /* <DEDUP_REMOVED lines=10> */
[----:B------:R-:W-:Y:S04]  /*ffc0*/  STS.U16 [R16+0xeb00], R12 ;  /* 0x00eb000c10007388 */ /* 0x000fe80000000400 */
[----:B------:R-:W5:Y:S04]  /*ffd0*/  LDL.LU R4, [R1+0x28c] ;  /* 0x00028c0001047983 */ /* 0x000f680000300800 */
[----:B------:R-:W-:Y:S04]  /*ffe0*/  STS.U16 [R16+0xf300], R13 ;  /* 0x00f3000d10007388 */ /* 0x000fe80000000400 */
[----:B------:R-:W5:Y:S04]  /*fff0*/  LDL.LU R5, [R1+0x288] ;  /* 0x0002880001057983 */ /* 0x000f680000300800 */
[----:B------:R0:W-:Y:S04]  /*10000*/  STS.U16 [R16+0xfb00], R18 ;  /* 0x00fb001210007388 */ /* 0x0001e80000000400 */
[----:B------:R-:W5:Y:S04]  /*10010*/  LDL.LU R2, [R1+0x284] ;  /* 0x0002840001027983 */ /* 0x000f680000300800 */
[----:B0-----:R-:W5:Y:S04]  /*10020*/  LDL.LU R18, [R1+0x280] ;  /* 0x0002800001127983 */ /* 0x001f680000300800 */
        /* <DEDUP_REMOVED lines=8> */
[----:B--2---:R-:W-:Y:S04]  /*100b0*/  STS.U16 [R16+0x10300], R14 ;  /* 0x0103000e10007388 */ /* 0x004fe80000000400 */
[----:B---3--:R0:W-:Y:S04]  /*100c0*/  STS.U16 [R16+0x10b00], R0 ;  /* 0x010b000010007388 */ /* 0x0081e80000000400 */
[----:B0-----:R-:W2:Y:S04]  /*100d0*/  LDL.LU R0, [R1+0x244] ;  /* 0x0002440001007983 */ /* 0x001ea80000300800 */
[----:B------:R-:W3:Y:S04]  /*100e0*/  LDL.LU R14, [R1+0x240] ;  /* 0x00024000010e7983 */ /* 0x000ee80000300800 */
[----:B----4-:R0:W-:Y:S04]  /*100f0*/  STS.U16 [R16+0x11300], R15 ;  /* 0x0113000f10007388 */ /* 0x0101e80000000400 */
[----:B-----5:R1:W-:Y:S04]  /*10100*/  STS.U16 [R16+0x11b00], R17 ;  /* 0x011b001110007388 */ /* 0x0203e80000000400 */
        /* <DEDUP_REMOVED lines=11> */
[----:B0-----:R-:W4:Y:S04]  /*101c0*/  LDL.LU R15, [R1+0x21c] ;  /* 0x00021c00010f7983 */ /* 0x001f280000300800 */
[----:B------:R-:W-:Y:S04]  /*101d0*/  STS.U16 [R16+0x17b00], R4 ;  /* 0x017b000410007388 */ /* 0x000fe80000000400 */
[----:B-1----:R-:W5:Y:S04]  /*101e0*/  LDL.LU R17, [R1+0x218] ;  /* 0x0002180001117983 */ /* 0x002f680000300800 */
[----:B------:R-:W-:Y:S04]  /*101f0*/  STS.U16 [R16+0x18300], R5 ;  /* 0x0183000510007388 */ /* 0x000fe80000000400 */
[----:B------:R-:W-:Y:S04]  /*10200*/  STS.U16 [R16+0x18b00], R2 ;  /* 0x018b000210007388 */ /* 0x000fe80000000400 */
[----:B------:R0:W-:Y:S04]  /*10210*/  STS.U16 [R16+0x19300], R18 ;  /* 0x0193001210007388 */ /* 0x0001e80000000400 */
[----:B0-----:R-:W0:Y:S04]  /*10220*/  S2R R18, SR_TID.X ;  /* 0x0000000000127919 */ /* 0x001e280000002100 */
[----:B------:R-:W-:Y:S04]  /*10230*/  STS.U16 [R16+0x19b00], R6 ;  /* 0x019b000610007388 */ /* 0x000fe80000000400 */
[----:B------:R1:W-:Y:S04]  /*10240*/  STS.U16 [R16+0x1a300], R7 ;  /* 0x01a3000710007388 */ /* 0x0003e80000000400 */
[----:B------:R-:W-:Y:S04]  /*10250*/  STS.U16 [R16+0x1ab00], R8 ;  /* 0x01ab000810007388 */ /* 0x000fe80000000400 */
[----:B------:R-:W-:Y:S04]  /*10260*/  STS.U16 [R16+0x1b300], R9 ;  /* 0x01b3000910007388 */ /* 0x000fe80000000400 */
[----:B------:R-:W-:Y:S01]  /*10270*/  STS.U16 [R16+0x1bb00], R10 ;  /* 0x01bb000a10007388 */ /* 0x000fe20000000400 */
[----:B0-----:R-:W-:-:S03]  /*10280*/  LOP3.LUT R18, R18, 0x7f, RZ, 0xc0, !PT ;  /* 0x0000007f12127812 */ /* 0x001fc600078ec0ff */
[----:B------:R-:W-:Y:S01]  /*10290*/  STS.U16 [R16+0x1c300], R11 ;  /* 0x01c3000b10007388 */ /* 0x000fe20000000400 */
[----:B-1----:R-:W-:-:S03]  /*102a0*/  SHF.L.U32 R7, R18, 0x1, RZ ;  /* 0x0000000112077819 */ /* 0x002fc600000006ff */
[----:B------:R-:W-:Y:S04]  /*102b0*/  STS.U16 [R16+0x1cb00], R12 ;  /* 0x01cb000c10007388 */ /* 0x000fe80000000400 */
[----:B------:R-:W-:Y:S04]  /*102c0*/  STS.U16 [R16+0x1d300], R13 ;  /* 0x01d3000d10007388 */ /* 0x000fe80000000400 */
[----:B------:R-:W-:Y:S04]  /*102d0*/  STL [R1+0x2374], R7 ;  /* 0x0023740701007387 */ /* 0x000fe80000100800 */
[----:B--2---:R0:W-:Y:S02]  /*102e0*/  STS.U16 [R16+0x1db00], R0 ;  /* 0x01db000010007388 */ /* 0x0041e40000000400 */
[----:B0-----:R-:W-:-:S02]  /*102f0*/  LOP3.LUT R0, R7, 0x40, RZ, 0x3c, !PT ;  /* 0x0000004007007812 */ /* 0x001fc400078e3cff */
[----:B------:R-:W2:Y:S04]  /*10300*/  LDL.LU R7, [R1+0x7b8] ;  /* 0x0007b80001077983 */ /* 0x000ea80000300800 */
[----:B--2---:R0:W-:Y:S04]  /*10310*/  STL [R1+0x2380], R7 ;  /* 0x0023800701007387 */ /* 0x0041e80000100800 */
[----:B0-----:R-:W2:Y:S04]  /*10320*/  LDL.LU R7, [R1+0x498] ;  /* 0x0004980001077983 */ /* 0x001ea80000300800 */
[----:B--2---:R0:W-:Y:S04]  /*10330*/  STL [R1+0x2384], R7 ;  /* 0x0023840701007387 */ /* 0x0041e80000100800 */
[----:B0-----:R-:W2:Y:S04]  /*10340*/  LDL.LU R7, [R1+0x204] ;  /* 0x0002040001077983 */ /* 0x001ea80000300800 */
[----:B------:R-:W2:Y:S04]  /*10350*/  LDL.LU R28, [R1+0x7fc] ;  /* 0x0007fc00011c7983 */ /* 0x000ea80000300800 */
[----:B---3--:R-:W-:Y:S04]  /*10360*/  STS.U16 [R16+0x1e300], R14 ;  /* 0x01e3000e10007388 */ /* 0x008fe80000000400 */
[----:B----4-:R-:W-:Y:S04]  /*10370*/  STS.U16 [R16+0x1eb00], R15 ;  /* 0x01eb000f10007388 */ /* 0x010fe80000000400 */
[----:B-----5:R0:W-:Y:S01]  /*10380*/  STS.U16 [R16+0x1f300], R17 ;  /* 0x01f3001110007388 */ /* 0x0201e20000000400 */
[----:B------:R-:W-:-:S03]  /*10390*/  IMAD.SHL.U32 R18, R18, 0x2, RZ ;  /* 0x0000000212127824 */ /* 0x000fc600078e00ff */
[----:B--2---:R1:W-:Y:S04]  /*103a0*/  STL [R1+0x2388], R28 ;  /* 0x0023881c01007387 */ /* 0x0043e80000100800 */
[----:B------:R-:W2:Y:S04]  /*103b0*/  LDL.LU R27, [R1+0x76c] ;  /* 0x00076c00011b7983 */ /* 0x000ea80000300800 */
[----:B------:R-:W3:Y:S04]  /*103c0*/  LDL.LU R26, [R1+0x820] ;  /* 0x00082000011a7983 */ /* 0x000ee80000300800 */
[----:B------:R-:W4:Y:S04]  /*103d0*/  LDL.LU R25, [R1+0x7e0] ;  /* 0x0007e00001197983 */ /* 0x000f280000300800 */
[----:B0-----:R-:W5:Y:S04]  /*103e0*/  LDL.LU R17, [R1+0x79c] ;  /* 0x00079c0001117983 */ /* 0x001f680000300800 */
        /* <DEDUP_REMOVED lines=12> */
[----:B------:R-:W2:Y:S01]  /*104b0*/  LDL.LU R8, [R1+0x804] ;  /* 0x0008040001087983 */ /* 0x000ea20000300800 */
[----:B-1----:R-:W-:-:S03]  /*104c0*/  LOP3.LUT R28, R18, 0x30, RZ, 0x3c, !PT ;  /* 0x00000030121c7812 */ /* 0x002fc600078e3cff */
        /* <DEDUP_REMOVED lines=9> */
[----:B------:R0:W-:Y:S04]  /*10560*/  STS.U16 [R28+0x1fb00], R7 ;  /* 0x01fb00071c007388 */ /* 0x0001e80000000400 */
[----:B0-----:R-:W2:Y:S04]  /*10570*/  LDL.LU R28, [R1+0x2388] ;  /* 0x00238800011c7983 */ /* 0x001ea80000300800 */
[----:B------:R-:W2:Y:S04]  /*10580*/  LDL.LU R7, [R1+0x2384] ;  /* 0x0023840001077983 */ /* 0x000ea80000300800 */
[----:B--2---:R0:W-:Y:S04]  /*10590*/  STS.U16 [R0+0x400], R7 ;  /* 0x0004000700007388 */ /* 0x0041e80000000400 */
[----:B0-----:R-:W2:Y:S04]  /*105a0*/  LDL.LU R7, [R1+0x2380] ;  /* 0x0023800001077983 */ /* 0x001ea80000300800 */
[----:B--2---:R-:W-:Y:S04]  /*105b0*/  STS.U16 [R0+0xc00], R7 ;  /* 0x000c000700007388 */ /* 0x004fe80000000400 */
[----:B------:R-:W-:Y:S04]  /*105c0*/  STS.U16 [R0+0x1400], R28 ;  /* 0x0014001c00007388 */ /* 0x000fe80000000400 */
[----:B------:R-:W-:Y:S04]  /*105d0*/  STS.U16 [R0+0x1c00], R27 ;  /* 0x001c001b00007388 */ /* 0x000fe80000000400 */
[----:B---3--:R-:W-:Y:S04]  /*105e0*/  STS.U16 [R0+0x2400], R26 ;  /* 0x0024001a00007388 */ /* 0x008fe80000000400 */
[----:B----4-:R-:W-:Y:S04]  /*105f0*/  STS.U16 [R0+0x2c00], R25 ;  /* 0x002c001900007388 */ /* 0x010fe80000000400 */
[----:B-----5:R0:W-:Y:S04]  /*10600*/  STS.U16 [R0+0x3400], R17 ;  /* 0x0034001100007388 */ /* 0x0201e80000000400 */
[----:B0-----:R-:W2:Y:S04]  /*10610*/  LDL.LU R17, [R1+0x754] ;  /* 0x0007540001117983 */ /* 0x001ea80000300800 */
[----:B------:R-:W3:Y:S04]  /*10620*/  LDL.LU R7, [R1+0x2d8] ;  /* 0x0002d80001077983 */ /* 0x000ee80000300800 */
[----:B---3--:R0:W-:Y:S04]  /*10630*/  STL [R1+0x2378], R7 ;  /* 0x0023780701007387 */ /* 0x0081e80000100800 */
[----:B0-----:R-:W3:Y:S04]  /*10640*/  LDL.LU R7, [R1+0x724] ;  /* 0x0007240001077983 */ /* 0x001ee80000300800 */
        /* <DEDUP_REMOVED lines=23> */
[----:B------:R-:W4:Y:S04]  /*107c0*/  LDL.LU R28, [R1+0x2c4] ;  /* 0x0002c400011c7983 */ /* 0x000f280000300800 */
[----:B------:R0:W-:Y:S04]  /*107d0*/  STS.U16 [R0+0xe400], R18 ;  /* 0x00e4001200007388 */ /* 0x0001e80000000400 */
[----:B------:R-:W5:Y:S04]  /*107e0*/  LDL.LU R27, [R1+0x1d4] ;  /* 0x0001d400011b7983 */ /* 0x000f680000300800 */
[----:B0-----:R-:W4:Y:S04]  /*107f0*/  LDL.LU R18, [R1+0x1d0] ;  /* 0x0001d00001127983 */ /* 0x001f280000300800 */
[----:B------:R-:W4:Y:S04]  /*10800*/  LDL.LU R26, [R1+0x1bc] ;  /* 0x0001bc00011a7983 */ /* 0x000f280000300800 */
        /* <DEDUP_REMOVED lines=21> */
[----:B--2---:R0:W-:Y:S04]  /*10960*/  STS.U16 [R0+0xec00], R17 ;  /* 0x00ec001100007388 */ /* 0x0041e80000000400 */
[----:B------:R-:W2:Y:S04]  /*10970*/  LDL.LU R16, [R1+0x12c] ;  /* 0x00012c0001107983 */ /* 0x000ea80000300800 */
[----:B0-----:R-:W2:Y:S04]  /*10980*/  LDL.LU R17, [R1+0x128] ;  /* 0x0001280001117983 */ /* 0x001ea80000300800 */
[----:B---3--:R0:W-:Y:S04]  /*10990*/  STS.U16 [R0+0xf400], R7 ;  /* 0x00f4000700007388 */ /* 0x0081e80000000400 */
[----:B0-----:R-:W3:Y:S04]  /*109a0*/  LDL.LU R7, [R1+0x237c] ;  /* 0x00237c0001077983 */ /* 0x001ee80000300800 */
[----:B---3--:R0:W-:Y:S04]  /*109b0*/  STS.U16 [R0+0xfc00], R7 ;  /* 0x00fc000700007388 */ /* 0x0081e80000000400 */
[----:B0-----:R-:W3:Y:S04]  /*109c0*/  LDL.LU R7, [R1+0x2378] ;  /* 0x0023780001077983 */ /* 0x001ee80000300800 */
[----:B---3--:R0:W-:Y:S04]  /*109d0*/  STS.U16 [R0+0x10400], R7 ;  /* 0x0104000700007388 */ /* 0x0081e80000000400 */
[----:B----4-:R-:W-:Y:S04]  /*109e0*/  STS.U16 [R0+0x10c00], R28 ;  /* 0x010c001c00007388 */ /* 0x010fe80000000400 */
[----:B-----5:R-:W-:Y:S04]  /*109f0*/  STS.U16 [R0+0x11400], R27 ;  /* 0x0114001b00007388 */ /* 0x020fe80000000400 */
[----:B0-----:R-:W3:Y:S04]  /*10a00*/  LDL.LU R7, [R1+0x2374] ;  /* 0x0023740001077983 */ /* 0x001ee80000300800 */
[----:B------:R0:W-:Y:S04]  /*10a10*/  STS.U16 [R0+0x11c00], R18 ;  /* 0x011c001200007388 */ /* 0x0001e80000000400 */
[----:B0-----:R-:W4:Y:S04]  /*10a20*/  LDL.LU R18, [R1+0x124] ;  /* 0x0001240001127983 */ /* 0x001f280000300800 */
[----:B------:R-:W5:Y:S04]  /*10a30*/  LDL.LU R28, [R1+0x110] ;  /* 0x00011000011c7983 */ /* 0x000f680000300800 */
[----:B-----5:R0:W-:Y:S04]  /*10a40*/  STL [R1+0x236c], R28 ;  /* 0x00236c1c01007387 */ /* 0x0201e80000100800 */
[----:B0-----:R-:W5:Y:S04]  /*10a50*/  LDL.LU R28, [R1+0x114] ;  /* 0x00011400011c7983 */ /* 0x001f680000300800 */
[----:B-----5:R0:W-:Y:S04]  /*10a60*/  STL [R1+0x2370], R28 ;  /* 0x0023701c01007387 */ /* 0x0201e80000100800 */
[----:B0-----:R-:W5:Y:S04]  /*10a70*/  LDL.LU R28, [R1+0x120] ;  /* 0x00012000011c7983 */ /* 0x001f680000300800 */
[----:B------:R-:W3:Y:S04]  /*10a80*/  LDL.LU R27, [R1+0x800] ;  /* 0x00080000011b7983 */ /* 0x000ee80000300800 */
[----:B------:R0:W-:Y:S04]  /*10a90*/  STS.U16 [R0+0x12400], R26 ;  /* 0x0124001a00007388 */ /* 0x0001e80000000400 */
        /* <DEDUP_REMOVED lines=21> */
[----:B--2---:R-:W-:Y:S04]  /*10bf0*/  STS.U16 [R0+0x1d400], R16 ;  /* 0x01d4001000007388 */ /* 0x004fe80000000400 */
[----:B------:R-:W-:Y:S04]  /*10c00*/  STS.U16 [R0+0x1dc00], R17 ;  /* 0x01dc001100007388 */ /* 0x000fe80000000400 */
[----:B----4-:R-:W-:Y:S04]  /*10c10*/  STS.U16 [R0+0x1e400], R18 ;  /* 0x01e4001200007388 */ /* 0x010fe80000000400 */
[----:B---3--:R2:W-:Y:S04]  /*10c20*/  STL [R1+0x2368], R27 ;  /* 0x0023681b01007387 */ /* 0x0085e80000100800 */
[----:B0-----:R-:W3:Y:S04]  /*10c30*/  LDL.LU R26, [R1+0x7a0] ;  /* 0x0007a000011a7983 */ /* 0x001ee80000300800 */
[----:B-1----:R-:W4:Y:S04]  /*10c40*/  LDL.LU R25, [R1+0x7f4] ;  /* 0x0007f40001197983 */ /* 0x002f280000300800 */
        /* <DEDUP_REMOVED lines=13> */
[----:B------:R-:W3:Y:S01]  /*10d20*/  LDL.LU R9, [R1+0x714] ;  /* 0x0007140001097983 */ /* 0x000ee20000300800 */
[----:B--2---:R-:W-:-:S03]  /*10d30*/  LOP3.LUT R27, R7, 0x40, RZ, 0x3c, !PT ;  /* 0x00000040071b7812 */ /* 0x004fc600078e3cff */
        /* <DEDUP_REMOVED lines=9> */
[----:B-----5:R0:W-:Y:S04]  /*10dd0*/  STS.U16 [R27+0x1ec00], R28 ;  /* 0x01ec001c1b007388 */ /* 0x0201e80000000400 */
[----:B0-----:R-:W5:Y:S04]  /*10de0*/  LDL.LU R28, [R1+0x2370] ;  /* 0x00237000011c7983 */ /* 0x001f680000300800 */
[----:B-----5:R0:W-:Y:S04]  /*10df0*/  STS.U16 [R27+0x1f400], R28 ;  /* 0x01f4001c1b007388 */ /* 0x0201e80000000400 */
[----:B0-----:R-:W5:Y:S01]  /*10e00*/  LDL.LU R28, [R1+0x236c] ;  /* 0x00236c00011c7983 */ /* 0x001f620000300800 */
[----:B------:R-:W-:-:S03]  /*10e10*/  LOP3.LUT R16, R7, 0x50, RZ, 0x3c, !PT ;  /* 0x0000005007107812 */ /* 0x000fc600078e3cff */
[----:B-----5:R0:W-:Y:S04]  /*10e20*/  STS.U16 [R27+0x1fc00], R28 ;  /* 0x01fc001c1b007388 */ /* 0x0201e80000000400 */
[----:B0-----:R-:W5:Y:S04]  /*10e30*/  LDL.LU R27, [R1+0x2368] ;  /* 0x00236800011b7983 */ /* 0x001f680000300800 */
[----:B------:R0:W-:Y:S04]  /*10e40*/  STL [R1+0x2358], R7 ;  /* 0x0023580701007387 */ /* 0x0001e80000100800 */
[----:B0-----:R-:W2:Y:S04]  /*10e50*/  LDL.LU R7, [R1+0x6d8] ;  /* 0x0006d80001077983 */ /* 0x001ea80000300800 */
[----:B--2---:R0:W-:Y:S04]  /*10e60*/  STL [R1+0x235c], R7 ;  /* 0x00235c0701007387 */ /* 0x0041e80000100800 */
[----:B0-----:R-:W2:Y:S04]  /*10e70*/  LDL.LU R7, [R1+0x6dc] ;  /* 0x0006dc0001077983 */ /* 0x001ea80000300800 */
[----:B--2---:R0:W-:Y:S04]  /*10e80*/  STL [R1+0x2360], R7 ;  /* 0x0023600701007387 */ /* 0x0041e80000100800 */
[----:B0-----:R-:W2:Y:S04]  /*10e90*/  LDL.LU R7, [R1+0x6e0] ;  /* 0x0006e00001077983 */ /* 0x001ea80000300800 */
[----:B-----5:R-:W-:Y:S04]  /*10ea0*/  STS.U16 [R16+0x500], R27 ;  /* 0x0005001b10007388 */ /* 0x020fe80000000400 */
[----:B---3--:R-:W-:Y:S04]  /*10eb0*/  STS.U16 [R16+0xd00], R26 ;  /* 0x000d001a10007388 */ /* 0x008fe80000000400 */
[----:B----4-:R-:W-:Y:S04]  /*10ec0*/  STS.U16 [R16+0x1500], R25 ;  /* 0x0015001910007388 */ /* 0x010fe80000000400 */
[----:B------:R-:W-:Y:S04]  /*10ed0*/  STS.U16 [R16+0x1d00], R24 ;  /* 0x001d001810007388 */ /* 0x000fe80000000400 */
[----:B------:R-:W-:Y:S04]  /*10ee0*/  STS.U16 [R16+0x2500], R23 ;  /* 0x0025001710007388 */ /* 0x000fe80000000400 */
[----:B------:R-:W-:Y:S04]  /*10ef0*/  STS.U16 [R16+0x2d00], R22 ;  /* 0x002d001610007388 */ /* 0x000fe80000000400 */
[----:B------:R-:W-:Y:S04]  /*10f00*/  STS.U16 [R16+0x3500], R21 ;  /* 0x0035001510007388 */ /* 0x000fe80000000400 */
[----:B------:R-:W-:Y:S04]  /*10f10*/  STS.U16 [R16+0x3d00], R20 ;  /* 0x003d001410007388 */ /* 0x000fe80000000400 */
[----:B------:R-:W-:Y:S04]  /*10f20*/  STS.U16 [R16+0x4500], R19 ;  /* 0x0045001310007388 */ /* 0x000fe80000000400 */
[----:B--2---:R0:W-:Y:S04]  /*10f30*/  STL [R1+0x2364], R7 ;  /* 0x0023640701007387 */ /* 0x0041e80000100800 */
[----:B0-----:R-:W2:Y:S04]  /*10f40*/  LDL.LU R7, [R1+0x6e4] ;  /* 0x0006e40001077983 */ /* 0x001ea80000300800 */
        /* <DEDUP_REMOVED lines=11> */
[----:B------:R0:W-:Y:S04]  /*11000*/  STS.U16 [R16+0xa500], R13 ;  /* 0x00a5000d10007388 */ /* 0x0001e80000000400 */
[----:B------:R1:W-:Y:S04]  /*11010*/  STS.U16 [R16+0xad00], R14 ;  /* 0x00ad000e10007388 */ /* 0x0003e80000000400 */
[----:B------:R3:W-:Y:S04]  /*11020*/  STS.U16 [R16+0xb500], R15 ;  /* 0x00b5000f10007388 */ /* 0x0007e80000000400 */
[----:B0-----:R-:W4:Y:S04]  /*11030*/  LDL.LU R13, [R1+0x6d4] ;  /* 0x0006d400010d7983 */ /* 0x001f280000300800 */
[----:B-1----:R-:W5:Y:S04]  /*11040*/  LDL.LU R14, [R1+0x6d0] ;  /* 0x0006d000010e7983 */ /* 0x002f680000300800 */
[----:B------:R0:W-:Y:S04]  /*11050*/  STS.U16 [R16+0xbd00], R0 ;  /* 0x00bd000010007388 */ /* 0x0001e80000000400 */
[----:B---3--:R-:W3:Y:S04]  /*11060*/  LDL.LU R15, [R1+0x2d4] ;  /* 0x0002d400010f7983 */ /* 0x008ee80000300800 */
[----:B------:R1:W-:Y:S04]  /*11070*/  STS.U16 [R16+0xc500], R17 ;  /* 0x00c5001110007388 */ /* 0x0003e80000000400 */
[----:B0-----:R-:W3:Y:S04]  /*11080*/  LDL.LU R0, [R1+0x200] ;  /* 0x0002000001007983 */ /* 0x001ee80000300800 */
[----:B------:R0:W-:Y:S04]  /*11090*/  STS.U16 [R16+0xcd00], R18 ;  /* 0x00cd001210007388 */ /* 0x0001e80000000400 */
[----:B-1----:R-:W3:Y:S04]  /*110a0*/  LDL.LU R17, [R1+0x10c] ;  /* 0x00010c0001117983 */ /* 0x002ee80000300800 */
[----:B0-----:R-:W3:Y:S04]  /*110b0*/  LDL.LU R18, [R1+0xf8] ;  /* 0x0000f80001127983 */ /* 0x001ee80000300800 */
        /* <DEDUP_REMOVED lines=24> */
[----:B0-----:R-:W2:Y:S04]  /*11240*/  LDL.LU R7, [R1+0x2360] ;  /* 0x0023600001077983 */ /* 0x001ea80000300800 */
[----:B--2---:R0:W-:Y:S04]  /*11250*/  STS.U16 [R16+0xe500], R7 ;  /* 0x00e5000710007388 */ /* 0x0041e80000000400 */
[----:B0-----:R-:W2:Y:S04]  /*11260*/  LDL.LU R7, [R1+0x235c] ;  /* 0x00235c0001077983 */ /* 0x001ea80000300800 */
[----:B--2---:R0:W-:Y:S01]  /*11270*/  STS.U16 [R16+0xed00], R7 ;  /* 0x00ed000710007388 */ /* 0x0041e20000000400 */
[----:B----4-:R1:W-:Y:S02]  /*11280*/  STS.U16 [R16+0xf500], R13 ;  /* 0x00f5000d10007388 */ /* 0x0103e40000000400 */
[----:B-----5:R2:W-:Y:S02]  /*11290*/  STS.U16 [R16+0xfd00], R14 ;  /* 0x00fd000e10007388 */ /* 0x0205e40000000400 */
[----:B---3--:R3:W-:Y:S01]  /*112a0*/  STS.U16 [R16+0x10500], R15 ;  /* 0x0105000f10007388 */ /* 0x0087e20000000400 */
[----:B------:R4:W-:Y:S01]  /*112b0*/  STS.U16 [R16+0x10d00], R0 ;  /* 0x010d000010007388 */ /* 0x0009e20000000400 */
[----:B------:R4:W-:Y:S03]  /*112c0*/  STS.U16 [R16+0x11500], R17 ;  /* 0x0115001110007388 */ /* 0x0009e60000000400 */
[----:B0-----:R-:W5:Y:S01]  /*112d0*/  LDL.LU R7, [R1+0x2358] ;  /* 0x0023580001077983 */ /* 0x001f620000300800 */
[----:B-1----:R-:W5:Y:S02]  /*112e0*/  LDL.LU R13, [R1+0x2354] ;  /* 0x00235400010d7983 */ /* 0x002f640000300800 */
[----:B--2---:R-:W2:Y:S02]  /*112f0*/  LDL.LU R14, [R1+0x2350] ;  /* 0x00235000010e7983 */ /* 0x004ea40000300800 */
[----:B---3--:R-:W3:Y:S01]  /*11300*/  LDL.LU R15, [R1+0x234c] ;  /* 0x00234c00010f7983 */ /* 0x008ee20000300800 */
[----:B----4-:R-:W4:Y:S01]  /*11310*/  LDL.LU R0, [R1+0x2348] ;  /* 0x0023480001007983 */ /* 0x010f220000300800 */
[----:B------:R-:W2:Y:S03]  /*11320*/  LDL.LU R17, [R1+0x2344] ;  /* 0x0023440001117983 */ /* 0x000ea60000300800 */
[----:B------:R0:W-:Y:S04]  /*11330*/  STS.U16 [R16+0x11d00], R18 ;  /* 0x011d001210007388 */ /* 0x0001e80000000400 */
[----:B0-----:R-:W2:Y:S01]  /*11340*/  LDL.LU R18, [R1+0x2340] ;  /* 0x0023400001127983 */ /* 0x001ea20000300800 */
[----:B------:R0:W-:Y:S02]  /*11350*/  STS.U16 [R16+0x12500], R28 ;  /* 0x0125001c10007388 */ /* 0x0001e40000000400 */
[----:B------:R1:W-:Y:S02]  /*11360*/  STS.U16 [R16+0x12d00], R27 ;  /* 0x012d001b10007388 */ /* 0x0003e40000000400 */
[----:B------:R1:W-:Y:S01]  /*11370*/  STS.U16 [R16+0x13500], R26 ;  /* 0x0135001a10007388 */ /* 0x0003e20000000400 */
[----:B------:R1:W-:Y:S01]  /*11380*/  STS.U16 [R16+0x13d00], R25 ;  /* 0x013d001910007388 */ /* 0x0003e20000000400 */
[----:B------:R1:W-:Y:S02]  /*11390*/  STS.U16 [R16+0x14500], R24 ;  /* 0x0145001810007388 */ /* 0x0003e40000000400 */
[----:B------:R1:W-:Y:S01]  /*113a0*/  STS.U16 [R16+0x14d00], R23 ;  /* 0x014d001710007388 */ /* 0x0003e20000000400 */
[----:B0-----:R-:W3:Y:S01]  /*113b0*/  LDL.LU R28, [R1+0x774] ;  /* 0x00077400011c7983 */ /* 0x001ee20000300800 */
[----:B-1----:R-:W3:Y:S03]  /*113c0*/  LDL.LU R27, [R1+0x7e4] ;  /* 0x0007e400011b7983 */ /* 0x002ee60000300800 */
[----:B------:R-:W3:Y:S01]  /*113d0*/  LDL.LU R26, [R1+0x74c] ;  /* 0x00074c00011a7983 */ /* 0x000ee20000300800 */
[----:B------:R-:W3:Y:S03]  /*113e0*/  LDL.LU R25, [R1+0x814] ;  /* 0x0008140001197983 */ /* 0x000ee60000300800 */
[----:B------:R-:W3:Y:S04]  /*113f0*/  LDL.LU R24, [R1+0x7d0] ;  /* 0x0007d00001187983 */ /* 0x000ee80000300800 */
[----:B------:R0:W-:Y:S01]  /*11400*/  STS.U16 [R16+0x15500], R22 ;  /* 0x0155001610007388 */ /* 0x0001e20000000400 */
[----:B------:R-:W3:Y:S02]  /*11410*/  LDL.LU R23, [R1+0x790] ;  /* 0x0007900001177983 */ /* 0x000ee40000300800 */
[----:B------:R1:W-:Y:S02]  /*11420*/  STS.U16 [R16+0x15d00], R21 ;  /* 0x015d001510007388 */ /* 0x0003e40000000400 */
[----:B------:R1:W-:Y:S01]  /*11430*/  STS.U16 [R16+0x16500], R20 ;  /* 0x0165001410007388 */ /* 0x0003e20000000400 */
[----:B------:R1:W-:Y:S01]  /*11440*/  STS.U16 [R16+0x16d00], R19 ;  /* 0x016d001310007388 */ /* 0x0003e20000000400 */
[----:B------:R1:W-:Y:S02]  /*11450*/  STS.U16 [R16+0x17500], R29 ;  /* 0x0175001d10007388 */ /* 0x0003e40000000400 */
[----:B------:R1:W-:Y:S01]  /*11460*/  STS.U16 [R16+0x17d00], R3 ;  /* 0x017d000310007388 */ /* 0x0003e20000000400 */
[----:B0-----:R-:W3:Y:S01]  /*11470*/  LDL.LU R22, [R1+0x738] ;  /* 0x0007380001167983 */ /* 0x001ee20000300800 */
[----:B-1----:R-:W3:Y:S03]  /*11480*/  LDL.LU R21, [R1+0x828] ;  /* 0x0008280001157983 */ /* 0x002ee60000300800 */
[----:B------:R-:W3:Y:S04]  /*11490*/  LDL.LU R20, [R1+0x808] ;  /* 0x0008080001147983 */ /* 0x000ee80000300800 */
[----:B------:R-:W3:Y:S01]  /*114a0*/  LDL.LU R19, [R1+0x7ec] ;  /* 0x0007ec0001137983 */ /* 0x000ee20000300800 */
[----:B------:R-:W3:Y:S02]  /*114b0*/  LDL.LU R29, [R1+0x7c4] ;  /* 0x0007c400011d7983 */ /* 0x000ee40000300800 */
[----:B------:R0:W-:Y:S02]  /*114c0*/  STS.U16 [R16+0x18500], R4 ;  /* 0x0185000410007388 */ /* 0x0001e40000000400 */
[----:B------:R-:W3:Y:S01]  /*114d0*/  LDL.LU R3, [R1+0x7ac] ;  /* 0x0007ac0001037983 */ /* 0x000ee20000300800 */
[----:B------:R1:W-:Y:S01]  /*114e0*/  STS.U16 [R16+0x18d00], R5 ;  /* 0x018d000510007388 */ /* 0x0003e20000000400 */
[----:B------:R1:W-:Y:S02]  /*114f0*/  STS.U16 [R16+0x19500], R2 ;  /* 0x0195000210007388 */ /* 0x0003e40000000400 */
[----:B------:R1:W-:Y:S02]  /*11500*/  STS.U16 [R16+0x19d00], R6 ;  /* 0x019d000610007388 */ /* 0x0003e40000000400 */
[----:B------:R1:W-:Y:S01]  /*11510*/  STS.U16 [R16+0x1a500], R8 ;  /* 0x01a5000810007388 */ /* 0x0003e20000000400 */
[----:B------:R1:W-:Y:S04]  /*11520*/  STS.U16 [R16+0x1ad00], R9 ;  /* 0x01ad000910007388 */ /* 0x0003e80000000400 */
        /* <DEDUP_REMOVED lines=8> */
[----:B------:R1:W-:Y:S03]  /*115b0*/  STS.U16 [R16+0x1c500], R12 ;  /* 0x01c5000c10007388 */ /* 0x0003e60000000400 */
[----:B0-----:R-:W3:Y:S01]  /*115c0*/  LDL.LU R10, [R1+0x3c0] ;  /* 0x0003c000010a7983 */ /* 0x001ee20000300800 */
[----:B-1----:R-:W3:Y:S02]  /*115d0*/  LDL.LU R11, [R1+0x3a8] ;  /* 0x0003a800010b7983 */ /* 0x002ee40000300800 */
[----:B------:R-:W3:Y:S01]  /*115e0*/  LDL.LU R12, [R1+0x390] ;  /* 0x00039000010c7983 */ /* 0x000ee20000300800 */
[----:B--2---:R0:W-:Y:S01]  /*115f0*/  STS.U16 [R16+0x1cd00], R18 ;  /* 0x01cd001210007388 */ /* 0x0041e20000000400 */
[----:B------:R1:W-:Y:S03]  /*11600*/  STS.U16 [R16+0x1d500], R17 ;  /* 0x01d5001110007388 */ /* 0x0003e60000000400 */
[----:B0-----:R-:W2:Y:S01]  /*11610*/  LDL.LU R18, [R1+0x7bc] ;  /* 0x0007bc0001127983 */ /* 0x001ea20000300800 */
[----:B-1----:R-:W2:Y:S01]  /*11620*/  LDL.LU R16, [R1+0x233c] ;  /* 0x00233c0001107983 */ /* 0x002ea20000300800 */
[C---:B-----5:R-:W-:Y:S01]  /*11630*/  LOP3.LUT R17, R7.reuse, 0x50, RZ, 0x3c, !PT ;  /* 0x0000005007117812 */ /* 0x060fe200078e3cff */
[----:B------:R-:W-:-:S04]  /*11640*/  LOP3.LUT R7, R7, 0x60, RZ, 0x3c, !PT ;  /* 0x0000006007077812 */ /* 0x000fc800078e3cff */
[----:B--2---:R-:W-:Y:S01]  /*11650*/  STS.U16 [R17+0x1dd00], R16 ;  /* 0x01dd001011007388 */ /* 0x004fe20000000400 */
[----:B----4-:R-:W-:Y:S02]  /*11660*/  STS.U16 [R17+0x1e500], R0 ;  /* 0x01e5000011007388 */ /* 0x010fe40000000400 */
[----:B---3--:R-:W-:Y:S02]  /*11670*/  STS.U16 [R17+0x1ed00], R15 ;  /* 0x01ed000f11007388 */ /* 0x008fe40000000400 */
[----:B------:R-:W-:Y:S01]  /*11680*/  STS.U16 [R17+0x1f500], R14 ;  /* 0x01f5000e11007388 */ /* 0x000fe20000000400 */
[----:B------:R-:W-:Y:S01]  /*11690*/  STS.U16 [R17+0x1fd00], R13 ;  /* 0x01fd000d11007388 */ /* 0x000fe20000000400 */
[----:B------:R-:W-:Y:S02]  /*116a0*/  STS.U16 [R7+0x600], R18 ;  /* 0x0006001207007388 */ /* 0x000fe40000000400 */
[----:B------:R-:W-:Y:S02]  /*116b0*/  STS.U16 [R7+0xe00], R28 ;  /* 0x000e001c07007388 */ /* 0x000fe40000000400 */
        /* <DEDUP_REMOVED lines=10> */
[----:B------:R0:W-:Y:S03]  /*11760*/  STS.U16 [R7+0x6600], R3 ;  /* 0x0066000307007388 */ /* 0x0001e60000000400 */
[----:B0-----:R-:W2:Y:S04]  /*11770*/  LDL.LU R3, [R1+0x330] ;  /* 0x0003300001037983 */ /* 0x001ea80000300800 */
[----:B--2---:R0:W-:Y:S04]  /*11780*/  STL [R1+0x2330], R3 ;  /* 0x0023300301007387 */ /* 0x0041e80000100800 */
[----:B0-----:R-:W2:Y:S04]  /*11790*/  LDL.LU R3, [R1+0x348] ;  /* 0x0003480001037983 */ /* 0x001ea80000300800 */
[----:B--2---:R0:W-:Y:S04]  /*117a0*/  STL [R1+0x2334], R3 ;  /* 0x0023340301007387 */ /* 0x0041e80000100800 */
[----:B0-----:R-:W2:Y:S01]  /*117b0*/  LDL.LU R3, [R1+0x360] ;  /* 0x0003600001037983 */ /* 0x001ea20000300800 */
        /* <DEDUP_REMOVED lines=8> */
[----:B------:R-:W-:Y:S03]  /*11840*/  STS.U16 [R7+0xae00], R12 ;  /* 0x00ae000c07007388 */ /* 0x000fe60000000400 */
[----:B--2---:R0:W-:Y:S04]  /*11850*/  STL [R1+0x2338], R3 ;  /* 0x0023380301007387 */ /* 0x0041e80000100800 */
[----:B0-----:R-:W2:Y:S01]  /*11860*/  LDL.LU R3, [R1+0x378] ;  /* 0x0003780001037983 */ /* 0x001ea20000300800 */
[----:B------:R-:W3:Y:S02]  /*11870*/  LDL.LU R4, [R1+0x320] ;  /* 0x0003200001047983 */ /* 0x000ee40000300800 */
[----:B------:R-:W4:Y:S02]  /*11880*/  LDL.LU R5, [R1+0x314] ;  /* 0x0003140001057983 */ /* 0x000f240000300800 */
[----:B------:R-:W5:Y:S01]  /*11890*/  LDL.LU R2, [R1+0x308] ;  /* 0x0003080001027983 */ /* 0x000f620000300800 */
[----:B------:R-:W3:Y:S01]  /*118a0*/  LDL.LU R6, [R1+0x2fc] ;  /* 0x0002fc0001067983 */ /* 0x000ee20000300800 */
[----:B------:R-:W3:Y:S02]  /*118b0*/  LDL.LU R8, [R1+0x2f0] ;  /* 0x0002f00001087983 */ /* 0x000ee40000300800 */
[----:B------:R-:W3:Y:S02]  /*118c0*/  LDL.LU R9, [R1+0x2e4] ;  /* 0x0002e40001097983 */ /* 0x000ee40000300800 */
[----:B------:R-:W3:Y:S01]  /*118d0*/  LDL.LU R10, [R1+0x2d0] ;  /* 0x0002d000010a7983 */ /* 0x000ee20000300800 */
        /* <DEDUP_REMOVED lines=19> */
[----:B------:R-:W3:Y:S01]  /*11a10*/  LDL.LU R29, [R1] ;  /* 0x00000000011d7983 */ /* 0x000ee20000300800 */
[----:B--2---:R0:W-:Y:S04]  /*11a20*/  STS.U16 [R7+0xb600], R3 ;  /* 0x00b6000307007388 */ /* 0x0041e80000000400 */
[----:B0-----:R-:W2:Y:S04]  /*11a30*/  LDL.LU R3, [R1+0x2338] ;  /* 0x0023380001037983 */ /* 0x001ea80000300800 */
[----:B--2---:R0:W-:Y:S04]  /*11a40*/  STS.U16 [R7+0xbe00], R3 ;  /* 0x00be000307007388 */ /* 0x0041e80000000400 */
[----:B0-----:R-:W2:Y:S04]  /*11a50*/  LDL.LU R3, [R1+0x2334] ;  /* 0x0023340001037983 */ /* 0x001ea80000300800 */
[----:B--2---:R0:W-:Y:S04]  /*11a60*/  STS.U16 [R7+0xc600], R3 ;  /* 0x00c6000307007388 */ /* 0x0041e80000000400 */
[----:B0-----:R-:W2:Y:S04]  /*11a70*/  LDL.LU R3, [R1+0x2330] ;  /* 0x0023300001037983 */ /* 0x001ea80000300800 */
[----:B--2---:R0:W-:Y:S01]  /*11a80*/  STS.U16 [R7+0xce00], R3 ;  /* 0x00ce000307007388 */ /* 0x0041e20000000400 */
[----:B---3--:R1:W-:Y:S02]  /*11a90*/  STS.U16 [R7+0xd600], R4 ;  /* 0x00d6000407007388 */ /* 0x0083e40000000400 */
[----:B----4-:R2:W-:Y:S02]  /*11aa0*/  STS.U16 [R7+0xde00], R5 ;  /* 0x00de000507007388 */ /* 0x0105e40000000400 */
[----:B-----5:R3:W-:Y:S01]  /*11ab0*/  STS.U16 [R7+0xe600], R2 ;  /* 0x00e6000207007388 */ /* 0x0207e20000000400 */
        /* <DEDUP_REMOVED lines=8> */
[----:B------:R0:W-:Y:S01]  /*11b40*/  STS.U16 [R7+0xfe00], R9 ;  /* 0x00fe000907007388 */ /* 0x0001e20000000400 */
[----:B------:R1:W-:Y:S02]  /*11b50*/  STS.U16 [R7+0x10600], R10 ;  /* 0x0106000a07007388 */ /* 0x0003e40000000400 */
[----:B------:R1:W-:Y:S02]  /*11b60*/  STS.U16 [R7+0x10e00], R11 ;  /* 0x010e000b07007388 */ /* 0x0003e40000000400 */
[----:B------:R1:W-:Y:S01]  /*11b70*/  STS.U16 [R7+0x11600], R12 ;  /* 0x0116000c07007388 */ /* 0x0003e20000000400 */
[----:B0-----:R-:W2:Y:S01]  /*11b80*/  LDL.LU R9, [R1+0x2314] ;  /* 0x0023140001097983 */ /* 0x001ea20000300800 */
[----:B-1----:R-:W2:Y:S02]  /*11b90*/  LDL.LU R10, [R1+0x2310] ;  /* 0x00231000010a7983 */ /* 0x002ea40000300800 */
[----:B------:R-:W2:Y:S02]  /*11ba0*/  LDL.LU R11, [R1+0x230c] ;  /* 0x00230c00010b7983 */ /* 0x000ea40000300800 */
[----:B------:R-:W2:Y:S01]  /*11bb0*/  LDL.LU R12, [R1+0x2308] ;  /* 0x00230800010c7983 */ /* 0x000ea20000300800 */
        /* <DEDUP_REMOVED lines=18> */
[----:B0-----:R-:W3:Y:S01]  /*11ce0*/  LDL.LU R29, [R1+0x73c] ;  /* 0x00073c00011d7983 */ /* 0x001ee20000300800 */
        /* <DEDUP_REMOVED lines=15> */
[----:B------:R-:W3:Y:S04]  /*11de0*/  LDL.LU R19, [R1+0x3a0] ;  /* 0x0003a00001137983 */ /* 0x000ee80000300800 */
[----:B--2---:R0:W-:Y:S01]  /*11df0*/  STS.U16 [R7+0x1ae00], R12 ;  /* 0x01ae000c07007388 */ /* 0x0041e20000000400 */
[----:B------:R1:W-:Y:S02]  /*11e00*/  STS.U16 [R7+0x1b600], R11 ;  /* 0x01b6000b07007388 */ /* 0x0003e40000000400 */
[----:B------:R2:W-:Y:S02]  /*11e10*/  STS.U16 [R7+0x1be00], R10 ;  /* 0x01be000a07007388 */ /* 0x0005e40000000400 */
[----:B------:R4:W-:Y:S01]  /*11e20*/  STS.U16 [R7+0x1c600], R9 ;  /* 0x01c6000907007388 */ /* 0x0009e20000000400 */
[----:B------:R5:W-:Y:S04]  /*11e30*/  STS.U16 [R7+0x1ce00], R8 ;  /* 0x01ce000807007388 */ /* 0x000be80000000400 */
[----:B0-----:R-:W3:Y:S01]  /*11e40*/  LDL.LU R12, [R1+0x80c] ;  /* 0x00080c00010c7983 */ /* 0x001ee20000300800 */
[----:B-1----:R-:W3:Y:S02]  /*11e50*/  LDL.LU R11, [R1+0x7d4] ;  /* 0x0007d400010b7983 */ /* 0x002ee40000300800 */
[----:B--2---:R-:W2:Y:S02]  /*11e60*/  LDL.LU R10, [R1+0x750] ;  /* 0x00075000010a7983 */ /* 0x004ea40000300800 */
[----:B----4-:R-:W4:Y:S01]  /*11e70*/  LDL.LU R9, [R1+0x778] ;  /* 0x0007780001097983 */ /* 0x010f220000300800 */
[----:B-----5:R-:W5:Y:S04]  /*11e80*/  LDL.LU R7, [R1+0x2304] ;  /* 0x0023040001077983 */ /* 0x020f680000300800 */
[----:B------:R-:W0:Y:S02]  /*11e90*/  S2R R0, SR_TID.X ;  /* 0x0000000000007919 */ /* 0x000e240000002100 */
[----:B0-----:R-:W-:-:S04]  /*11ea0*/  LOP3.LUT R0, R0, 0x7f, RZ, 0xc0, !PT ;  /* 0x0000007f00007812 */ /* 0x001fc800078ec0ff */
[----:B------:R-:W-:-:S04]  /*11eb0*/  SHF.L.U32 R0, R0, 0x1, RZ ;  /* 0x0000000100007819 */ /* 0x000fc800000006ff */
[C---:B------:R-:W-:Y:S01]  /*11ec0*/  LOP3.LUT R8, R0.reuse, 0x60, RZ, 0x3c, !PT ;  /* 0x0000006000087812 */ /* 0x040fe200078e3cff */
[----:B------:R-:W-:-:S04]  /*11ed0*/  LOP3.LUT R0, R0, 0x70, RZ, 0x3c, !PT ;  /* 0x0000007000007812 */ /* 0x000fc800078e3cff */
[----:B-----5:R-:W-:Y:S01]  /*11ee0*/  STS.U16 [R8+0x1d600], R7 ;  /* 0x01d6000708007388 */ /* 0x020fe20000000400 */
[----:B------:R-:W-:Y:S02]  /*11ef0*/  STS.U16 [R8+0x1de00], R6 ;  /* 0x01de000608007388 */ /* 0x000fe40000000400 */
[----:B---3--:R-:W-:Y:S02]  /*11f00*/  STS.U16 [R8+0x1e600], R2 ;  /* 0x01e6000208007388 */ /* 0x008fe40000000400 */
[----:B------:R-:W-:Y:S01]  /*11f10*/  STS.U16 [R8+0x1ee00], R5 ;  /* 0x01ee000508007388 */ /* 0x000fe20000000400 */
[----:B------:R-:W-:Y:S01]  /*11f20*/  STS.U16 [R8+0x1f600], R4 ;  /* 0x01f6000408007388 */ /* 0x000fe20000000400 */
[----:B------:R-:W-:Y:S02]  /*11f30*/  STS.U16 [R8+0x1fe00], R3 ;  /* 0x01fe000308007388 */ /* 0x000fe40000000400 */
[----:B----4-:R-:W-:Y:S02]  /*11f40*/  STS.U16 [R0+0x700], R9 ;  /* 0x0007000900007388 */ /* 0x010fe40000000400 */
[----:B--2---:R-:W-:Y:S01]  /*11f50*/  STS.U16 [R0+0xf00], R10 ;  /* 0x000f000a00007388 */ /* 0x004fe20000000400 */
[----:B------:R-:W-:Y:S01]  /*11f60*/  STS.U16 [R0+0x1700], R11 ;  /* 0x0017000b00007388 */ /* 0x000fe20000000400 */
[----:B------:R0:W-:Y:S02]  /*11f70*/  STS.U16 [R0+0x1f00], R29 ;  /* 0x001f001d00007388 */ /* 0x0001e40000000400 */
[----:B------:R-:W-:Y:S02]  /*11f80*/  STS.U16 [R0+0x2700], R12 ;  /* 0x0027000c00007388 */ /* 0x000fe40000000400 */
[----:B------:R-:W-:Y:S01]  /*11f90*/  STS.U16 [R0+0x2f00], R13 ;  /* 0x002f000d00007388 */ /* 0x000fe20000000400 */
[----:B------:R-:W-:Y:S01]  /*11fa0*/  STS.U16 [R0+0x3700], R14 ;  /* 0x0037000e00007388 */ /* 0x000fe20000000400 */
[----:B------:R-:W-:Y:S02]  /*11fb0*/  STS.U16 [R0+0x3f00], R15 ;  /* 0x003f000f00007388 */ /* 0x000fe40000000400 */
[----:B------:R-:W-:Y:S02]  /*11fc0*/  STS.U16 [R0+0x4700], R16 ;  /* 0x0047001000007388 */ /* 0x000fe40000000400 */
[----:B------:R-:W-:Y:S01]  /*11fd0*/  STS.U16 [R0+0x4f00], R17 ;  /* 0x004f001100007388 */ /* 0x000fe20000000400 */
[----:B------:R-:W-:Y:S04]  /*11fe0*/  STS.U16 [R0+0x5700], R18 ;  /* 0x0057001200007388 */ /* 0x000fe80000000400 */
[----:B0-----:R-:W2:Y:S01]  /*11ff0*/  LDL.LU R29, [R1+0x388] ;  /* 0x00038800011d7983 */ /* 0x001ea20000300800 */
[----:B------:R0:W-:Y:S03]  /*12000*/  STS.U16 [R0+0x5f00], R28 ;  /* 0x005f001c00007388 */ /* 0x0001e60000000400 */
[----:B0-----:R-:W3:Y:S04]  /*12010*/  LDL.LU R28, [R1+0x340] ;  /* 0x00034000011c7983 */ /* 0x001ee80000300800 */
[----:B---3--:R0:W-:Y:S04]  /*12020*/  STL [R1+0x22fc], R28 ;  /* 0x0022fc1c01007387 */ /* 0x0081e80000100800 */
[----:B0-----:R-:W3:Y:S01]  /*12030*/  LDL.LU R28, [R1+0x358] ;  /* 0x00035800011c7983 */ /* 0x001ee20000300800 */
        /* <DEDUP_REMOVED lines=9> */
[----:B--2---:R-:W-:Y:S01]  /*120d0*/  STS.U16 [R0+0xaf00], R29 ;  /* 0x00af001d00007388 */ /* 0x004fe20000000400 */
[----:B---3--:R0:W-:Y:S04]  /*120e0*/  STL [R1+0x2300], R28 ;  /* 0x0023001c01007387 */ /* 0x0081e80000100800 */
        /* <DEDUP_REMOVED lines=48> */
[----:B------:R1:W-:Y:S01]  /*123f0*/  STS.U16 [R0+0x11700], R19 ;  /* 0x0117001300007388 */ /* 0x0003e20000000400 */
[----:B------:R1:W-:Y:S03]  /*12400*/  STS.U16 [R0+0x11f00], R29 ;  /* 0x011f001d00007388 */ /* 0x0003e60000000400 */
[----:B0-----:R-:W2:Y:S01]  /*12410*/  LDL.LU R22, [R1+0x22e0] ;  /* 0x0022e00001167983 */ /* 0x001ea20000300800 */
[----:B-1----:R-:W2:Y:S03]  /*12420*/  LDL.LU R21, [R1+0x22dc] ;  /* 0x0022dc0001157983 */ /* 0x002ea60000300800 */
[----:B------:R-:W2:Y:S01]  /*12430*/  LDL.LU R18, [R1+0x77c] ;  /* 0x00077c0001127983 */ /* 0x000ea20000300800 */
[----:B------:R-:W2:Y:S03]  /*12440*/  LDL.LU R20, [R1+0x22d8] ;  /* 0x0022d80001147983 */ /* 0x000ea60000300800 */
[----:B------:R-:W2:Y:S01]  /*12450*/  LDL.LU R19, [R1+0x22d4] ;  /* 0x0022d40001137983 */ /* 0x000ea20000300800 */
[----:B------:R-:W2:Y:S03]  /*12460*/  LDL.LU R29, [R1+0x22d0] ;  /* 0x0022d000011d7983 */ /* 0x000ea60000300800 */
[----:B------:R-:W-:Y:S01]  /*12470*/  STS.U16 [R0+0x12700], R3 ;  /* 0x0127000300007388 */ /* 0x000fe20000000400 */
[----:B------:R-:W-:Y:S02]  /*12480*/  STS.U16 [R0+0x12f00], R4 ;  /* 0x012f000400007388 */ /* 0x000fe40000000400 */
[----:B------:R-:W-:Y:S02]  /*12490*/  STS.U16 [R0+0x13700], R5 ;  /* 0x0137000500007388 */ /* 0x000fe40000000400 */
[----:B------:R0:W-:Y:S01]  /*124a0*/  STS.U16 [R0+0x13f00], R2 ;  /* 0x013f000200007388 */ /* 0x0001e20000000400 */
        /* <DEDUP_REMOVED lines=12> */
[----:B0-----:R-:W-:Y:S01]  /*12570*/  MOV R2, 0x3f800000 ;  /* 0x3f80000000027802 */ /* 0x001fe20000000f00 */
[----:B------:R-:W-:-:S04]  /*12580*/  IMAD.MOV.U32 R3, RZ, RZ, -0x800000 ;  /* 0xff800000ff037424 */ /* 0x000fc800078e00ff */
[----:B------:R0:W-:Y:S02]  /*12590*/  STL [R1+0x13d0], R2 ;  /* 0x0013d00201007387 */ /* 0x0001e40000100800 */
[----:B0-----:R-:W-:Y:S02]  /*125a0*/  MOV R2, 0xff800000 ;  /* 0xff80000000027802 */ /* 0x001fe40000000f00 */
[----:B--2---:R-:W-:Y:S01]  /*125b0*/  STS.U16 [R0+0x1a700], R29 ;  /* 0x01a7001d00007388 */ /* 0x004fe20000000400 */
[----:B------:R-:W-:Y:S02]  /*125c0*/  STS.U16 [R0+0x1af00], R19 ;  /* 0x01af001300007388 */ /* 0x000fe40000000400 */
[----:B------:R-:W-:Y:S02]  /*125d0*/  STS.U16 [R0+0x1b700], R20 ;  /* 0x01b7001400007388 */ /* 0x000fe40000000400 */
[----:B------:R-:W-:Y:S01]  /*125e0*/  STS.U16 [R0+0x1bf00], R21 ;  /* 0x01bf001500007388 */ /* 0x000fe20000000400 */
[----:B------:R-:W-:Y:S01]  /*125f0*/  STS.U16 [R0+0x1c700], R22 ;  /* 0x01c7001600007388 */ /* 0x000fe20000000400 */
[----:B------:R-:W-:Y:S02]  /*12600*/  STS.U16 [R0+0x1cf00], R23 ;  /* 0x01cf001700007388 */ /* 0x000fe40000000400 */
[----:B----4-:R-:W-:Y:S02]  /*12610*/  STS.U16 [R0+0x1d700], R24 ;  /* 0x01d7001800007388 */ /* 0x010fe40000000400 */
[----:B---3--:R-:W-:Y:S01]  /*12620*/  STS.U16 [R0+0x1df00], R25 ;  /* 0x01df001900007388 */ /* 0x008fe20000000400 */
[----:B------:R-:W-:Y:S01]  /*12630*/  STS.U16 [R0+0x1e700], R26 ;  /* 0x01e7001a00007388 */ /* 0x000fe20000000400 */
[----:B-----5:R-:W-:Y:S02]  /*12640*/  STS.U16 [R0+0x1ef00], R27 ;  /* 0x01ef001b00007388 */ /* 0x020fe40000000400 */
[----:B------:R-:W-:Y:S02]  /*12650*/  STS.U16 [R0+0x1f700], R28 ;  /* 0x01f7001c00007388 */ /* 0x000fe40000000400 */
[----:B------:R0:W-:Y:S02]  /*12660*/  STS.U16 [R0+0x1ff00], R18 ;  /* 0x01ff001200007388 */ /* 0x0001e40000000400 */
[----:B0-----:R-:W-:-:S05]  /*12670*/  MOV R0, 0xff800000 ;  /* 0xff80000000007802 */ /* 0x001fca0000000f00 */
[----:B------:R-:W-:Y:S01]  /*12680*/  STL [R1+0x1060], R0 ;  /* 0x0010600001007387 */ /* 0x000fe20000100800 */
[----:B------:R-:W-:Y:S02]  /*12690*/  STL [R1+0x100c], R3 ;  /* 0x00100c0301007387 */ /* 0x000fe40000100800 */
[----:B------:R-:W-:Y:S02]  /*126a0*/  STL [R1+0x1008], R2 ;  /* 0x0010080201007387 */ /* 0x000fe40000100800 */
[----:B------:R-:W-:Y:S01]  /*126b0*/  STL [R1+0x1000], R0 ;  /* 0x0010000001007387 */ /* 0x000fe20000100800 */
        /* <DEDUP_REMOVED lines=9> */
[----:B------:R0:W-:Y:S02]  /*12750*/  STL [R1+0xf50], R3 ;  /* 0x000f500301007387 */ /* 0x0001e40000100800 */
[----:B------:R1:W-:Y:S02]  /*12760*/  STL [R1+0xe48], R2 ;  /* 0x000e480201007387 */ /* 0x0003e40000100800 */
[----:B------:R2:W-:Y:S01]  /*12770*/  STL [R1+0xe44], R0 ;  /* 0x000e440001007387 */ /* 0x0005e20000100800 */
[----:B0-----:R-:W-:-:S02]  /*12780*/  MOV R3, 0x3f800000 ;  /* 0x3f80000000037802 */ /* 0x001fc40000000f00 */
[----:B-1----:R-:W-:Y:S01]  /*12790*/  MOV R2, 0x3f800000 ;  /* 0x3f80000000027802 */ /* 0x002fe20000000f00 */
[----:B--2---:R-:W-:Y:S02]  /*127a0*/  IMAD.MOV.U32 R0, RZ, RZ, 0x3f800000 ;  /* 0x3f800000ff007424 */ /* 0x004fe400078e00ff */
[----:B------:R0:W-:Y:S02]  /*127b0*/  STL [R1+0x13d4], R3 ;  /* 0x0013d40301007387 */ /* 0x0001e40000100800 */
[----:B------:R0:W-:Y:S02]  /*127c0*/  STL [R1+0x13f0], R2 ;  /* 0x0013f00201007387 */ /* 0x0001e40000100800 */
[----:B------:R0:W-:Y:S02]  /*127d0*/  STL [R1+0x13f4], R0 ;  /* 0x0013f40001007387 */ /* 0x0001e40000100800 */
[----:B------:R0:W-:Y:S01]  /*127e0*/  STL [R1+0x1428], R3 ;  /* 0x0014280301007387 */ /* 0x0001e20000100800 */
[----:B------:R0:W-:Y:S01]  /*127f0*/  STL [R1+0x142c], R2 ;  /* 0x00142c0201007387 */ /* 0x0001e20000100800 */
        /* <DEDUP_REMOVED lines=9> */
[----:B------:R0:W-:Y:S02]  /*12890*/  STL [R1+0x9a0], RZ ;  /* 0x0009a0ff01007387 */ /* 0x0001e40000100800 */
[----:B------:R0:W-:Y:S01]  /*128a0*/  STL [R1+0x14cc], R0 ;  /* 0x0014cc0001007387 */ /* 0x0001e20000100800 */
[----:B------:R0:W-:Y:S01]  /*128b0*/  STL [R1+0x9a4], RZ ;  /* 0x0009a4ff01007387 */ /* 0x0001e20000100800 */
[----:B------:R0:W-:Y:S02]  /*128c0*/  STL [R1+0x9a8], RZ ;  /* 0x0009a8ff01007387 */ /* 0x0001e40000100800 */
[----:B------:R0:W-:Y:S02]  /*128d0*/  STL [R1+0x9ac], RZ ;  /* 0x0009acff01007387 */ /* 0x0001e40000100800 */
[----:B------:R0:W-:Y:S01]  /*128e0*/  STL [R1+0x990], RZ ;  /* 0x000990ff01007387 */ /* 0x0001e20000100800 */
        /* <DEDUP_REMOVED lines=502> */
[----:B------:R0:W-:Y:S01]  /*14850*/  STL [R1+0x107c], RZ ;  /* 0x00107cff01007387 */ /* 0x0001e20000100800 */
[----:B------:R-:W1:Y:S01]  /*14860*/  S2R R26, SR_TID.X ;  /* 0x00000000001a7919 */ /* 0x000e620000002100 */
[----:B------:R0:W-:Y:S02]  /*14870*/  STL [R1+0x1080], RZ ;  /* 0x001080ff01007387 */ /* 0x0001e40000100800 */
[----:B------:R0:W-:Y:S02]  /*14880*/  STL [R1+0x1084], RZ ;  /* 0x001084ff01007387 */ /* 0x0001e40000100800 */
[----:B------:R0:W-:Y:S01]  /*14890*/  STL [R1+0x1088], RZ ;  /* 0x001088ff01007387 */ /* 0x0001e20000100800 */
[----:B------:R0:W-:Y:S01]  /*148a0*/  STL [R1+0x108c], RZ ;  /* 0x00108cff01007387 */ /* 0x0001e20000100800 */
[----:B-1----:R-:W-:Y:S01]  /*148b0*/  SHF.L.U32 R25, R26, 0x2, RZ ;  /* 0x000000021a197819 */ /* 0x002fe200000006ff */
[----:B------:R-:W-:Y:S05]  /*148c0*/  @!P0 BRA `(.L_x_0) ;  /* 0x000634c000008947 */ /* 0x000fea0003800000 */
[----:B0-----:R-:W-:Y:S01]  /*148d0*/  SHF.R.U32.HI R2, RZ, 0x6, R26 ;  /* 0x00000006ff027819 */ /* 0x001fe2000001161a */
[----:B------:R-:W0:Y:S01]  /*148e0*/  S2R R27, SR_TID.X ;  /* 0x00000000001b7919 */ /* 0x000e220000002100 */
[----:B------:R-:W-:-:S02]  /*148f0*/  MOV R0, c[0x0][0x1b8] ;  /* 0x00006e0000007a02 */ /* 0x000fc40000000f00 */
[----:B------:R-:W-:Y:S02]  /*14900*/  SGXT.U32 R2, R2, 0x1 ;  /* 0x000000010202781a */ /* 0x000fe40000000000 */
[----:B------:R-:W-:Y:S02]  /*14910*/  LOP3.LUT R25, R25, 0x7c, RZ, 0xc0, !PT ;  /* 0x0000007c19197812 */ /* 0x000fe400078ec0ff */
[----:B------:R-:W-:Y:S01]  /*14920*/  LOP3.LUT P0, RZ, R26, 0x40, RZ, 0xc0, !PT ;  /* 0x000000401aff7812 */ /* 0x000fe2000780c0ff */
[----:B------:R-:W-:-:S05]  /*14930*/  IMAD R2, R2, c[0x0][0x1b8], RZ ;  /* 0x00006e0002027a24 */ /* 0x000fca00078e02ff */
[----:B------:R-:W-:-:S05]  /*14940*/  LEA R3, R0, R2, 0x1 ;  /* 0x0000000200037211 */ /* 0x000fca00078e08ff */
[----:B------:R-:W-:-:S05]  /*14950*/  IMAD R3, R0, 0x2, R3 ;  /* 0x0000000200037824 */ /* 0x000fca00078e0203 */
[----:B------:R-:W-:-:S05]  /*14960*/  LEA R3, R0, R3, 0x1 ;  /* 0x0000000300037211 */ /* 0x000fca00078e08ff */
[----:B------:R1:W-:Y:S02]  /*14970*/  STL [R1+0x10], R3 ;  /* 0x0000100301007387 */ /* 0x0003e40000100800 */
[----:B-1----:R-:W-:-:S05]  /*14980*/  LEA R3, R0, R3, 0x1 ;  /* 0x0000000300037211 */ /* 0x002fca00078e08ff */
[----:B------:R1:W-:Y:S02]  /*14990*/  STL [R1+0x8c], R3 ;  /* 0x00008c0301007387 */ /* 0x0003e40000100800 */
[----:B-1----:R-:W-:-:S05]  /*149a0*/  LEA R3, R0, R3, 0x1 ;  /* 0x0000000300037211 */ /* 0x002fca00078e08ff */
[----:B------:R1:W-:Y:S02]  /*149b0*/  STL [R1+0xbc], R3 ;  /* 0x0000bc0301007387 */ /* 0x0003e40000100800 */
[----:B-1----:R-:W-:-:S05]  /*149c0*/  IMAD R3, R0, 0x2, R3 ;  /* 0x0000000200037824 */ /* 0x002fca00078e0203 */
[----:B------:R1:W-:Y:S02]  /*149d0*/  STL [R1+0xc], R3 ;  /* 0x00000c0301007387 */ /* 0x0003e40000100800 */
[----:B-1----:R-:W-:-:S05]  /*149e0*/  LEA R3, R0, R3, 0x1 ;  /* 0x0000000300037211 */ /* 0x002fca00078e08ff */
[----:B------:R1:W-:Y:S02]  /*149f0*/  STL [R1+0x8], R3 ;  /* 0x0000080301007387 */ /* 0x0003e40000100800 */
[----:B-1----:R-:W-:-:S05]  /*14a00*/  LEA R3, R0, R3, 0x1 ;  /* 0x0000000300037211 */ /* 0x002fca00078e08ff */
[----:B------:R1:W-:Y:S02]  /*14a10*/  STL [R1+0x4], R3 ;  /* 0x0000040301007387 */ /* 0x0003e40000100800 */
[----:B-1----:R-:W-:-:S05]  /*14a20*/  LEA R3, R0, R3, 0x1 ;  /* 0x0000000300037211 */ /* 0x002fca00078e08ff */
[C---:B------:R-:W-:Y:S01]  /*14a30*/  IMAD R29, R0.reuse, 0x2, R3 ;  /* 0x00000002001d7824 */ /* 0x040fe200078e0203 */
[----:B------:R1:W-:Y:S04]  /*14a40*/  STL [R1], R3 ;  /* 0x0000000301007387 */ /* 0x0003e80000100800 */
[----:B------:R-:W-:-:S04]  /*14a50*/  LEA R28, R0, R29, 0x1 ;  /* 0x0000001d001c7211 */ /* 0x000fc800078e08ff */
[----:B-1----:R-:W-:-:S04]  /*14a60*/  LEA R3, R0, R28, 0x1 ;  /* 0x0000001c00037211 */ /* 0x002fc800078e08ff */
[----:B------:R-:W-:-:S05]  /*14a70*/  LEA R4, R0, R3, 0x1 ;  /* 0x0000000300047211 */ /* 0x000fca00078e08ff */
[----:B------:R-:W-:-:S05]  /*14a80*/  IMAD R5, R0, 0x2, R4 ;  /* 0x0000000200057824 */ /* 0x000fca00078e0204 */
[----:B------:R-:W-:-:S04]  /*14a90*/  LEA R6, R0, R5, 0x1 ;  /* 0x0000000500067211 */ /* 0x000fc800078e08ff */
[----:B------:R-:W-:-:S04]  /*14aa0*/  LEA R7, R0, R6, 0x1 ;  /* 0x0000000600077211 */ /* 0x000fc800078e08ff */
        /* <DEDUP_REMOVED lines=12> */
[C---:B------:R-:W-:Y:S01]  /*14b70*/  LEA R20, R0.reuse, R19, 0x1 ;  /* 0x0000001300147211 */ /* 0x040fe200078e08ff */
[----:B------:R1:W-:Y:S04]  /*14b80*/  STL.64 [R1+0x2538], R18 ;  /* 0x0025381201007387 */ /* 0x0003e80000100a00 */
[----:B------:R-:W-:-:S05]  /*14b90*/  IMAD R21, R0, 0x2, R20 ;  /* 0x0000000200157824 */ /* 0x000fca00078e0214 */
[C---:B------:R-:W-:Y:S01]  /*14ba0*/  LEA R22, R0.reuse, R21, 0x1 ;  /* 0x0000001500167211 */ /* 0x040fe200078e08ff */
[----:B------:R-:W-:Y:S03]  /*14bb0*/  STL.64 [R1+0x2540], R20 ;  /* 0x0025401401007387 */ /* 0x000fe60000100a00 */
[----:B------:R-:W-:-:S04]  /*14bc0*/  LEA R23, R0, R22, 0x1 ;  /* 0x0000001600177211 */ /* 0x000fc800078e08ff */
[C---:B------:R-:W-:Y:S01]  /*14bd0*/  LEA R24, R0.reuse, R23, 0x1 ;  /* 0x0000001700187211 */ /* 0x040fe200078e08ff */
[----:B------:R-:W-:Y:S04]  /*14be0*/  STL.64 [R1+0x2528], R22 ;  /* 0x0025281601007387 */ /* 0x000fe80000100a00 */
[C---:B-1----:R-:W-:Y:S01]  /*14bf0*/  IMAD R18, R0.reuse, 0x2, R24 ;  /* 0x0000000200127824 */ /* 0x042fe200078e0218 */
[----:B------:R1:W-:Y:S04]  /*14c00*/  STL [R1+0x1c], R24 ;  /* 0x00001c1801007387 */ /* 0x0003e80000100800 */
[----:B------:R2:W-:Y:S04]  /*14c10*/  STL [R1+0x18], R18 ;  /* 0x0000181201007387 */ /* 0x0005e80000100800 */
[----:B-1----:R-:W1:Y:S01]  /*14c20*/  S2R R24, SR_TID.X ;  /* 0x0000000000187919 */ /* 0x002e620000002100 */
[----:B--2---:R-:W-:-:S04]  /*14c30*/  LEA R18, R0, R18, 0x1 ;  /* 0x0000001200127211 */ /* 0x004fc800078e08ff */
[----:B------:R-:W-:-:S05]  /*14c40*/  LEA R18, R0, R18, 0x1 ;  /* 0x0000001200127211 */ /* 0x000fca00078e08ff */
[----:B------:R2:W-:Y:S02]  /*14c50*/  STL [R1+0x28], R18 ;  /* 0x0000281201007387 */ /* 0x0005e40000100800 */
[----:B--2---:R-:W-:Y:S02]  /*14c60*/  LEA R18, R0, R18, 0x1 ;  /* 0x0000001200127211 */ /* 0x004fe400078e08ff */
[----:B-1----:R-:W-:-:S03]  /*14c70*/  LOP3.LUT R24, R24, 0x7f, RZ, 0xc0, !PT ;  /* 0x0000007f18187812 */ /* 0x002fc600078ec0ff */
[----:B------:R1:W-:Y:S01]  /*14c80*/  STL [R1+0x24], R18 ;  /* 0x0000241201007387 */ /* 0x0003e20000100800 */
[----:B------:R-:W-:-:S04]  /*14c90*/  SHF.R.U32.HI R24, RZ, 0x3, R24 ;  /* 0x00000003ff187819 */ /* 0x000fc80000011618 */
[----:B------:R-:W-:Y:S01]  /*14ca0*/  LOP3.LUT R24, R24, 0xc, RZ, 0xc0, !PT ;  /* 0x0000000c18187812 */ /* 0x000fe200078ec0ff */
[----:B-1----:R-:W-:-:S05]  /*14cb0*/  IMAD R18, R0, 0x2, R18 ;  /* 0x0000000200127824 */ /* 0x002fca00078e0212 */
[----:B------:R1:W-:Y:S02]  /*14cc0*/  STL [R1+0x20], R18 ;  /* 0x0000201201007387 */ /* 0x0003e40000100800 */
[----:B-1----:R-:W-:-:S05]  /*14cd0*/  LEA R18, R0, R18, 0x1 ;  /* 0x0000001200127211 */ /* 0x002fca00078e08ff */
        /* <DEDUP_REMOVED lines=22> */
[----:B------:R-:W-:-:S04]  /*14e40*/  LEA R19, R0, R18, 0x1 ;  /* 0x0000001200137211 */ /* 0x000fc800078e08ff */
[C---:B------:R-:W-:Y:S01]  /*14e50*/  LEA R23, R0.reuse, R19, 0x1 ;  /* 0x0000001300177211 */ /* 0x040fe200078e08ff */
[----:B------:R1:W-:Y:S03]  /*14e60*/  STL [R1+0x64], R19 ;  /* 0x0000641301007387 */ /* 0x0003e60000100800 */
[----:B------:R-:W-:-:S05]  /*14e70*/  LEA R22, R0, R23, 0x1 ;  /* 0x0000001700167211 */ /* 0x000fca00078e08ff */
[----:B-1----:R-:W-:-:S05]  /*14e80*/  IMAD R19, R0, 0x2, R22 ;  /* 0x0000000200137824 */ /* 0x002fca00078e0216 */
[----:B------:R1:W-:Y:S02]  /*14e90*/  STL [R1+0x70], R19 ;  /* 0x0000701301007387 */ /* 0x0003e40000100800 */
[----:B-1----:R-:W-:-:S05]  /*14ea0*/  LEA R19, R0, R19, 0x1 ;  /* 0x0000001300137211 */ /* 0x002fca00078e08ff */
[----:B------:R1:W-:Y:S02]  /*14eb0*/  STL [R1+0x6c], R19 ;  /* 0x00006c1301007387 */ /* 0x0003e40000100800 */
[----:B-1----:R-:W-:-:S04]  /*14ec0*/  LEA R19, R0, R19, 0x1 ;  /* 0x0000001300137211 */ /* 0x002fc800078e08ff */
[----:B------:R-:W-:-:S05]  /*14ed0*/  LEA R19, R0, R19, 0x1 ;  /* 0x0000001300137211 */ /* 0x000fca00078e08ff */
        /* <DEDUP_REMOVED lines=9> */
[----:B------:R1:W-:Y:S04]  /*14f70*/  STL [R1+0x84], R19 ;  /* 0x0000841301007387 */ /* 0x0003e80000100800 */
[----:B-1----:R-:W-:-:S04]  /*14f80*/  LEA R19, R0, R21, 0x1 ;  /* 0x0000001500137211 */ /* 0x002fc800078e08ff */
[----:B------:R-:W-:-:S04]  /*14f90*/  LEA R19, R0, R19, 0x1 ;  /* 0x0000001300137211 */ /* 0x000fc800078e08ff */
        /* <DEDUP_REMOVED lines=9> */
[----:B------:R1:W-:Y:S04]  /*15030*/  STL [R1+0xc8], R19 ;  /* 0x0000c81301007387 */ /* 0x0003e80000100800 */
[----:B------:R2:W-:Y:S01]  /*15040*/  STL [R1+0x25b8], R3 ;  /* 0x0025b80301007387 */ /* 0x0005e20000100800 */
[----:B-1----:R-:W-:Y:S01]  /*15050*/  IMAD R19, R0, 0x2, R19 ;  /* 0x0000000200137824 */ /* 0x002fe200078e0213 */
[----:B--2---:R-:W-:-:S04]  /*15060*/  LOP3.LUT R3, R26, 0x1c, RZ, 0xc0, !PT ;  /* 0x0000001c1a037812 */ /* 0x004fc800078ec0ff */
[----:B------:R1:W-:Y:S01]  /*15070*/  STL [R1+0xc4], R19 ;  /* 0x0000c41301007387 */ /* 0x0003e20000100800 */
[C---:B------:R-:W-:Y:S02]  /*15080*/  LEA R20, R0.reuse, R19, 0x1 ;  /* 0x0000001300147211 */ /* 0x040fe400078e08ff */
[----:B------:R-:W-:Y:S02]  /*15090*/  LEA R25, R3, R25, 0x5 ;  /* 0x0000001903197211 */ /* 0x000fe400078e28ff */
[----:B------:R-:W-:Y:S02]  /*150a0*/  SEL R26, RZ, 0x90, !P0 ;  /* 0x00000090ff1a7807 */ /* 0x000fe40004000000 */
[----:B-1----:R-:W-:-:S05]  /*150b0*/  LEA R19, R0, R20, 0x1 ;  /* 0x0000001400137211 */ /* 0x002fca00078e08ff */
[----:B------:R1:W-:Y:S02]  /*150c0*/  STL [R1+0xe0], R19 ;  /* 0x0000e01301007387 */ /* 0x0003e40000100800 */
[----:B-1----:R-:W-:Y:S01]  /*150d0*/  LEA R19, R0, R19, 0x1 ;  /* 0x0000001300137211 */ /* 0x002fe200078e08ff */
[----:B------:R-:W-:Y:S02]  /*150e0*/  IMAD.SHL.U32 R0, R3, 0x4, RZ ;  /* 0x0000000403007824 */ /* 0x000fe400078e00ff */
[----:B------:R-:W2:Y:S01]  /*150f0*/  LDL.LU R3, [R1+0x25b8] ;  /* 0x0025b80001037983 */ /* 0x000ea20000300800 */
[----:B0-----:R-:W-:Y:S02]  /*15100*/  LOP3.LUT R27, R27, 0x60, RZ, 0xc0, !PT ;  /* 0x000000601b1b7812 */ /* 0x001fe400078ec0ff */
[----:B------:R-:W-:Y:S01]  /*15110*/  IADD3 R24, R0, R24, RZ ;  /* 0x0000001800187210 */ /* 0x000fe20007ffe0ff */
[----:B------:R0:W-:Y:S01]  /*15120*/  STL [R1+0xdc], R19 ;  /* 0x0000dc1301007387 */ /* 0x0001e20000100800 */
[----:B------:R-:W-:-:S02]  /*15130*/  MOV R0, c[0x0][0x1b8] ;  /* 0x00006e0000007a02 */ /* 0x000fc40000000f00 */
[----:B------:R-:W-:Y:S02]  /*15140*/  SHF.R.U32.HI R27, RZ, 0x1, R27 ;  /* 0x00000001ff1b7819 */ /* 0x000fe4000001161b */
[----:B------:R-:W1:Y:S01]  /*15150*/  S2R R24, SR_TID.X ;  /* 0x0000000000187919 */ /* 0x000e620000002100 */
[----:B0-----:R-:W-:-:S05]  /*15160*/  LEA R19, R0, R19, 0x1 ;  /* 0x0000001300137211 */ /* 0x001fca00078e08ff */
[----:B------:R0:W-:Y:S02]  /*15170*/  STL [R1+0xd8], R19 ;  /* 0x0000d81301007387 */ /* 0x0001e40000100800 */
[----:B0-----:R-:W-:Y:S02]  /*15180*/  LEA R19, R0, R19, 0x1 ;  /* 0x0000001300137211 */ /* 0x001fe400078e08ff */
[----:B-1----:R-:W-:-:S03]  /*15190*/  LOP3.LUT R24, R24, 0x3f, RZ, 0xc0, !PT ;  /* 0x0000003f18187812 */ /* 0x002fc600078ec0ff */
[----:B------:R0:W-:Y:S02]  /*151a0*/  STL [R1+0xf8], R19 ;  /* 0x0000f81301007387 */ /* 0x0001e40000100800 */
[----:B------:R-:W-:-:S05]  /*151b0*/  IMAD.SHL.U32 R24, R24, 0x2, RZ ;  /* 0x0000000218187824 */ /* 0x000fca00078e00ff */
[----:B------:R-:W-:Y:S01]  /*151c0*/  LOP3.LUT R24, R26, R24, RZ, 0x3c, !PT ;  /* 0x000000181a187212 */ /* 0x000fe200078e3cff */
[----:B0-----:R-:W-:Y:S01]  /*151d0*/  IMAD R19, R0, 0x2, R19 ;  /* 0x0000000200137824 */ /* 0x001fe200078e0213 */
[----:B------:R-:W0:Y:S01]  /*151e0*/  S2R R26, SR_TID.X ;  /* 0x00000000001a7919 */ /* 0x000e220000002100 */
[----:B------:R-:W-:-:S03]  /*151f0*/  LOP3.LUT R24, R25, R27, RZ, 0x3c, !PT ;  /* 0x0000001b19187212 */ /* 0x000fc600078e3cff */
[----:B------:R1:W-:Y:S04]  /*15200*/  STL [R1+0xf4], R19 ;  /* 0x0000f41301007387 */ /* 0x0003e80000100800 */
[----:B------:R-:W3:Y:S01]  /*15210*/  S2R R24, SR_TID.X ;  /* 0x0000000000187919 */ /* 0x000ee20000002100 */
[----:B-1----:R-:W-:-:S05]  /*15220*/  LEA R19, R0, R19, 0x1 ;  /* 0x0000001300137211 */ /* 0x002fca00078e08ff */
[----:B------:R1:W-:Y:S01]  /*15230*/  STL [R1+0xf0], R19 ;  /* 0x0000f01301007387 */ /* 0x0003e20000100800 */
[C---:B0-----:R-:W-:Y:S02]  /*15240*/  LOP3.LUT R27, R26.reuse, 0x7, RZ, 0xc0, !PT ;  /* 0x000000071a1b7812 */ /* 0x041fe400078ec0ff */
[----:B------:R-:W-:Y:S02]  /*15250*/  SHF.L.U32 R25, R26, 0x1, RZ ;  /* 0x000000011a197819 */ /* 0x000fe400000006ff */
[----:B-1----:R-:W-:Y:S01]  /*15260*/  LEA R19, R0, R19, 0x1 ;  /* 0x0000001300137211 */ /* 0x002fe200078e08ff */
[C---:B------:R-:W-:Y:S01]  /*15270*/  IMAD R26, R27.reuse, 0x110, RZ ;  /* 0x000001101b1a7824 */ /* 0x040fe200078e02ff */
[----:B------:R-:W0:Y:S01]  /*15280*/  S2R R0, SR_TID.X ;  /* 0x0000000000007919 */ /* 0x000e220000002100 */
[----:B------:R-:W-:Y:S02]  /*15290*/  SHF.L.U32 R27, R27, 0x4, RZ ;  /* 0x000000041b1b7819 */ /* 0x000fe400000006ff */
[----:B---3--:R-:W-:Y:S01]  /*152a0*/  LOP3.LUT R24, R24, 0x3f, RZ, 0xc0, !PT ;  /* 0x0000003f18187812 */ /* 0x008fe200078ec0ff */
[----:B------:R1:W-:Y:S01]  /*152b0*/  STL [R1+0x108], R19 ;  /* 0x0001081301007387 */ /* 0x0003e20000100800 */
[----:B------:R-:W-:-:S02]  /*152c0*/  LOP3.LUT R26, R26, 0x10, R25, 0x78, !PT ;  /* 0x000000101a1a7812 */ /* 0x000fc400078e7819 */
[----:B------:R-:W-:Y:S01]  /*152d0*/  LOP3.LUT R25, R27, 0x30, R25, 0x78, !PT ;  /* 0x000000301b197812 */ /* 0x000fe200078e7819 */
[----:B------:R-:W-:-:S05]  /*152e0*/  IMAD R24, R24, c[0x0][0x1b4], RZ ;  /* 0x00006d0018187a24 */ /* 0x000fca00078e02ff */
[----:B------:R-:W-:Y:S01]  /*152f0*/  SHF.L.U32 R24, R24, 0x1, RZ ;  /* 0x0000000118187819 */ /* 0x000fe200000006ff */
[----:B0-----:R-:W-:-:S05]  /*15300*/  IMAD.SHL.U32 R0, R0, 0x80, RZ ;  /* 0x0000008000007824 */ /* 0x001fca00078e00ff */
[----:B------:R-:W-:Y:S02]  /*15310*/  LOP3.LUT R27, R27, 0x780, R0, 0xf8, !PT ;  /* 0x000007801b1b7812 */ /* 0x000fe400078ef800 */
[----:B------:R-:W-:-:S04]  /*15320*/  MOV R0, c[0x0][0x1b8] ;  /* 0x00006e0000007a02 */ /* 0x000fc80000000f00 */
[----:B------:R-:W3:Y:S01]  /*15330*/  LDL.LU R27, [R1+0x20] ;  /* 0x00002000011b7983 */ /* 0x000ee20000300800 */
[----:B-1----:R-:W-:-:S03]  /*15340*/  LEA R19, R0, R19, 0x1 ;  /* 0x0000001300137211 */ /* 0x002fc600078e08ff */
[----:B------:R0:W-:Y:S04]  /*15350*/  STL.64 [R1+0x25b0], R10 ;  /* 0x0025b00a01007387 */ /* 0x0001e80000100a00 */
[----:B------:R-:W-:Y:S04]  /*15360*/  STL.64 [R1+0x25a8], R12 ;  /* 0x0025a80c01007387 */ /* 0x000fe80000100a00 */
[----:B------:R-:W-:Y:S04]  /*15370*/  STL.64 [R1+0x25a0], R14 ;  /* 0x0025a00e01007387 */ /* 0x000fe80000100a00 */
[----:B0-----:R-:W0:Y:S04]  /*15380*/  S2R R10, SR_TID.X ;  /* 0x00000000000a7919 */ /* 0x001e280000002100 */
[----:B------:R-:W1:Y:S04]  /*15390*/  S2R R11, SR_CTAID.Y ;  /* 0x00000000000b7919 */ /* 0x000e680000002600 */
[----:B------:R4:W-:Y:S04]  /*153a0*/  STL [R1+0x104], R19 ;  /* 0x0001041301007387 */ /* 0x0009e80000100800 */
[----:B------:R-:W-:Y:S04]  /*153b0*/  STL.64 [R1+0x2598], R28 ;  /* 0x0025981c01007387 */ /* 0x000fe80000100a00 */
[----:B------:R5:W-:Y:S01]  /*153c0*/  STL.64 [R1+0x2590], R4 ;  /* 0x0025900401007387 */ /* 0x000be20000100a00 */
[----:B----4-:R-:W-:-:S03]  /*153d0*/  LEA R19, R0, R19, 0x1 ;  /* 0x0000001300137211 */ /* 0x010fc600078e08ff */
[----:B------:R1:W-:Y:S01]  /*153e0*/  STL.64 [R1+0x2588], R6 ;  /* 0x0025880601007387 */ /* 0x0003e20000100a00 */
[----:B0-----:R-:W-:-:S03]  /*153f0*/  LOP3.LUT R10, R10, 0x10, RZ, 0xc0, !PT ;  /* 0x000000100a0a7812 */ /* 0x001fc600078ec0ff */
[----:B------:R-:W-:Y:S01]  /*15400*/  STL [R1+0x2580], R18 ;  /* 0x0025801201007387 */ /* 0x000fe20000100800 */
[----:B------:R-:W-:-:S03]  /*15410*/  SHF.L.U32 R10, R10, 0x7, RZ ;  /* 0x000000070a0a7819 */ /* 0x000fc600000006ff */
[----:B------:R-:W-:Y:S01]  /*15420*/  STL.64 [R1+0x2550], R22 ;  /* 0x0025501601007387 */ /* 0x000fe20000100a00 */
[----:B-----5:R-:W-:-:S03]  /*15430*/  LOP3.LUT R4, R26, R10, RZ, 0xfc, !PT ;  /* 0x0000000a1a047212 */ /* 0x020fc600078efcff */
[----:B------:R-:W-:Y:S01]  /*15440*/  STL.64 [R1+0x2548], R16 ;  /* 0x0025481001007387 */ /* 0x000fe20000100a00 */
[C---:B-1----:R-:W-:Y:S02]  /*15450*/  IMAD R6, R11.reuse, c[0x0][0x1a0], RZ ;  /* 0x000068000b067a24 */ /* 0x042fe400078e02ff */
[----:B------:R-:W-:Y:S01]  /*15460*/  IMAD R11, R11, c[0x0][0x1b0], RZ ;  /* 0x00006c000b0b7a24 */ /* 0x000fe200078e02ff */
[----:B------:R0:W-:Y:S03]  /*15470*/  STL [R1+0x750], R4 ;  /* 0x0007500401007387 */ /* 0x0001e60000100800 */
[----:B------:R-:W-:-:S04]  /*15480*/  IMAD.HI R11, R11, 0x2, RZ ;  /* 0x000000020b0b7827 */ /* 0x000fc800078e02ff */
[----:B0-----:R-:W-:Y:S02]  /*15490*/  IMAD.MOV.U32 R4, RZ, RZ, c[0x0][0x1a8] ;  /* 0x00006a00ff047624 */ /* 0x001fe400078e00ff */
[----:B---3--:R-:W-:Y:S02]  /*154a0*/  IMAD.MOV.U32 R15, RZ, RZ, R27 ;  /* 0x000000ffff0f7224 */ /* 0x008fe400078e001b */
[----:B------:R-:W0:Y:S02]  /*154b0*/  S2R R27, SR_CTAID.Y ;  /* 0x00000000001b7919 */ /* 0x000e240000002600 */
[----:B0-----:R-:W-:-:S05]  /*154c0*/  IMAD R27, R27, c[0x0][0x1b0], RZ ;  /* 0x00006c001b1b7a24 */ /* 0x001fca00078e02ff */
[----:B------:R-:W-:Y:S02]  /*154d0*/  SHF.L.U32 R13, R27, 0x1, RZ ;  /* 0x000000011b0d7819 */ /* 0x000fe400000006ff */
[----:B------:R-:W0:Y:S02]  /*154e0*/  S2R R27, SR_TID.X ;  /* 0x00000000001b7919 */ /* 0x000e240000002100 */
[----:B------:R-:W-:Y:S02]  /*154f0*/  IADD3 R24, P1, P2, R24, c[0x0][0x170], R13 ;  /* 0x00005c0018187a10 */ /* 0x000fe40007a3e00d */
[----:B------:R-:W1:Y:S01]  /*15500*/  S2R R13, SR_TID.X ;  /* 0x00000000000d7919 */ /* 0x000e620000002100 */
[----:B0-----:R-:W-:Y:S02]  /*15510*/  LOP3.LUT R27, R27, 0x7f, RZ, 0xc0, !PT ;  /* 0x0000007f1b1b7812 */ /* 0x001fe400078ec0ff */
[----:B-1----:R-:W-:-:S03]  /*15520*/  LOP3.LUT R10, R13, 0x60, RZ, 0xc0, !PT ;  /* 0x000000600d0a7812 */ /* 0x002fc600078ec0ff */
[----:B------:R-:W-:Y:S01]  /*15530*/  IMAD R14, R27, c[0x0][0x1a8], RZ ;  /* 0x00006a001b0e7a24 */ /* 0x000fe200078e02ff */
[C---:B------:R-:W-:Y:S02]  /*15540*/  LOP3.LUT R27, R13.reuse, 0x7, RZ, 0xc0, !PT ;  /* 0x000000070d1b7812 */ /* 0x040fe400078ec0ff */
[----:B------:R-:W-:Y:S02]  /*15550*/  LOP3.LUT R13, R13, 0x3f, RZ, 0xc0, !PT ;  /* 0x0000003f0d0d7812 */ /* 0x000fe400078ec0ff */
[----:B------:R-:W-:Y:S02]  /*15560*/  LEA R27, R27, R10, 0x2 ;  /* 0x0000000a1b1b7211 */ /* 0x000fe400078e10ff */
[----:B------:R-:W-:Y:S01]  /*15570*/  LEA R10, R0, R19, 0x1 ;  /* 0x00000013000a7211 */ /* 0x000fe200078e08ff */
[----:B------:R-:W-:Y:S01]  /*15580*/  IMAD R13, R13, c[0x0][0x1b4], RZ ;  /* 0x00006d000d0d7a24 */ /* 0x000fe200078e02ff */
[-C--:B------:R-:W-:Y:S02]  /*15590*/  LEA R12, R27, R25.reuse, 0x5 ;  /* 0x000000191b0c7211 */ /* 0x080fe400078e28ff */
[----:B------:R-:W-:Y:S01]  /*155a0*/  LEA R22, R4, R14, 0x7 ;  /* 0x0000000e04167211 */ /* 0x000fe200078e38ff */
[----:B------:R-:W-:Y:S01]  /*155b0*/  IMAD.HI R26, R13, 0x2, RZ ;  /* 0x000000020d1a7827 */ /* 0x000fe200078e02ff */
[----:B------:R-:W-:-:S02]  /*155c0*/  LEA R13, R27, R25, 0x8 ;  /* 0x000000191b0d7211 */ /* 0x000fc400078e40ff */
[----:B------:R-:W-:Y:S01]  /*155d0*/  LEA R25, P0, R6, c[0x0][0x168], 0x1 ;  /* 0x00005a0006197a11 */ /* 0x000fe200078008ff */
[----:B------:R-:W-:Y:S01]  /*155e0*/  IMAD R10, R0, 0x2, R10 ;  /* 0x00000002000a7824 */ /* 0x000fe200078e020a */
[----:B------:R-:W-:Y:S01]  /*155f0*/  IADD3.X R26, R26, c[0x0][0x174], R11, P1, P2 ;  /* 0x00005d001a1a7a10 */ /* 0x000fe20000fe440b */
[----:B------:R-:W-:Y:S01]  /*15600*/  STL [R1+0xe38], R13 ;  /* 0x000e380d01007387 */ /* 0x000fe20000100800 */
[----:B------:R-:W-:-:S03]  /*15610*/  LEA.HI.X.SX32 R27, R6, c[0x0][0x16c], 0x1, P0 ;  /* 0x00005b00061b7a11 */ /* 0x000fc600000f0eff */
[----:B------:R-:W-:Y:S04]  /*15620*/  STL [R1+0xe14], R12 ;  /* 0x000e140c01007387 */ /* 0x000fe80000100800 */
[----:B------:R0:W-:Y:S01]  /*15630*/  STL [R1+0x128], R10 ;  /* 0x0001280a01007387 */ /* 0x0001e20000100800 */
[----:B------:R-:W-:-:S03]  /*15640*/  IMAD R6, R4, 0x80, R22 ;  /* 0x0000008004067824 */ /* 0x000fc600078e0216 */
[----:B------:R-:W3:Y:S01]  /*15650*/  LDL.LU R16, [R1+0xbc] ;  /* 0x0000bc0001107983 */ /* 0x000ee20000300800 */
[----:B0-----:R-:W-:Y:S02]  /*15660*/  LEA R10, R0, R10, 0x1 ;  /* 0x0000000a000a7211 */ /* 0x001fe400078e08ff */
[----:B------:R-:W-:Y:S02]  /*15670*/  LEA R12, P0, R14, R25, 0x1 ;  /* 0x000000190e0c7211 */ /* 0x000fe400078008ff */
[----:B------:R-:W-:Y:S01]  /*15680*/  LEA R17, R0, R10, 0x1 ;  /* 0x0000000a00117211 */ /* 0x000fe200078e08ff */
[----:B------:R0:W-:Y:S01]  /*15690*/  STL [R1+0x114], R10 ;  /* 0x0001140a01007387 */ /* 0x0001e20000100800 */
[----:B------:R-:W-:Y:S02]  /*156a0*/  LEA.HI.X.SX32 R13, R14, R27, 0x1, P0 ;  /* 0x0000001b0e0d7211 */ /* 0x000fe400000f0eff */
[----:B------:R-:W-:Y:S01]  /*156b0*/  LEA R11, R0, R17, 0x1 ;  /* 0x00000011000b7211 */ /* 0x000fe200078e08ff */
[----:B------:R1:W-:Y:S01]  /*156c0*/  STL [R1+0x13c], R17 ;  /* 0x00013c1101007387 */ /* 0x0003e20000100800 */
[----:B------:R-:W-:-:S02]  /*156d0*/  LEA R4, R4, R6, 0x7 ;  /* 0x0000000604047211 */ /* 0x000fc400078e38ff */
[----:B------:R-:W-:Y:S02]  /*156e0*/  LEA R18, R0, R11, 0x1 ;  /* 0x0000000b00127211 */ /* 0x000fe400078e08ff */
[-C--:B0-----:R-:W-:Y:S01]  /*156f0*/  LEA R10, P1, R22, R25.reuse, 0x1 ;  /* 0x00000019160a7211 */ /* 0x081fe200078208ff */
[----:B-1----:R-:W4:Y:S04]  /*15700*/  LDL.LU R17, [R1+0x4] ;  /* 0x0000040001117983 */ /* 0x002f280000300800 */
[----:B------:R0:W-:Y:S01]  /*15710*/  STL [R1+0x138], R11 ;  /* 0x0001380b01007387 */ /* 0x0001e20000100800 */
[----:B------:R-:W-:-:S03]  /*15720*/  LEA R14, P2, R4, R25, 0x1 ;  /* 0x00000019040e7211 */ /* 0x000fc600078408ff */
[----:B------:R1:W-:Y:S01]  /*15730*/  STL.64 [R1+0xe30], R12 ;  /* 0x000e300c01007387 */ /* 0x0003e20000100a00 */
[----:B0-----:R-:W-:Y:S02]  /*15740*/  LEA.HI.X.SX32 R11, R22, R27, 0x1, P1 ;  /* 0x0000001b160b7211 */ /* 0x001fe400008f0eff */
[C---:B-1----:R-:W-:Y:S02]  /*15750*/  LEA R12, P0, R6.reuse, R25, 0x1 ;  /* 0x00000019060c7211 */ /* 0x042fe400078008ff */
[----:B------:R-:W5:Y:S02]  /*15760*/  LDL.LU R25, [R1+0x8] ;  /* 0x0000080001197983 */ /* 0x000f640000300800 */
[-C--:B------:R-:W-:Y:S02]  /*15770*/  LEA.HI.X.SX32 R13, R6, R27.reuse, 0x1, P0 ;  /* 0x0000001b060d7211 */ /* 0x080fe400000f0eff */
[----:B------:R0:W-:Y:S01]  /*15780*/  STL.64 [R1+0xe28], R10 ;  /* 0x000e280a01007387 */ /* 0x0001e20000100a00 */
[----:B------:R-:W-:Y:S01]  /*15790*/  IMAD.MOV.U32 R23, RZ, RZ, R15 ;  /* 0x000000ffff177224 */ /* 0x000fe200078e000f */
[----:B------:R-:W-:-:S02]  /*157a0*/  LEA.HI.X.SX32 R15, R4, R27, 0x1, P2 ;  /* 0x0000001b040f7211 */ /* 0x000fc400010f0eff */
[----:B0-----:R-:W2:Y:S04]  /*157b0*/  LDL.LU.64 R10, [R1+0x25b0] ;  /* 0x0025b000010a7983 */ /* 0x001ea80000300a00 */
[----:B------:R0:W-:Y:S04]  /*157c0*/  STL.64 [R1+0xe20], R12 ;  /* 0x000e200c01007387 */ /* 0x0001e80000100a00 */
[----:B0-----:R-:W3:Y:S04]  /*157d0*/  LDL.LU.64 R12, [R1+0x25a8] ;  /* 0x0025a800010c7983 */ /* 0x001ee80000300a00 */
[----:B------:R-:W3:Y:S04]  /*157e0*/  LDL.LU R22, [R1] ;  /* 0x0000000001167983 */ /* 0x000ee80000300800 */
[----:B------:R-:W-:Y:S04]  /*157f0*/  STL [R1+0x124], R18 ;  /* 0x0001241201007387 */ /* 0x000fe80000100800 */
[----:B------:R0:W-:Y:S04]  /*15800*/  STL.64 [R1+0xe18], R14 ;  /* 0x000e180e01007387 */ /* 0x0001e80000100a00 */
[----:B0-----:R-:W4:Y:S01]  /*15810*/  LDL.LU.64 R14, [R1+0x25a0] ;  /* 0x0025a000010e7983 */ /* 0x001f220000300a00 */
[----:B------:R-:W-:-:S02]  /*15820*/  LEA R6, R0, R2, 0x1 ;  /* 0x0000000200067211 */ /* 0x000fc400078e08ff */
[----:B------:R-:W-:Y:S01]  /*15830*/  LEA R4, R0, R2, 0x1 ;  /* 0x0000000200047211 */ /* 0x000fe200078e08ff */
[----:B------:R-:W4:Y:S01]  /*15840*/  LDL.LU R27, [R1+0xc] ;  /* 0x00000c00011b7983 */ /* 0x000f220000300800 */
[-C--:B------:R-:W-:Y:S01]  /*15850*/  LEA R28, P0, R2, R24.reuse, 0x1 ;  /* 0x00000018021c7211 */ /* 0x080fe200078008ff */
[----:B------:R-:W-:Y:S01]  /*15860*/  IMAD R6, R0, 0x2, R6 ;  /* 0x0000000200067824 */ /* 0x000fe200078e0206 */
[----:B------:R-:W-:Y:S02]  /*15870*/  LEA R4, P1, R4, R24, 0x1 ;  /* 0x0000001804047211 */ /* 0x000fe400078208ff */
[----:B------:R-:W-:Y:S01]  /*15880*/  LEA R18, R0, R18, 0x1 ;  /* 0x0000001200127211 */ /* 0x000fe200078e08ff */
[----:B------:R0:W-:Y:S01]  /*15890*/  STL [R1+0x1ab0], R28 ;  /* 0x001ab01c01007387 */ /* 0x0001e20000100800 */
[----:B------:R-:W-:-:S03]  /*158a0*/  LEA R6, P2, R6, R24, 0x1 ;  /* 0x0000001806067211 */ /* 0x000fc600078408ff */
[----:B0-----:R-:W5:Y:S04]  /*158b0*/  LDL.LU.64 R28, [R1+0x2598] ;  /* 0x00259800011c7983 */ /* 0x001f680000300a00 */
[----:B------:R0:W-:Y:S04]  /*158c0*/  STL [R1+0x1aa8], R4 ;  /* 0x001aa80401007387 */ /* 0x0001e80000100800 */
[----:B0-----:R-:W5:Y:S04]  /*158d0*/  LDL.LU.64 R4, [R1+0x2590] ;  /* 0x0025900001047983 */ /* 0x001f680000300a00 */
[----:B------:R0:W-:Y:S04]  /*158e0*/  STL [R1+0x1aa0], R6 ;  /* 0x001aa00601007387 */ /* 0x0001e80000100800 */
[----:B0-----:R-:W5:Y:S04]  /*158f0*/  LDL.LU.64 R6, [R1+0x2588] ;  /* 0x0025880001067983 */ /* 0x001f680000300a00 */
[----:B------:R0:W-:Y:S02]  /*15900*/  STL [R1+0x134], R18 ;  /* 0x0001341201007387 */ /* 0x0001e40000100800 */
[----:B0-----:R-:W-:-:S05]  /*15910*/  LEA R18, R0, R18, 0x1 ;  /* 0x0000001200127211 */ /* 0x001fca00078e08ff */
[----:B------:R0:W-:Y:S04]  /*15920*/  STL [R1+0x130], R18 ;  /* 0x0001301201007387 */ /* 0x0001e80000100800 */
[----:B0-----:R-:W5:Y:S04]  /*15930*/  LDL.LU R18, [R1+0x2580] ;  /* 0x0025800001127983 */ /* 0x001f680000300800 */
[----:B------:R0:W-:Y:S04]  /*15940*/  STL.64 [R1+0x2578], R8 ;  /* 0x0025780801007387 */ /* 0x0001e80000100a00 */
[----:B0-----:R0:W5:Y:S04]  /*15950*/  LDL.64 R8, [R1+0x1ab0] ;  /* 0x001ab00001087983 */ /* 0x0011680000100a00 */
[----:B--2---:R1:W-:Y:S04]  /*15960*/  STL.64 [R1+0x2570], R10 ;  /* 0x0025700a01007387 */ /* 0x0043e80000100a00 */
[----:B-1----:R-:W2:Y:S04]  /*15970*/  LDL R11, [R1+0x130] ;  /* 0x00013000010b7983 */ /* 0x002ea80000100800 */
[----:B------:R1:W-:Y:S04]  /*15980*/  STL.64 [R1+0x2568], R20 ;  /* 0x0025681401007387 */ /* 0x0003e80000100a00 */
[----:B-1----:R-:W2:Y:S04]  /*15990*/  LDL.LU R20, [R1+0x10] ;  /* 0x0000100001147983 */ /* 0x002ea80000300800 */
[----:B------:R-:W2:Y:S04]  /*159a0*/  LDL.LU R21, [R1+0x8c] ;  /* 0x00008c0001157983 */ /* 0x000ea80000300800 */
[----:B---3--:R1:W-:Y:S04]  /*159b0*/  STL.64 [R1+0x2560], R12 ;  /* 0x0025600c01007387 */ /* 0x0083e80000100a00 */
[----:B-1----:R0:W3:Y:S04]  /*159c0*/  LDL.64 R12, [R1+0x1aa0] ;  /* 0x001aa000010c7983 */ /* 0x0020e80000100a00 */
[----:B----4-:R1:W-:Y:S04]  /*159d0*/  STL.64 [R1+0x2558], R14 ;  /* 0x0025580e01007387 */ /* 0x0103e80000100a00 */
[----:B-1----:R0:W4:Y:S01]  /*159e0*/  LDL.64 R14, [R1+0x1aa8] ;  /* 0x001aa800010e7983 */ /* 0x0021220000100a00 */
[----:B------:R-:W-:-:S05]  /*159f0*/  LEA R10, R0, R2, 0x1 ;  /* 0x00000002000a7211 */ /* 0x000fca00078e08ff */
[----:B------:R-:W-:Y:S01]  /*15a00*/  IMAD R10, R0, 0x2, R10 ;  /* 0x00000002000a7824 */ /* 0x000fe200078e020a */
[----:B-----5:R-:W-:-:S05]  /*15a10*/  LEA.HI.X.SX32 R9, R2, R26, 0x1, P0 ;  /* 0x0000001a02097211 */ /* 0x020fca00000f0eff */
[----:B------:R1:W-:Y:S04]  /*15a20*/  STL [R1+0x1ab4], R9 ;  /* 0x001ab40901007387 */ /* 0x0003e80000100800 */
[----:B-1----:R-:W5:Y:S01]  /*15a30*/  LDL.LU.64 R8, [R1+0x2578] ;  /* 0x0025780001087983 */ /* 0x002f620000300a00 */
[C---:B---3--:R-:W-:Y:S02]  /*15a40*/  LEA R13, R0.reuse, R2, 0x1 ;  /* 0x00000002000d7211 */ /* 0x048fe400078e08ff */
[----:B--2---:R-:W-:Y:S02]  /*15a50*/  LEA R2, R0, R11, 0x1 ;  /* 0x0000000b00027211 */ /* 0x004fe400078e08ff */
[-C--:B----4-:R-:W-:Y:S02]  /*15a60*/  LEA.HI.X.SX32 R15, R13, R26.reuse, 0x1, P1 ;  /* 0x0000001a0d0f7211 */ /* 0x090fe400008f0eff */
[----:B------:R-:W-:-:S02]  /*15a70*/  LEA.HI.X.SX32 R13, R10, R26, 0x1, P2 ;  /* 0x0000001a0a0d7211 */ /* 0x000fc400010f0eff */
[CC--:B------:R-:W-:Y:S01]  /*15a80*/  LEA R10, P0, R20.reuse, R24.reuse, 0x1 ;  /* 0x00000018140a7211 */ /* 0x0c0fe200078008ff */
[----:B------:R1:W-:Y:S01]  /*15a90*/  STL [R1+0x1aac], R15 ;  /* 0x001aac0f01007387 */ /* 0x0003e20000100800 */
[----:B------:R-:W-:Y:S02]  /*15aa0*/  LEA R14, P1, R21, R24, 0x1 ;  /* 0x00000018150e7211 */ /* 0x000fe400078208ff */
[----:B------:R-:W-:Y:S01]  /*15ab0*/  LEA.HI.X.SX32 R11, R20, R26, 0x1, P0 ;  /* 0x0000001a140b7211 */ /* 0x000fe200000f0eff */
[----:B------:R2:W-:Y:S01]  /*15ac0*/  STL [R1+0x1aa4], R13 ;  /* 0x001aa40d01007387 */ /* 0x0005e20000100800 */
[----:B------:R-:W-:-:S03]  /*15ad0*/  LEA R12, P2, R16, R24, 0x1 ;  /* 0x00000018100c7211 */ /* 0x000fc600078408ff */
[----:B------:R3:W-:Y:S01]  /*15ae0*/  STL [R1+0x120], R2 ;  /* 0x0001200201007387 */ /* 0x0007e20000100800 */
[----:B-1----:R-:W-:-:S03]  /*15af0*/  LEA.HI.X.SX32 R15, R21, R26, 0x1, P1 ;  /* 0x0000001a150f7211 */ /* 0x002fc600008f0eff */
[----:B------:R1:W-:Y:S01]  /*15b00*/  STL.64 [R1+0x1a98], R10 ;  /* 0x001a980a01007387 */ /* 0x0003e20000100a00 */
[----:B--2---:R-:W-:Y:S02]  /*15b10*/  LEA.HI.X.SX32 R13, R16, R26, 0x1, P2 ;  /* 0x0000001a100d7211 */ /* 0x004fe400010f0eff */
[C---:B---3--:R-:W-:Y:S02]  /*15b20*/  LEA R2, R0.reuse, R2, 0x1 ;  /* 0x0000000200027211 */ /* 0x048fe400078e08ff */
[----:B------:R-:W-:Y:S01]  /*15b30*/  LEA R20, P0, R27, R24, 0x1 ;  /* 0x000000181b147211 */ /* 0x000fe200078008ff */
[----:B-1----:R-:W2:Y:S04]  /*15b40*/  LDL.LU.64 R10, [R1+0x2570] ;  /* 0x00257000010a7983 */ /* 0x002ea80000300a00 */
[----:B------:R1:W-:Y:S04]  /*15b50*/  STL [R1+0x140], R2 ;  /* 0x0001400201007387 */ /* 0x0003e80000100800 */
[----:B------:R3:W-:Y:S01]  /*15b60*/  STL.64 [R1+0x1a90], R14 ;  /* 0x001a900e01007387 */ /* 0x0007e20000100a00 */
[----:B-1----:R-:W-:-:S03]  /*15b70*/  IMAD R2, R0, 0x2, R2 ;  /* 0x0000000200027824 */ /* 0x002fc600078e0202 */
[----:B------:R1:W-:Y:S01]  /*15b80*/  STL.64 [R1+0x1a88], R12 ;  /* 0x001a880c01007387 */ /* 0x0003e20000100a00 */
[----:B------:R-:W-:Y:S02]  /*15b90*/  LEA.HI.X.SX32 R21, R27, R26, 0x1, P0 ;  /* 0x0000001a1b157211 */ /* 0x000fe400000f0eff */
[C---:B---3--:R-:W-:Y:S02]  /*15ba0*/  LEA R14, P1, R25.reuse, R24, 0x1 ;  /* 0x00000018190e7211 */ /* 0x048fe400078208ff */
[----:B------:R-:W-:Y:S01]  /*15bb0*/  LEA R16, R0, R2, 0x1 ;  /* 0x0000000200107211 */ /* 0x000fe200078e08ff */
[----:B------:R3:W-:Y:S01]  /*15bc0*/  STL [R1+0x11c], R2 ;  /* 0x00011c0201007387 */ /* 0x0007e20000100800 */
[----:B------:R-:W-:Y:S02]  /*15bd0*/  LEA.HI.X.SX32 R15, R25, R26, 0x1, P1 ;  /* 0x0000001a190f7211 */ /* 0x000fe400008f0eff */
[C---:B-1----:R-:W-:Y:S01]  /*15be0*/  LEA R12, P2, R17.reuse, R24, 0x1 ;  /* 0x00000018110c7211 */ /* 0x042fe200078408ff */
[----:B------:R1:W-:Y:S03]  /*15bf0*/  STL.64 [R1+0x1a80], R20 ;  /* 0x001a801401007387 */ /* 0x0003e60000100a00 */
[----:B------:R-:W-:-:S02]  /*15c00*/  LEA.HI.X.SX32 R13, R17, R26, 0x1, P2 ;  /* 0x0000001a110d7211 */ /* 0x000fc400010f0eff */
[----:B---3--:R-:W-:Y:S01]  /*15c10*/  LEA R2, R0, R16, 0x1 ;  /* 0x0000001000027211 */ /* 0x008fe200078e08ff */
[----:B------:R3:W-:Y:S04]  /*15c20*/  STL.64 [R1+0x1a78], R14 ;  /* 0x001a780e01007387 */ /* 0x0007e80000100a00 */
[----:B------:R4:W-:Y:S01]  /*15c30*/  STL.64 [R1+0x1a70], R12 ;  /* 0x001a700c01007387 */ /* 0x0009e20000100a00 */
[----:B-1----:R-:W-:-:S03]  /*15c40*/  LEA R20, P0, R22, R24, 0x1 ;  /* 0x0000001816147211 */ /* 0x002fc600078008ff */
[----:B------:R1:W-:Y:S01]  /*15c50*/  STL [R1+0x110], R2 ;  /* 0x0001100201007387 */ /* 0x0003e20000100800 */
[CC--:B---3--:R-:W-:Y:S02]  /*15c60*/  LEA R14, P1, R29.reuse, R24.reuse, 0x1 ;  /* 0x000000181d0e7211 */ /* 0x0c8fe400078208ff */
[----:B----4-:R-:W-:Y:S02]  /*15c70*/  LEA R12, P2, R28, R24, 0x1 ;  /* 0x000000181c0c7211 */ /* 0x010fe400078408ff */
[----:B-1----:R-:W-:Y:S02]  /*15c80*/  LEA R2, R0, R2, 0x1 ;  /* 0x0000000200027211 */ /* 0x002fe400078e08ff */
[-C--:B------:R-:W-:Y:S02]  /*15c90*/  LEA.HI.X.SX32 R21, R22, R26.reuse, 0x1, P0 ;  /* 0x0000001a16157211 */ /* 0x080fe400000f0eff */
[-C--:B------:R-:W-:Y:S02]  /*15ca0*/  LEA.HI.X.SX32 R15, R29, R26.reuse, 0x1, P1 ;  /* 0x0000001a1d0f7211 */ /* 0x080fe400008f0eff */
[----:B------:R-:W-:Y:S01]  /*15cb0*/  LEA.HI.X.SX32 R13, R28, R26, 0x1, P2 ;  /* 0x0000001a1c0d7211 */ /* 0x000fe200010f0eff */
[----:B------:R-:W-:Y:S01]  /*15cc0*/  IMAD.MOV.U32 R28, RZ, RZ, R2 ;  /* 0x000000ffff1c7224 */ /* 0x000fe200078e0002 */
[----:B------:R1:W-:Y:S04]  /*15cd0*/  STL.64 [R1+0x1a68], R20 ;  /* 0x001a681401007387 */ /* 0x0003e80000100a00 */
[----:B------:R-:W-:Y:S04]  /*15ce0*/  STL.64 [R1+0x1a60], R14 ;  /* 0x001a600e01007387 */ /* 0x000fe80000100a00 */
[----:B------:R-:W-:Y:S01]  /*15cf0*/  STL [R1+0x24c0], R28 ;  /* 0x0024c01c01007387 */ /* 0x000fe20000100800 */
[----:B-1----:R-:W-:-:S03]  /*15d00*/  LEA R20, P0, R3, R24, 0x1 ;  /* 0x0000001803147211 */ /* 0x002fc600078008ff */
[----:B------:R1:W-:Y:S01]  /*15d10*/  STL.64 [R1+0x1a58], R12 ;  /* 0x001a580c01007387 */ /* 0x0003e20000100a00 */
[----:B------:R-:W-:Y:S02]  /*15d20*/  LEA.HI.X.SX32 R21, R3, R26, 0x1, P0 ;  /* 0x0000001a03157211 */ /* 0x000fe400000f0eff */
[----:B-1----:R-:W-:-:S03]  /*15d30*/  LEA R12, P1, R4, R24, 0x1 ;  /* 0x00000018040c7211 */ /* 0x002fc600078208ff */
[----:B------:R1:W-:Y:S01]  /*15d40*/  STL.64 [R1+0x1a50], R20 ;  /* 0x001a501401007387 */ /* 0x0003e20000100a00 */
[----:B------:R-:W-:-:S03]  /*15d50*/  LEA.HI.X.SX32 R13, R4, R26, 0x1, P1 ;  /* 0x0000001a040d7211 */ /* 0x000fc600008f0eff */
[----:B-1----:R-:W3:Y:S04]  /*15d60*/  LDL.LU.64 R20, [R1+0x2568] ;  /* 0x0025680001147983 */ /* 0x002ee80000300a00 */
[----:B------:R1:W-:Y:S04]  /*15d70*/  STL.64 [R1+0x1a48], R12 ;  /* 0x001a480c01007387 */ /* 0x0003e80000100a00 */
[----:B-1----:R-:W4:Y:S01]  /*15d80*/  LDL.LU.64 R12, [R1+0x2560] ;  /* 0x00256000010c7983 */ /* 0x002f220000300a00 */
[----:B------:R-:W-:Y:S02]  /*15d90*/  LEA R14, P2, R5, R24, 0x1 ;  /* 0x00000018050e7211 */ /* 0x000fe400078408ff */
[----:B------:R-:W-:-:S02]  /*15da0*/  LEA R2, R0, R28, 0x1 ;  /* 0x0000001c00027211 */ /* 0x000fc400078e08ff */
[----:B------:R-:W-:Y:S02]  /*15db0*/  LEA.HI.X.SX32 R15, R5, R26, 0x1, P2 ;  /* 0x0000001a050f7211 */ /* 0x000fe400010f0eff */
[----:B------:R-:W-:Y:S02]  /*15dc0*/  LEA R29, R0, R2, 0x1 ;  /* 0x00000002001d7211 */ /* 0x000fe400078e08ff */
[----:B------:R-:W-:Y:S01]  /*15dd0*/  LEA R22, P0, R6, R24, 0x1 ;  /* 0x0000001806167211 */ /* 0x000fe200078008ff */
[----:B------:R5:W-:Y:S01]  /*15de0*/  STL.64 [R1+0x1a40], R14 ;  /* 0x001a400e01007387 */ /* 0x000be20000100a00 */
[----:B------:R-:W-:Y:S01]  /*15df0*/  LEA R3, R0, R29, 0x1 ;  /* 0x0000001d00037211 */ /* 0x000fe200078e08ff */
[----:B------:R-:W-:Y:S01]  /*15e00*/  IMAD.MOV.U32 R5, RZ, RZ, R23 ;  /* 0x000000ffff057224 */ /* 0x000fe200078e0017 */
[----:B------:R-:W-:Y:S02]  /*15e10*/  LEA.HI.X.SX32 R23, R6, R26, 0x1, P0 ;  /* 0x0000001a06177211 */ /* 0x000fe400000f0eff */
[----:B------:R-:W-:Y:S01]  /*15e20*/  MOV R28, R16 ;  /* 0x00000010001c7202 */ /* 0x000fe20000000f00 */
[----:B------:R1:W-:Y:S01]  /*15e30*/  STL [R1+0xe8], R3 ;  /* 0x0000e80301007387 */ /* 0x0003e20000100800 */
[----:B------:R-:W-:-:S02]  /*15e40*/  LEA R16, P1, R7, R24, 0x1 ;  /* 0x0000001807107211 */ /* 0x000fc400078208ff */
[----:B-----5:R-:W-:-:S04]  /*15e50*/  LEA R14, P2, R8, R24, 0x1 ;  /* 0x00000018080e7211 */ /* 0x020fc800078408ff */
[-C--:B------:R-:W-:Y:S01]  /*15e60*/  LEA.HI.X.SX32 R15, R8, R26.reuse, 0x1, P2 ;  /* 0x0000001a080f7211 */ /* 0x080fe200010f0eff */
[----:B------:R-:W-:Y:S01]  /*15e70*/  STL.64 [R1+0x1a38], R22 ;  /* 0x001a381601007387 */ /* 0x000fe20000100a00 */
[C---:B-1----:R-:W-:Y:S02]  /*15e80*/  LEA R3, R0.reuse, R3, 0x1 ;  /* 0x0000000300037211 */ /* 0x042fe400078e08ff */
[----:B------:R-:W-:Y:S01]  /*15e90*/  LEA.HI.X.SX32 R17, R7, R26, 0x1, P1 ;  /* 0x0000001a07117211 */ /* 0x000fe200008f0eff */
[----:B------:R1:W-:Y:S01]  /*15ea0*/  STL.64 [R1+0x1a28], R14 ;  /* 0x001a280e01007387 */ /* 0x0003e20000100a00 */
[----:B------:R-:W-:-:S03]  /*15eb0*/  LEA R3, R0, R3, 0x1 ;  /* 0x0000000300037211 */ /* 0x000fc600078e08ff */
[----:B------:R-:W-:Y:S02]  /*15ec0*/  STL.64 [R1+0x1a30], R16 ;  /* 0x001a301001007387 */ /* 0x000fe40000100a00 */
[----:B------:R-:W-:Y:S01]  /*15ed0*/  IMAD R6, R0, 0x2, R3 ;  /* 0x0000000200067824 */ /* 0x000fe200078e0203 */
[----:B-1----:R-:W-:-:S04]  /*15ee0*/  LEA R14, P0, R9, R24, 0x1 ;  /* 0x00000018090e7211 */ /* 0x002fc800078008ff */
[----:B------:R-:W-:Y:S01]  /*15ef0*/  LEA.HI.X.SX32 R15, R9, R26, 0x1, P0 ;  /* 0x0000001a090f7211 */ /* 0x000fe200000f0eff */
[----:B------:R-:W-:Y:S04]  /*15f00*/  STL [R1+0xd4], R3 ;  /* 0x0000d40301007387 */ /* 0x000fe80000100800 */
[----:B------:R1:W-:Y:S04]  /*15f10*/  STL.64 [R1+0x1a20], R14 ;  /* 0x001a200e01007387 */ /* 0x0003e80000100a00 */
[----:B-1----:R-:W5:Y:S04]  /*15f20*/  LDL.LU.64 R14, [R1+0x2558] ;  /* 0x00255800010e7983 */ /* 0x002f680000300a00 */
[----:B------:R-:W-:Y:S01]  /*15f30*/  STL [R1+0xd0], R6 ;  /* 0x0000d00601007387 */ /* 0x000fe20000100800 */
[----:B--2---:R-:W-:-:S02]  /*15f40*/  LEA R22, P1, R10, R24, 0x1 ;  /* 0x000000180a167211 */ /* 0x004fc400078208ff */
[C---:B------:R-:W-:Y:S02]  /*15f50*/  LEA R16, P2, R11.reuse, R24, 0x1 ;  /* 0x000000180b107211 */ /* 0x040fe400078408ff */
[-C--:B------:R-:W-:Y:S02]  /*15f60*/  LEA.HI.X.SX32 R23, R10, R26.reuse, 0x1, P1 ;  /* 0x0000001a0a177211 */ /* 0x080fe400008f0eff */
[----:B------:R-:W-:-:S03]  /*15f70*/  LEA.HI.X.SX32 R17, R11, R26, 0x1, P2 ;  /* 0x0000001a0b117211 */ /* 0x000fc600010f0eff */
[----:B------:R1:W-:Y:S01]  /*15f80*/  STL.64 [R1+0x1a18], R22 ;  /* 0x001a181601007387 */ /* 0x0003e20000100a00 */
[----:B------:R-:W-:-:S03]  /*15f90*/  LEA R10, R0, R6, 0x1 ;  /* 0x00000006000a7211 */ /* 0x000fc600078e08ff */
[----:B-1----:R-:W2:Y:S04]  /*15fa0*/  LDL.LU.64 R22, [R1+0x2550] ;  /* 0x0025500001167983 */ /* 0x002ea80000300a00 */
[----:B------:R4:W-:Y:S04]  /*15fb0*/  STL.64 [R1+0x1a10], R16 ;  /* 0x001a101001007387 */ /* 0x0009e80000100a00 */
[----:B------:R-:W-:Y:S01]  /*15fc0*/  STL [R1+0xbc], R10 ;  /* 0x0000bc0a01007387 */ /* 0x000fe20000100800 */
[----:B----4-:R-:W-:-:S04]  /*15fd0*/  LEA R16, P0, R12, R24, 0x1 ;  /* 0x000000180c107211 */ /* 0x010fc800078008ff */
[----:B------:R-:W-:-:S05]  /*15fe0*/  LEA.HI.X.SX32 R17, R12, R26, 0x1, P0 ;  /* 0x0000001a0c117211 */ /* 0x000fca00000f0eff */
[----:B------:R1:W-:Y:S04]  /*15ff0*/  STL.64 [R1+0x1a08], R16 ;  /* 0x001a081001007387 */ /* 0x0003e80000100a00 */
[----:B-1----:R-:W4:Y:S01]  /*16000*/  LDL.LU.64 R16, [R1+0x2548] ;  /* 0x0025480001107983 */ /* 0x002f220000300a00 */
[----:B------:R-:W-:-:S04]  /*16010*/  LEA R8, P1, R13, R24, 0x1 ;  /* 0x000000180d087211 */ /* 0x000fc800078208ff */
[----:B------:R-:W-:Y:S02]  /*16020*/  LEA.HI.X.SX32 R9, R13, R26, 0x1, P1 ;  /* 0x0000001a0d097211 */ /* 0x000fe400008f0eff */
[----:B------:R-:W-:-:S03]  /*16030*/  LEA R11, R0, R10, 0x1 ;  /* 0x0000000a000b7211 */ /* 0x000fc600078e08ff */
[----:B------:R1:W-:Y:S01]  /*16040*/  STL.64 [R1+0x1a00], R8 ;  /* 0x001a000801007387 */ /* 0x0003e20000100a00 */
[----:B------:R-:W-:Y:S02]  /*16050*/  MOV R12, R5 ;  /* 0x00000005000c7202 */ /* 0x000fe40000000f00 */
[CC--:B---3--:R-:W-:Y:S02]  /*16060*/  LEA R3, R0.reuse, R21.reuse, 0x1 ;  /* 0x0000001500037211 */ /* 0x0c8fe400078e08ff */
[C---:B------:R-:W-:Y:S02]  /*16070*/  LEA R25, R0.reuse, R21, 0x1 ;  /* 0x0000001500197211 */ /* 0x040fe400078e08ff */
[C---:B------:R-:W-:Y:S02]  /*16080*/  LEA R5, R0.reuse, R11, 0x1 ;  /* 0x0000000b00057211 */ /* 0x040fe400078e08ff */
[----:B-1----:R-:W-:Y:S01]  /*16090*/  MOV R9, R20 ;  /* 0x0000001400097202 */ /* 0x002fe20000000f00 */
[----:B------:R-:W-:Y:S01]  /*160a0*/  IMAD R27, R0, 0x2, R19 ;  /* 0x00000002001b7824 */ /* 0x000fe200078e0213 */
[----:B------:R-:W-:-:S02]  /*160b0*/  MOV R10, R19 ;  /* 0x00000013000a7202 */ /* 0x000fc40000000f00 */
[----:B-----5:R-:W-:-:S04]  /*160c0*/  LEA R6, P2, R14, R24, 0x1 ;  /* 0x000000180e067211 */ /* 0x020fc800078408ff */
[----:B------:R-:W-:Y:S02]  /*160d0*/  LEA.HI.X.SX32 R7, R14, R26, 0x1, P2 ;  /* 0x0000001a0e077211 */ /* 0x000fe400010f0eff */
[----:B------:R-:W-:-:S03]  /*160e0*/  LEA R20, P0, R15, R24, 0x1 ;  /* 0x000000180f147211 */ /* 0x000fc600078008ff */
[----:B------:R1:W-:Y:S02]  /*160f0*/  STL.64 [R1+0x19f8], R6 ;  /* 0x0019f80601007387 */ /* 0x0003e40000100a00 */
[----:B-1----:R-:W-:Y:S01]  /*16100*/  IMAD.MOV.U32 R6, RZ, RZ, R28 ;  /* 0x000000ffff067224 */ /* 0x002fe200078e001c */
[----:B------:R-:W-:Y:S01]  /*16110*/  MOV R28, R21 ;  /* 0x00000015001c7202 */ /* 0x000fe20000000f00 */
[----:B------:R-:W-:Y:S01]  /*16120*/  IMAD.MOV.U32 R7, RZ, RZ, R18 ;  /* 0x000000ffff077224 */ /* 0x000fe200078e0012 */
[----:B------:R-:W-:-:S03]  /*16130*/  LEA.HI.X.SX32 R21, R15, R26, 0x1, P0 ;  /* 0x0000001a0f157211 */ /* 0x000fc600000f0eff */
[----:B------:R-:W-:Y:S04]  /*16140*/  STL.64 [R1+0x2530], R28 ;  /* 0x0025301c01007387 */ /* 0x000fe80000100a00 */
[----:B------:R-:W-:Y:S04]  /*16150*/  STL [R1+0xac], R5 ;  /* 0x0000ac0501007387 */ /* 0x000fe80000100800 */
[----:B------:R1:W-:Y:S04]  /*16160*/  STL.64 [R1+0x19f0], R20 ;  /* 0x0019f01401007387 */ /* 0x0003e80000100a00 */
[----:B-1----:R-:W3:Y:S01]  /*16170*/  LDL.LU.64 R20, [R1+0x2540] ;  /* 0x0025400001147983 */ /* 0x002ee20000300a00 */
[----:B----4-:R-:W-:-:S04]  /*16180*/  LEA R18, P1, R16, R24, 0x1 ;  /* 0x0000001810127211 */ /* 0x010fc800078208ff */
[----:B------:R-:W-:-:S05]  /*16190*/  LEA.HI.X.SX32 R19, R16, R26, 0x1, P1 ;  /* 0x0000001a10137211 */ /* 0x000fca00008f0eff */
[----:B------:R1:W-:Y:S04]  /*161a0*/  STL.64 [R1+0x19e8], R18 ;  /* 0x0019e81201007387 */ /* 0x0003e80000100a00 */
[----:B-1----:R-:W4:Y:S01]  /*161b0*/  LDL.LU.64 R18, [R1+0x2538] ;  /* 0x0025380001127983 */ /* 0x002f220000300a00 */
[C---:B------:R-:W-:Y:S02]  /*161c0*/  LEA R28, P2, R17.reuse, R24, 0x1 ;  /* 0x00000018111c7211 */ /* 0x040fe400078408ff */
[----:B------:R-:W-:Y:S02]  /*161d0*/  LEA R5, R0, R5, 0x1 ;  /* 0x0000000500057211 */ /* 0x000fe400078e08ff */
[----:B------:R-:W-:-:S03]  /*161e0*/  LEA.HI.X.SX32 R29, R17, R26, 0x1, P2 ;  /* 0x0000001a111d7211 */ /* 0x000fc600010f0eff */
[----:B------:R-:W-:Y:S04]  /*161f0*/  STL [R1+0xa8], R5 ;  /* 0x0000a80501007387 */ /* 0x000fe80000100800 */
[----:B------:R-:W-:Y:S04]  /*16200*/  STL [R1+0x2520], R11 ;  /* 0x0025200b01007387 */ /* 0x000fe80000100800 */
[----:B------:R4:W-:Y:S04]  /*16210*/  STL.64 [R1+0x19e0], R28 ;  /* 0x0019e01c01007387 */ /* 0x0009e80000100a00 */
[----:B------:R-:W5:Y:S01]  /*16220*/  LDL.LU R16, [R1+0x18] ;  /* 0x0000180001107983 */ /* 0x000f620000300800 */
[----:B----4-:R-:W-:-:S04]  /*16230*/  LEA R28, P0, R18, R24, 0x1 ;  /* 0x00000018121c7211 */ /* 0x010fc800078008ff */
[----:B------:R-:W-:-:S05]  /*16240*/  LEA.HI.X.SX32 R29, R18, R26, 0x1, P0 ;  /* 0x0000001a121d7211 */ /* 0x000fca00000f0eff */
[----:B------:R1:W-:Y:S04]  /*16250*/  STL.64 [R1+0x19d8], R28 ;  /* 0x0019d81c01007387 */ /* 0x0003e80000100a00 */
[----:B-1----:R-:W4:Y:S01]  /*16260*/  LDL.LU.64 R28, [R1+0x2530] ;  /* 0x00253000011c7983 */ /* 0x002f220000300a00 */
[----:B------:R-:W-:Y:S02]  /*16270*/  MOV R4, R27 ;  /* 0x0000001b00047202 */ /* 0x000fe40000000f00 */
[C---:B------:R-:W-:Y:S01]  /*16280*/  LEA R13, R0.reuse, R5, 0x1 ;  /* 0x00000005000d7211 */ /* 0x040fe200078e08ff */
[----:B--2---:R-:W-:Y:S02]  /*16290*/  IMAD R27, R0, 0x2, R22 ;  /* 0x00000002001b7824 */ /* 0x004fe400078e0216 */
[----:B------:R-:W-:Y:S01]  /*162a0*/  IMAD.MOV.U32 R5, RZ, RZ, R4 ;  /* 0x000000ffff057224 */ /* 0x000fe200078e0004 */
[----:B------:R-:W-:-:S02]  /*162b0*/  MOV R4, R22 ;  /* 0x0000001600047202 */ /* 0x000fc40000000f00 */
[C---:B------:R-:W-:Y:S02]  /*162c0*/  LEA R22, P1, R19.reuse, R24, 0x1 ;  /* 0x0000001813167211 */ /* 0x040fe400078208ff */
[----:B------:R-:W-:Y:S02]  /*162d0*/  MOV R8, R23 ;  /* 0x0000001700087202 */ /* 0x000fe40000000f00 */
[----:B------:R-:W-:Y:S02]  /*162e0*/  LEA.HI.X.SX32 R23, R19, R26, 0x1, P1 ;  /* 0x0000001a13177211 */ /* 0x000fe400008f0eff */
[----:B---3--:R-:W-:Y:S02]  /*162f0*/  LEA R14, P2, R20, R24, 0x1 ;  /* 0x00000018140e7211 */ /* 0x008fe400078408ff */
[----:B------:R-:W-:Y:S01]  /*16300*/  LEA R11, R0, R13, 0x1 ;  /* 0x0000000d000b7211 */ /* 0x000fe200078e08ff */
[----:B------:R1:W-:Y:S01]  /*16310*/  STL.64 [R1+0x19d0], R22 ;  /* 0x0019d01601007387 */ /* 0x0003e20000100a00 */
[----:B------:R-:W-:-:S03]  /*16320*/  LEA.HI.X.SX32 R15, R20, R26, 0x1, P2 ;  /* 0x0000001a140f7211 */ /* 0x000fc600010f0eff */
[----:B-1----:R-:W2:Y:S04]  /*16330*/  LDL.LU.64 R22, [R1+0x2528] ;  /* 0x0025280001167983 */ /* 0x002ea80000300a00 */
[----:B------:R-:W-:Y:S04]  /*16340*/  STL [R1+0xa0], R11 ;  /* 0x0000a00b01007387 */ /* 0x000fe80000100800 */
[----:B------:R-:W-:Y:S04]  /*16350*/  STL.64 [R1+0x19c8], R14 ;  /* 0x0019c80e01007387 */ /* 0x000fe80000100a00 */
[----:B----4-:R-:W-:Y:S04]  /*16360*/  STL.64 [R1+0x2518], R28 ;  /* 0x0025181c01007387 */ /* 0x010fe80000100a00 */
[----:B------:R1:W-:Y:S04]  /*16370*/  STL [R1+0x2508], R13 ;  /* 0x0025080d01007387 */ /* 0x0003e80000100800 */
[----:B-1----:R-:W3:Y:S01]  /*16380*/  LDL.LU R13, [R1+0x1c] ;  /* 0x00001c00010d7983 */ /* 0x002ee20000300800 */
[----:B------:R-:W-:Y:S01]  /*16390*/  IMAD.MOV.U32 R20, RZ, RZ, R12 ;  /* 0x000000ffff147224 */ /* 0x000fe200078e000c */
[----:B------:R-:W-:-:S02]  /*163a0*/  MOV R12, R10 ;  /* 0x0000000a000c7202 */ /* 0x000fc40000000f00 */
[C---:B------:R-:W-:Y:S02]  /*163b0*/  LEA R10, P0, R21.reuse, R24, 0x1 ;  /* 0x00000018150a7211 */ /* 0x040fe400078008ff */
[C---:B------:R-:W-:Y:S02]  /*163c0*/  LEA R17, R0.reuse, R11, 0x1 ;  /* 0x0000000b00117211 */ /* 0x040fe400078e08ff */
[----:B------:R-:W-:Y:S02]  /*163d0*/  LEA.HI.X.SX32 R11, R21, R26, 0x1, P0 ;  /* 0x0000001a150b7211 */ /* 0x000fe400000f0eff */
[----:B------:R-:W-:Y:S02]  /*163e0*/  LEA R28, R0, R17, 0x1 ;  /* 0x00000011001c7211 */ /* 0x000fe400078e08ff */
[-C--:B--2---:R-:W-:Y:S02]  /*163f0*/  LEA R18, P1, R22, R24.reuse, 0x1 ;  /* 0x0000001816127211 */ /* 0x084fe400078208ff */
[----:B------:R-:W-:-:S02]  /*16400*/  LEA R14, P2, R23, R24, 0x1 ;  /* 0x00000018170e7211 */ /* 0x000fc400078408ff */
[----:B------:R-:W-:Y:S01]  /*16410*/  LEA.HI.X.SX32 R19, R22, R26, 0x1, P1 ;  /* 0x0000001a16137211 */ /* 0x000fe200008f0eff */
[----:B------:R1:W-:Y:S01]  /*16420*/  STL.64 [R1+0x19c0], R10 ;  /* 0x0019c00a01007387 */ /* 0x0003e20000100a00 */
[----:B------:R-:W-:Y:S02]  /*16430*/  MOV R21, R28 ;  /* 0x0000001c00157202 */ /* 0x000fe40000000f00 */
[----:B------:R-:W-:Y:S01]  /*16440*/  LEA.HI.X.SX32 R15, R23, R26, 0x1, P2 ;  /* 0x0000001a170f7211 */ /* 0x000fe200010f0eff */
[----:B-1----:R-:W2:Y:S04]  /*16450*/  LDL.LU R11, [R1+0x2520] ;  /* 0x00252000010b7983 */ /* 0x002ea80000300800 */
[----:B------:R1:W-:Y:S04]  /*16460*/  STL.64 [R1+0x19b8], R18 ;  /* 0x0019b81201007387 */ /* 0x0003e80000100a00 */
[----:B------:R-:W-:Y:S01]  /*16470*/  STL.64 [R1+0x19b0], R14 ;  /* 0x0019b00e01007387 */ /* 0x000fe20000100a00 */
[----:B-1----:R-:W-:-:S02]  /*16480*/  MOV R18, R8 ;  /* 0x0000000800127202 */ /* 0x002fc40000000f00 */
[----:B------:R-:W-:-:S05]  /*16490*/  MOV R19, R4 ;  /* 0x0000000400137202 */ /* 0x000fca0000000f00 */
[----:B------:R-:W-:Y:S04]  /*164a0*/  STL.64 [R1+0x2510], R18 ;  /* 0x0025101201007387 */ /* 0x000fe80000100a00 */
[----:B------:R-:W4:Y:S01]  /*164b0*/  LDL.LU R8, [R1+0x2c] ;  /* 0x00002c0001087983 */ /* 0x000f220000300800 */
[----:B---3--:R-:W-:-:S04]  /*164c0*/  LEA R28, P0, R13, R24, 0x1 ;  /* 0x000000180d1c7211 */ /* 0x008fc800078008ff */
[----:B------:R-:W-:-:S05]  /*164d0*/  LEA.HI.X.SX32 R29, R13, R26, 0x1, P0 ;  /* 0x0000001a0d1d7211 */ /* 0x000fca00000f0eff */
[----:B------:R1:W-:Y:S04]  /*164e0*/  STL.64 [R1+0x19a8], R28 ;  /* 0x0019a81c01007387 */ /* 0x0003e80000100a00 */
[----:B-1----:R-:W3:Y:S01]  /*164f0*/  LDL.LU.64 R28, [R1+0x2518] ;  /* 0x00251800011c7983 */ /* 0x002ee20000300a00 */
[----:B------:R-:W-:Y:S01]  /*16500*/  IMAD R10, R0, 0x2, R23 ;  /* 0x00000002000a7824 */ /* 0x000fe200078e0217 */
[----:B-----5:R-:W-:Y:S01]  /*16510*/  LEA R18, P1, R16, R24, 0x1 ;  /* 0x0000001810127211 */ /* 0x020fe200078208ff */
[C---:B------:R-:W-:Y:S01]  /*16520*/  IMAD R4, R0.reuse, 0x2, R21 ;  /* 0x0000000200047824 */ /* 0x040fe200078e0215 */
[C---:B------:R-:W-:Y:S01]  /*16530*/  LEA R3, R0.reuse, R3, 0x1 ;  /* 0x0000000300037211 */ /* 0x040fe200078e08ff */
[----:B------:R-:W5:Y:S01]  /*16540*/  LDL.LU R13, [R1+0x34] ;  /* 0x00003400010d7983 */ /* 0x000f620000300800 */
[----:B------:R-:W-:-:S04]  /*16550*/  LEA R10, R0, R10, 0x1 ;  /* 0x0000000a000a7211 */ /* 0x000fc800078e08ff */
[----:B------:R-:W-:-:S05]  /*16560*/  LEA R10, R0, R10, 0x1 ;  /* 0x0000000a000a7211 */ /* 0x000fca00078e08ff */
[----:B------:R-:W-:Y:S01]  /*16570*/  IMAD.MOV.U32 R22, RZ, RZ, R10 ;  /* 0x000000ffff167224 */ /* 0x000fe200078e000a */
[----:B------:R-:W-:Y:S02]  /*16580*/  LEA.HI.X.SX32 R19, R16, R26, 0x1, P1 ;  /* 0x0000001a10137211 */ /* 0x000fe400008f0eff */
[----:B------:R-:W-:Y:S01]  /*16590*/  MOV R10, R3 ;  /* 0x00000003000a7202 */ /* 0x000fe20000000f00 */
[----:B------:R-:W2:Y:S01]  /*165a0*/  LDL.LU R16, [R1+0x30] ;  /* 0x0000300001107983 */ /* 0x000ea20000300800 */
[----:B------:R-:W-:Y:S02]  /*165b0*/  LEA R14, P2, R22, R24, 0x1 ;  /* 0x00000018160e7211 */ /* 0x000fe400078408ff */
[----:B------:R-:W-:Y:S02]  /*165c0*/  LEA R3, R0, R4, 0x1 ;  /* 0x0000000400037211 */ /* 0x000fe400078e08ff */
[----:B------:R-:W-:Y:S01]  /*165d0*/  LEA.HI.X.SX32 R15, R22, R26, 0x1, P2 ;  /* 0x0000001a160f7211 */ /* 0x000fe200010f0eff */
[----:B------:R-:W-:Y:S04]  /*165e0*/  STL.64 [R1+0x19a0], R18 ;  /* 0x0019a01201007387 */ /* 0x000fe80000100a00 */
[----:B---3--:R-:W-:Y:S04]  /*165f0*/  STL.64 [R1+0x2500], R28 ;  /* 0x0025001c01007387 */ /* 0x008fe80000100a00 */
[----:B------:R-:W-:Y:S04]  /*16600*/  STL.64 [R1+0x1998], R14 ;  /* 0x0019980e01007387 */ /* 0x000fe80000100a00 */
[----:B------:R1:W-:Y:S04]  /*16610*/  STL.64 [R1+0x24a8], R2 ;  /* 0x0024a80201007387 */ /* 0x0003e80000100a00 */
[----:B-1----:R-:W3:Y:S01]  /*16620*/  LDL.LU R2, [R1+0x28] ;  /* 0x0000280001027983 */ /* 0x002ee20000300800 */
[----:B------:R-:W-:-:S04]  /*16630*/  LEA R27, R0, R27, 0x1 ;  /* 0x0000001b001b7211 */ /* 0x000fc800078e08ff */
[----:B------:R-:W-:-:S05]  /*16640*/  LEA R27, R0, R27, 0x1 ;  /* 0x0000001b001b7211 */ /* 0x000fca00078e08ff */
[----:B------:R-:W-:Y:S01]  /*16650*/  IMAD.MOV.U32 R14, RZ, RZ, R27 ;  /* 0x000000ffff0e7224 */ /* 0x000fe200078e001b */
[----:B------:R-:W-:Y:S02]  /*16660*/  LEA R27, R0, R3, 0x1 ;  /* 0x00000003001b7211 */ /* 0x000fe400078e08ff */
[----:B------:R-:W2:Y:S04]  /*16670*/  LDL.LU R3, [R1+0x24] ;  /* 0x0000240001037983 */ /* 0x000ea80000300800 */
[----:B------:R-:W-:Y:S01]  /*16680*/  STL [R1+0x24d0], R27 ;  /* 0x0024d01b01007387 */ /* 0x000fe20000100800 */
[----:B---3--:R-:W-:-:S04]  /*16690*/  LEA R18, P0, R2, R24, 0x1 ;  /* 0x0000001802127211 */ /* 0x008fc800078008ff */
[----:B------:R-:W-:-:S05]  /*166a0*/  LEA.HI.X.SX32 R19, R2, R26, 0x1, P0 ;  /* 0x0000001a02137211 */ /* 0x000fca00000f0eff */
[----:B------:R1:W-:Y:S04]  /*166b0*/  STL.64 [R1+0x1990], R18 ;  /* 0x0019901201007387 */ /* 0x0003e80000100a00 */
[----:B-1----:R-:W3:Y:S01]  /*166c0*/  LDL.LU.64 R18, [R1+0x2510] ;  /* 0x0025100001127983 */ /* 0x002ee20000300a00 */
[CC--:B--2---:R-:W-:Y:S02]  /*166d0*/  LEA R28, P1, R3.reuse, R24.reuse, 0x1 ;  /* 0x00000018031c7211 */ /* 0x0c4fe400078208ff */
[----:B------:R-:W-:Y:S02]  /*166e0*/  LEA R22, P2, R20, R24, 0x1 ;  /* 0x0000001814167211 */ /* 0x000fe400078408ff */
[----:B------:R-:W-:Y:S02]  /*166f0*/  LEA.HI.X.SX32 R29, R3, R26, 0x1, P1 ;  /* 0x0000001a031d7211 */ /* 0x000fe400008f0eff */
[----:B------:R-:W-:-:S02]  /*16700*/  MOV R15, R12 ;  /* 0x0000000c000f7202 */ /* 0x000fc40000000f00 */
[----:B------:R-:W-:Y:S02]  /*16710*/  MOV R12, R6 ;  /* 0x00000006000c7202 */ /* 0x000fe40000000f00 */
[----:B------:R-:W-:Y:S02]  /*16720*/  LEA.HI.X.SX32 R23, R20, R26, 0x1, P2 ;  /* 0x0000001a14177211 */ /* 0x000fe400010f0eff */
[----:B------:R-:W-:Y:S02]  /*16730*/  LEA R6, R0, R27, 0x1 ;  /* 0x0000001b00067211 */ /* 0x000fe400078e08ff */
[----:B------:R-:W2:Y:S04]  /*16740*/  LDL.LU R27, [R1+0x38] ;  /* 0x00003800011b7983 */ /* 0x000ea80000300800 */
[----:B------:R5:W-:Y:S04]  /*16750*/  STL.64 [R1+0x1988], R28 ;  /* 0x0019881c01007387 */ /* 0x000be80000100a00 */
[----:B------:R-:W-:Y:S04]  /*16760*/  STL.64 [R1+0x24f0], R10 ;  /* 0x0024f00a01007387 */ /* 0x000fe80000100a00 */
[----:B------:R1:W-:Y:S01]  /*16770*/  STL.64 [R1+0x1980], R22 ;  /* 0x0019801601007387 */ /* 0x0003e20000100a00 */
[----:B-----5:R-:W-:-:S04]  /*16780*/  LEA R28, P0, R13, R24, 0x1 ;  /* 0x000000180d1c7211 */ /* 0x020fc800078008ff */
[----:B------:R-:W-:Y:S02]  /*16790*/  LEA.HI.X.SX32 R29, R13, R26, 0x1, P0 ;  /* 0x0000001a0d1d7211 */ /* 0x000fe400000f0eff */
[----:B-1----:R-:W-:Y:S02]  /*167a0*/  MOV R22, R5 ;  /* 0x0000000500167202 */ /* 0x002fe40000000f00 */
[----:B------:R-:W-:Y:S02]  /*167b0*/  LEA R5, R0, R6, 0x1 ;  /* 0x0000000600057211 */ /* 0x000fe400078e08ff */
[----:B----4-:R-:W-:Y:S02]  /*167c0*/  LEA R10, P2, R8, R24, 0x1 ;  /* 0x00000018080a7211 */ /* 0x010fe400078408ff */
[----:B------:R-:W-:Y:S02]  /*167d0*/  LEA R20, R0, R5, 0x1 ;  /* 0x0000000500147211 */ /* 0x000fe400078e08ff */
[----:B------:R-:W-:-:S03]  /*167e0*/  LEA.HI.X.SX32 R11, R8, R26, 0x1, P2 ;  /* 0x0000001a080b7211 */ /* 0x000fc600010f0eff */
[----:B------:R-:W-:Y:S01]  /*167f0*/  IMAD R8, R0, 0x2, R20 ;  /* 0x0000000200087824 */ /* 0x000fe200078e0214 */
[----:B---3--:R-:W-:Y:S01]  /*16800*/  MOV R2, R19 ;  /* 0x0000001300027202 */ /* 0x008fe20000000f00 */
[----:B------:R-:W-:-:S05]  /*16810*/  IMAD.MOV.U32 R3, RZ, RZ, R18 ;  /* 0x000000ffff037224 */ /* 0x000fca00078e0012 */
[----:B------:R1:W-:Y:S04]  /*16820*/  STL.64 [R1+0x24f8], R2 ;  /* 0x0024f80201007387 */ /* 0x0003e80000100a00 */
[----:B------:R-:W3:Y:S04]  /*16830*/  LDL.LU R23, [R1+0x4c] ;  /* 0x00004c0001177983 */ /* 0x000ee80000300800 */
[----:B------:R-:W4:Y:S01]  /*16840*/  LDL.LU R19, [R1+0x48] ;  /* 0x0000480001137983 */ /* 0x000f220000300800 */
[----:B-1----:R-:W-:-:S03]  /*16850*/  LEA R2, P1, R16, R24, 0x1 ;  /* 0x0000001810027211 */ /* 0x002fc600078208ff */
[----:B------:R-:W5:Y:S01]  /*16860*/  LDL.LU R18, [R1+0x44] ;  /* 0x0000440001127983 */ /* 0x000f620000300800 */
[----:B------:R-:W-:-:S03]  /*16870*/  LEA.HI.X.SX32 R3, R16, R26, 0x1, P1 ;  /* 0x0000001a10037211 */ /* 0x000fc600008f0eff */
[----:B------:R-:W-:Y:S01]  /*16880*/  STL.64 [R1+0x2450], R4 ;  /* 0x0024500401007387 */ /* 0x000fe20000100a00 */
[----:B------:R-:W-:-:S03]  /*16890*/  IMAD.MOV.U32 R16, RZ, RZ, R15 ;  /* 0x000000ffff107224 */ /* 0x000fc600078e000f */
[----:B------:R-:W3:Y:S04]  /*168a0*/  LDL.LU R13, [R1+0x2508] ;  /* 0x00250800010d7983 */ /* 0x000ee80000300800 */
[----:B------:R1:W-:Y:S04]  /*168b0*/  STL.64 [R1+0x1978], R28 ;  /* 0x0019781c01007387 */ /* 0x0003e80000100a00 */
[----:B-1----:R-:W3:Y:S04]  /*168c0*/  LDL.LU.64 R28, [R1+0x2500] ;  /* 0x00250000011c7983 */ /* 0x002ee80000300a00 */
[----:B------:R1:W-:Y:S04]  /*168d0*/  STL.64 [R1+0x1970], R2 ;  /* 0x0019700201007387 */ /* 0x0003e80000100a00 */
[----:B-1----:R-:W3:Y:S04]  /*168e0*/  LDL.LU.64 R2, [R1+0x24f8] ;  /* 0x0024f80001027983 */ /* 0x002ee80000300a00 */
[----:B------:R-:W-:Y:S04]  /*168f0*/  STL.64 [R1+0x24e8], R16 ;  /* 0x0024e81001007387 */ /* 0x000fe80000100a00 */
[----:B------:R-:W-:Y:S04]  /*16900*/  STL.64 [R1+0x1968], R10 ;  /* 0x0019680a01007387 */ /* 0x000fe80000100a00 */
[----:B------:R1:W-:Y:S04]  /*16910*/  STL.64 [R1+0x24b8], R20 ;  /* 0x0024b81401007387 */ /* 0x0003e80000100a00 */
[----:B-1----:R-:W3:Y:S04]  /*16920*/  LDL.LU R20, [R1+0x40] ;  /* 0x0000400001147983 */ /* 0x002ee80000300800 */
[----:B------:R-:W4:Y:S01]  /*16930*/  LDL.LU R21, [R1+0x3c] ;  /* 0x00003c0001157983 */ /* 0x000f220000300800 */
[----:B--2---:R-:W-:-:S02]  /*16940*/  LEA R4, P2, R27, R24, 0x1 ;  /* 0x000000181b047211 */ /* 0x004fc400078408ff */
[----:B------:R-:W-:Y:S02]  /*16950*/  MOV R15, R14 ;  /* 0x0000000e000f7202 */ /* 0x000fe40000000f00 */
[----:B------:R-:W-:Y:S02]  /*16960*/  MOV R14, R12 ;  /* 0x0000000c000e7202 */ /* 0x000fe40000000f00 */
[----:B---3--:R-:W-:-:S04]  /*16970*/  LEA R10, P0, R20, R24, 0x1 ;  /* 0x00000018140a7211 */ /* 0x008fc800078008ff */
[----:B------:R-:W-:-:S05]  /*16980*/  LEA.HI.X.SX32 R11, R20, R26, 0x1, P0 ;  /* 0x0000001a140b7211 */ /* 0x000fca00000f0eff */
[----:B------:R1:W-:Y:S04]  /*16990*/  STL.64 [R1+0x1960], R10 ;  /* 0x0019600a01007387 */ /* 0x0003e80000100a00 */
[----:B-1----:R-:W2:Y:S01]  /*169a0*/  LDL.LU.64 R10, [R1+0x24f0] ;  /* 0x0024f000010a7983 */ /* 0x002ea20000300a00 */
[C---:B----4-:R-:W-:Y:S02]  /*169b0*/  LEA R16, P1, R21.reuse, R24, 0x1 ;  /* 0x0000001815107211 */ /* 0x050fe400078208ff */
[----:B------:R-:W-:Y:S02]  /*169c0*/  MOV R12, R7 ;  /* 0x00000007000c7202 */ /* 0x000fe40000000f00 */
[-C--:B------:R-:W-:Y:S02]  /*169d0*/  LEA.HI.X.SX32 R17, R21, R26.reuse, 0x1, P1 ;  /* 0x0000001a15117211 */ /* 0x080fe400008f0eff */
[----:B------:R-:W-:-:S02]  /*169e0*/  LEA.HI.X.SX32 R5, R27, R26, 0x1, P2 ;  /* 0x0000001a1b057211 */ /* 0x000fc400010f0eff */
[----:B------:R-:W-:Y:S01]  /*169f0*/  LEA R7, R0, R8, 0x1 ;  /* 0x0000000800077211 */ /* 0x000fe200078e08ff */
[----:B------:R1:W-:Y:S01]  /*16a00*/  STL.64 [R1+0x1958], R16 ;  /* 0x0019581001007387 */ /* 0x0003e20000100a00 */
[----:B------:R-:W-:-:S03]  /*16a10*/  MOV R21, R2 ;  /* 0x0000000200157202 */ /* 0x000fc60000000f00 */
[----:B------:R5:W-:Y:S01]  /*16a20*/  STL.64 [R1+0x1950], R4 ;  /* 0x0019500401007387 */ /* 0x000be20000100a00 */
[----:B------:R-:W-:-:S03]  /*16a30*/  IMAD.MOV.U32 R2, RZ, RZ, R22 ;  /* 0x000000ffff027224 */ /* 0x000fc600078e0016 */
[----:B------:R3:W-:Y:S01]  /*16a40*/  STL.64 [R1+0x2440], R6 ;  /* 0x0024400601007387 */ /* 0x0007e20000100a00 */
[CC--:B-1----:R-:W-:Y:S02]  /*16a50*/  LEA R16, P0, R23.reuse, R24.reuse, 0x1 ;  /* 0x0000001817107211 */ /* 0x0c2fe400078008ff */
[----:B-----5:R-:W-:Y:S02]  /*16a60*/  LEA R4, P2, R18, R24, 0x1 ;  /* 0x0000001812047211 */ /* 0x020fe400078408ff */
[----:B------:R-:W-:Y:S02]  /*16a70*/  LEA.HI.X.SX32 R17, R23, R26, 0x1, P0 ;  /* 0x0000001a17117211 */ /* 0x000fe400000f0eff */
[----:B---3--:R-:W-:Y:S02]  /*16a80*/  LEA R6, P1, R19, R24, 0x1 ;  /* 0x0000001813067211 */ /* 0x008fe400078208ff */
[----:B------:R-:W-:Y:S02]  /*16a90*/  LEA R22, R0, R7, 0x1 ;  /* 0x0000000700167211 */ /* 0x000fe400078e08ff */
[----:B------:R-:W-:-:S02]  /*16aa0*/  LEA.HI.X.SX32 R5, R18, R26, 0x1, P2 ;  /* 0x0000001a12057211 */ /* 0x000fc400010f0eff */
[----:B------:R-:W-:Y:S02]  /*16ab0*/  LEA.HI.X.SX32 R7, R19, R26, 0x1, P1 ;  /* 0x0000001a13077211 */ /* 0x000fe400008f0eff */
[----:B------:R-:W-:Y:S02]  /*16ac0*/  MOV R18, R15 ;  /* 0x0000000f00127202 */ /* 0x000fe40000000f00 */
[----:B------:R-:W-:Y:S01]  /*16ad0*/  MOV R15, R14 ;  /* 0x0000000e000f7202 */ /* 0x000fe20000000f00 */
[----:B------:R1:W-:Y:S01]  /*16ae0*/  STL.64 [R1+0x1948], R16 ;  /* 0x0019481001007387 */ /* 0x0003e20000100a00 */
[----:B------:R-:W-:Y:S02]  /*16af0*/  MOV R14, R9 ;  /* 0x00000009000e7202 */ /* 0x000fe40000000f00 */
[----:B------:R-:W-:Y:S01]  /*16b00*/  MOV R20, R3 ;  /* 0x0000000300147202 */ /* 0x000fe20000000f00 */
[----:B------:R-:W-:Y:S01]  /*16b10*/  IMAD.MOV.U32 R23, RZ, RZ, R28 ;  /* 0x000000ffff177224 */ /* 0x000fe200078e001c */
[----:B-1----:R-:W3:Y:S04]  /*16b20*/  LDL.LU.64 R16, [R1+0x24e8] ;  /* 0x0024e80001107983 */ /* 0x002ee80000300a00 */
[----:B------:R-:W-:Y:S04]  /*16b30*/  STL.64 [R1+0x1940], R6 ;  /* 0x0019400601007387 */ /* 0x000fe80000100a00 */
[----:B------:R-:W-:Y:S04]  /*16b40*/  STL.64 [R1+0x1938], R4 ;  /* 0x0019380401007387 */ /* 0x000fe80000100a00 */
[----:B------:R1:W-:Y:S04]  /*16b50*/  STL.64 [R1+0x24d8], R14 ;  /* 0x0024d80e01007387 */ /* 0x0003e80000100a00 */
[----:B-1----:R-:W4:Y:S04]  /*16b60*/  LDL.LU R14, [R1+0x58] ;  /* 0x00005800010e7983 */ /* 0x002f280000300800 */
[----:B------:R-:W5:Y:S04]  /*16b70*/  LDL.LU R15, [R1+0x54] ;  /* 0x00005400010f7983 */ /* 0x000f680000300800 */
[----:B------:R-:W-:Y:S04]  /*16b80*/  STL.64 [R1+0x24e0], R22 ;  /* 0x0024e01601007387 */ /* 0x000fe80000100a00 */
[----:B------:R-:W3:Y:S04]  /*16b90*/  LDL.LU R27, [R1+0x70] ;  /* 0x00007000011b7983 */ /* 0x000ee80000300800 */
[----:B------:R-:W3:Y:S01]  /*16ba0*/  LDL.LU R28, [R1+0x6c] ;  /* 0x00006c00011c7983 */ /* 0x000ee20000300800 */
[----:B--2---:R-:W-:-:S02]  /*16bb0*/  MOV R3, R11 ;  /* 0x0000000b00037202 */ /* 0x004fc40000000f00 */
[----:B------:R-:W-:Y:S01]  /*16bc0*/  MOV R11, R10 ;  /* 0x0000000a000b7202 */ /* 0x000fe20000000f00 */
[----:B------:R-:W-:-:S05]  /*16bd0*/  IMAD R10, R0, 0x2, R22 ;  /* 0x00000002000a7824 */ /* 0x000fca00078e0216 */
[----:B------:R-:W-:-:S04]  /*16be0*/  LEA R9, R0, R10, 0x1 ;  /* 0x0000000a00097211 */ /* 0x000fc800078e08ff */
[----:B------:R-:W-:Y:S01]  /*16bf0*/  LEA R19, R0, R9, 0x1 ;  /* 0x0000000900137211 */ /* 0x000fe200078e08ff */
[----:B------:R1:W-:Y:S04]  /*16c00*/  STL.64 [R1+0x2430], R8 ;  /* 0x0024300801007387 */ /* 0x0003e80000100a00 */
[----:B-1----:R-:W2:Y:S01]  /*16c10*/  LDL.LU R9, [R1+0x64] ;  /* 0x0000640001097983 */ /* 0x002ea20000300800 */
[----:B------:R-:W-:-:S04]  /*16c20*/  LEA R6, P2, R12, R24, 0x1 ;  /* 0x000000180c067211 */ /* 0x000fc800078408ff */
[----:B------:R-:W-:Y:S02]  /*16c30*/  LEA.HI.X.SX32 R7, R12, R26, 0x1, P2 ;  /* 0x0000001a0c077211 */ /* 0x000fe400010f0eff */
[CC--:B----4-:R-:W-:Y:S02]  /*16c40*/  LEA R22, P0, R14.reuse, R24.reuse, 0x1 ;  /* 0x000000180e167211 */ /* 0x0d0fe400078008ff */
[C---:B-----5:R-:W-:Y:S02]  /*16c50*/  LEA R4, P1, R15.reuse, R24, 0x1 ;  /* 0x000000180f047211 */ /* 0x060fe400078208ff */
[-C--:B------:R-:W-:Y:S02]  /*16c60*/  LEA.HI.X.SX32 R23, R14, R26.reuse, 0x1, P0 ;  /* 0x0000001a0e177211 */ /* 0x080fe400000f0eff */
[----:B------:R-:W-:-:S05]  /*16c70*/  LEA.HI.X.SX32 R5, R15, R26, 0x1, P1 ;  /* 0x0000001a0f057211 */ /* 0x000fca00008f0eff */
[----:B------:R1:W-:Y:S04]  /*16c80*/  STL.64 [R1+0x1928], R4 ;  /* 0x0019280401007387 */ /* 0x0003e80000100a00 */
[----:B------:R2:W-:Y:S04]  /*16c90*/  STL.64 [R1+0x1930], R22 ;  /* 0x0019301601007387 */ /* 0x0005e80000100a00 */
[----:B------:R-:W4:Y:S01]  /*16ca0*/  LDL.LU R8, [R1+0x78] ;  /* 0x0000780001087983 */ /* 0x000f220000300800 */
[----:B-1----:R-:W-:-:S03]  /*16cb0*/  MOV R5, R2 ;  /* 0x0000000200057202 */ /* 0x002fc60000000f00 */
[----:B------:R-:W-:Y:S01]  /*16cc0*/  STL.64 [R1+0x1920], R6 ;  /* 0x0019200601007387 */ /* 0x000fe20000100a00 */
[----:B---3--:R-:W-:-:S03]  /*16cd0*/  MOV R2, R17 ;  /* 0x0000001100027202 */ /* 0x008fc60000000f00 */
[----:B------:R-:W3:Y:S01]  /*16ce0*/  LDL.LU R17, [R1+0x74] ;  /* 0x0000740001117983 */ /* 0x000ee20000300800 */
[----:B--2---:R-:W-:-:S04]  /*16cf0*/  LEA R22, P0, R9, R24, 0x1 ;  /* 0x0000001809167211 */ /* 0x004fc800078008ff */
[----:B------:R-:W-:-:S05]  /*16d00*/  LEA.HI.X.SX32 R23, R9, R26, 0x1, P0 ;  /* 0x0000001a09177211 */ /* 0x000fca00000f0eff */
[----:B------:R1:W-:Y:S04]  /*16d10*/  STL.64 [R1+0x1918], R22 ;  /* 0x0019181601007387 */ /* 0x0003e80000100a00 */
[----:B-1----:R-:W2:Y:S01]  /*16d20*/  LDL.LU.64 R22, [R1+0x24e0] ;  /* 0x0024e00001167983 */ /* 0x002ea20000300a00 */
[----:B------:R-:W-:Y:S01]  /*16d30*/  LEA R14, P1, R20, R24, 0x1 ;  /* 0x00000018140e7211 */ /* 0x000fe200078208ff */
[----:B------:R-:W-:-:S03]  /*16d40*/  IMAD R12, R0, 0x2, R19 ;  /* 0x00000002000c7824 */ /* 0x000fc600078e0213 */
[----:B------:R-:W-:Y:S01]  /*16d50*/  LEA.HI.X.SX32 R15, R20, R26, 0x1, P1 ;  /* 0x0000001a140f7211 */ /* 0x000fe200008f0eff */
[----:B------:R-:W-:Y:S01]  /*16d60*/  IMAD.MOV.U32 R4, RZ, RZ, R3 ;  /* 0x000000ffff047224 */ /* 0x000fe200078e0003 */
[C---:B------:R-:W-:Y:S02]  /*16d70*/  LEA R6, P2, R21.reuse, R24, 0x1 ;  /* 0x0000001815067211 */ /* 0x040fe400078408ff */
[----:B------:R-:W-:Y:S01]  /*16d80*/  MOV R3, R13 ;  /* 0x0000000d00037202 */ /* 0x000fe20000000f00 */
[----:B------:R1:W-:Y:S01]  /*16d90*/  STL.64 [R1+0x1910], R14 ;  /* 0x0019100e01007387 */ /* 0x0003e20000100a00 */
[----:B------:R-:W-:Y:S02]  /*16da0*/  MOV R13, R11 ;  /* 0x0000000b000d7202 */ /* 0x000fe40000000f00 */
[----:B------:R-:W-:Y:S02]  /*16db0*/  LEA R11, R0, R12, 0x1 ;  /* 0x0000000c000b7211 */ /* 0x000fe400078e08ff */
[----:B------:R-:W-:Y:S01]  /*16dc0*/  LEA.HI.X.SX32 R7, R21, R26, 0x1, P2 ;  /* 0x0000001a15077211 */ /* 0x000fe200010f0eff */
[----:B-1----:R-:W5:Y:S04]  /*16dd0*/  LDL.LU.64 R14, [R1+0x24d8] ;  /* 0x0024d800010e7983 */ /* 0x002f680000300a00 */
[----:B---3--:R1:W-:Y:S04]  /*16de0*/  STL.64 [R1+0x24c8], R16 ;  /* 0x0024c81001007387 */ /* 0x0083e80000100a00 */
[----:B------:R-:W-:Y:S04]  /*16df0*/  STL.64 [R1+0x2438], R10 ;  /* 0x0024380a01007387 */ /* 0x000fe80000100a00 */
[----:B------:R-:W-:Y:S01]  /*16e00*/  STL.64 [R1+0x1908], R6 ;  /* 0x0019080601007387 */ /* 0x000fe20000100a00 */
[----:B-1----:R-:W-:-:S03]  /*16e10*/  LEA R16, P0, R27, R24, 0x1 ;  /* 0x000000181b107211 */ /* 0x002fc600078008ff */
[----:B------:R1:W-:Y:S01]  /*16e20*/  STL [R1+0x2448], R11 ;  /* 0x0024480b01007387 */ /* 0x0003e20000100800 */
[----:B------:R-:W-:Y:S02]  /*16e30*/  LEA.HI.X.SX32 R17, R27, R26, 0x1, P0 ;  /* 0x0000001a1b117211 */ /* 0x000fe400000f0eff */
[----:B--2---:R-:W-:Y:S02]  /*16e40*/  MOV R9, R23 ;  /* 0x0000001700097202 */ /* 0x004fe40000000f00 */
[----:B------:R-:W-:Y:S02]  /*16e50*/  LEA R23, R0, R11, 0x1 ;  /* 0x0000000b00177211 */ /* 0x000fe400078e08ff */
[----:B-1----:R-:W2:Y:S04]  /*16e60*/  LDL.LU R11, [R1+0x7c] ;  /* 0x00007c00010b7983 */ /* 0x002ea80000300800 */
[----:B------:R-:W-:Y:S04]  /*16e70*/  STL.64 [R1+0x2458], R22 ;  /* 0x0024581601007387 */ /* 0x000fe80000100a00 */
[----:B------:R-:W3:Y:S04]  /*16e80*/  LDL.LU R27, [R1+0x24d0] ;  /* 0x0024d000011b7983 */ /* 0x000ee80000300800 */
[----:B------:R1:W-:Y:S04]  /*16e90*/  STL.64 [R1+0x1900], R16 ;  /* 0x0019001001007387 */ /* 0x0003e80000100a00 */
[----:B-1----:R-:W3:Y:S01]  /*16ea0*/  LDL.LU.64 R16, [R1+0x24c8] ;  /* 0x0024c80001107983 */ /* 0x002ee20000300a00 */
[-C--:B------:R-:W-:Y:S01]  /*16eb0*/  LEA R20, P1, R28, R24.reuse, 0x1 ;  /* 0x000000181c147211 */ /* 0x080fe200078208ff */
[----:B-----5:R-:W-:Y:S01]  /*16ec0*/  IMAD.MOV.U32 R10, RZ, RZ, R14 ;  /* 0x000000ffff0a7224 */ /* 0x020fe200078e000e */
[----:B------:R-:W-:-:S02]  /*16ed0*/  LEA R6, P2, R18, R24, 0x1 ;  /* 0x0000001812067211 */ /* 0x000fc400078408ff */
[----:B------:R-:W-:Y:S02]  /*16ee0*/  LEA R14, R0, R23, 0x1 ;  /* 0x00000017000e7211 */ /* 0x000fe400078e08ff */
[-C--:B------:R-:W-:Y:S02]  /*16ef0*/  LEA.HI.X.SX32 R21, R28, R26.reuse, 0x1, P1 ;  /* 0x0000001a1c157211 */ /* 0x080fe400008f0eff */
[----:B------:R-:W-:Y:S01]  /*16f00*/  LEA.HI.X.SX32 R7, R18, R26, 0x1, P2 ;  /* 0x0000001a12077211 */ /* 0x000fe200010f0eff */
[----:B------:R-:W-:Y:S01]  /*16f10*/  IMAD.MOV.U32 R23, RZ, RZ, R25 ;  /* 0x000000ffff177224 */ /* 0x000fe200078e0019 */
[----:B------:R-:W-:Y:S01]  /*16f20*/  MOV R18, R13 ;  /* 0x0000000d00127202 */ /* 0x000fe20000000f00 */
[----:B------:R-:W5:Y:S01]  /*16f30*/  LDL.LU R28, [R1+0x24c0] ;  /* 0x0024c000011c7983 */ /* 0x000f620000300800 */
[----:B------:R-:W-:-:S03]  /*16f40*/  LEA R13, R0, R14, 0x1 ;  /* 0x0000000e000d7211 */ /* 0x000fc600078e08ff */
[----:B------:R4:W-:Y:S01]  /*16f50*/  STL.64 [R1+0x18f8], R20 ;  /* 0x0018f81401007387 */ /* 0x0009e20000100a00 */
[----:B------:R-:W-:-:S03]  /*16f60*/  LEA R25, R0, R13, 0x1 ;  /* 0x0000000d00197211 */ /* 0x000fc600078e08ff */
[----:B------:R-:W-:Y:S04]  /*16f70*/  STL.64 [R1+0x18f0], R6 ;  /* 0x0018f00601007387 */ /* 0x000fe80000100a00 */
[----:B------:R1:W-:Y:S01]  /*16f80*/  STL.64 [R1+0x2428], R12 ;  /* 0x0024280c01007387 */ /* 0x0003e20000100a00 */
[----:B----4-:R-:W-:-:S04]  /*16f90*/  LEA R20, P1, R8, R24, 0x1 ;  /* 0x0000001808147211 */ /* 0x010fc800078208ff */
[----:B------:R-:W-:Y:S02]  /*16fa0*/  LEA.HI.X.SX32 R21, R8, R26, 0x1, P1 ;  /* 0x0000001a08157211 */ /* 0x000fe400008f0eff */
[----:B-1----:R-:W-:Y:S02]  /*16fb0*/  MOV R13, R23 ;  /* 0x00000017000d7202 */ /* 0x002fe40000000f00 */
[----:B--2---:R-:W-:-:S04]  /*16fc0*/  LEA R22, P0, R11, R24, 0x1 ;  /* 0x000000180b167211 */ /* 0x004fc800078008ff */
[----:B------:R-:W-:Y:S02]  /*16fd0*/  LEA.HI.X.SX32 R23, R11, R26, 0x1, P0 ;  /* 0x0000001a0b177211 */ /* 0x000fe400000f0eff */
[----:B------:R-:W-:Y:S02]  /*16fe0*/  MOV R11, R10 ;  /* 0x0000000a000b7202 */ /* 0x000fe40000000f00 */
[----:B------:R-:W-:Y:S01]  /*16ff0*/  MOV R10, R15 ;  /* 0x0000000f000a7202 */ /* 0x000fe20000000f00 */
[----:B------:R-:W-:Y:S04]  /*17000*/  STL.64 [R1+0x18e8], R22 ;  /* 0x0018e81601007387 */ /* 0x000fe80000100a00 */
[----:B------:R-:W-:Y:S01]  /*17010*/  STL.64 [R1+0x18e0], R20 ;  /* 0x0018e01401007387 */ /* 0x000fe20000100a00 */
[----:B---3--:R-:W-:-:S04]  /*17020*/  LEA R6, P2, R17, R24, 0x1 ;  /* 0x0000001811067211 */ /* 0x008fc800078408ff */
[----:B------:R-:W-:Y:S01]  /*17030*/  LEA.HI.X.SX32 R7, R17, R26, 0x1, P2 ;  /* 0x0000001a11077211 */ /* 0x000fe200010f0eff */
[----:B------:R1:W-:Y:S04]  /*17040*/  STL.64 [R1+0x24b0], R10 ;  /* 0x0024b00a01007387 */ /* 0x0003e80000100a00 */
[----:B------:R-:W-:Y:S04]  /*17050*/  STL.64 [R1+0x18d8], R6 ;  /* 0x0018d80601007387 */ /* 0x000fe80000100a00 */
[----:B-1----:R-:W2:Y:S04]  /*17060*/  LDL.LU R10, [R1+0x88] ;  /* 0x00008800010a7983 */ /* 0x002ea80000300800 */
[----:B------:R-:W3:Y:S04]  /*17070*/  LDL.LU R11, [R1+0x84] ;  /* 0x00008400010b7983 */ /* 0x000ee80000300800 */
[----:B------:R-:W4:Y:S04]  /*17080*/  LDL.LU R12, [R1+0xb4] ;  /* 0x0000b400010c7983 */ /* 0x000f280000300800 */
[----:B------:R-:W3:Y:S01]  /*17090*/  LDL.LU R8, [R1+0xb0] ;  /* 0x0000b00001087983 */ /* 0x000ee20000300800 */
[----:B--2---:R-:W-:-:S04]  /*170a0*/  LEA R20, P0, R10, R24, 0x1 ;  /* 0x000000180a147211 */ /* 0x004fc800078008ff */
[----:B------:R-:W-:-:S05]  /*170b0*/  LEA.HI.X.SX32 R21, R10, R26, 0x1, P0 ;  /* 0x0000001a0a157211 */ /* 0x000fca00000f0eff */
[----:B------:R1:W-:Y:S04]  /*170c0*/  STL.64 [R1+0x18d0], R20 ;  /* 0x0018d01401007387 */ /* 0x0003e80000100a00 */
[----:B-1----:R-:W2:Y:S01]  /*170d0*/  LDL.LU.64 R20, [R1+0x24b8] ;  /* 0x0024b80001147983 */ /* 0x002ea20000300a00 */
[C---:B------:R-:W-:Y:S01]  /*170e0*/  LEA R6, P2, R9.reuse, R24, 0x1 ;  /* 0x0000001809067211 */ /* 0x040fe200078408ff */
[----:B------:R-:W-:Y:S01]  /*170f0*/  IMAD.MOV.U32 R17, RZ, RZ, R16 ;  /* 0x000000ffff117224 */ /* 0x000fe200078e0010 */
[----:B------:R-:W-:Y:S02]  /*17100*/  LEA R16, R0, R25, 0x1 ;  /* 0x0000001900107211 */ /* 0x000fe400078e08ff */
[----:B------:R-:W-:Y:S02]  /*17110*/  LEA.HI.X.SX32 R7, R9, R26, 0x1, P2 ;  /* 0x0000001a09077211 */ /* 0x000fe400010f0eff */
[----:B---3--:R-:W-:-:S02]  /*17120*/  LEA R22, P1, R11, R24, 0x1 ;  /* 0x000000180b167211 */ /* 0x008fc400078208ff */
[----:B------:R-:W-:Y:S01]  /*17130*/  LEA R15, R0, R16, 0x1 ;  /* 0x00000010000f7211 */ /* 0x000fe200078e08ff */
[----:B------:R1:W-:Y:S01]  /*17140*/  STL.64 [R1+0x18c0], R6 ;  /* 0x0018c00601007387 */ /* 0x0003e20000100a00 */
[----:B------:R-:W-:Y:S02]  /*17150*/  LEA.HI.X.SX32 R23, R11, R26, 0x1, P1 ;  /* 0x0000001a0b177211 */ /* 0x000fe400008f0eff */
[----:B------:R-:W-:-:S03]  /*17160*/  LEA R10, P0, R13, R24, 0x1 ;  /* 0x000000180d0a7211 */ /* 0x000fc600078008ff */
[----:B------:R-:W-:Y:S01]  /*17170*/  STL.64 [R1+0x18c8], R22 ;  /* 0x0018c81601007387 */ /* 0x000fe20000100a00 */
[----:B------:R-:W-:Y:S01]  /*17180*/  LEA.HI.X.SX32 R11, R13, R26, 0x1, P0 ;  /* 0x0000001a0d0b7211 */ /* 0x000fe200000f0eff */
[----:B-1----:R-:W-:Y:S02]  /*17190*/  IMAD.MOV.U32 R6, RZ, RZ, R4 ;  /* 0x000000ffff067224 */ /* 0x002fe400078e0004 */
[----:B------:R1:W-:Y:S01]  /*171a0*/  STL.64 [R1+0x2420], R14 ;  /* 0x0024200e01007387 */ /* 0x0003e20000100a00 */
[----:B--2---:R-:W-:Y:S01]  /*171b0*/  MOV R4, R21 ;  /* 0x0000001500047202 */ /* 0x004fe20000000f00 */
[----:B------:R-:W-:Y:S02]  /*171c0*/  IMAD R21, R0, 0x2, R15 ;  /* 0x0000000200157824 */ /* 0x000fe400078e020f */
[----:B-1----:R-:W2:Y:S04]  /*171d0*/  LDL.LU R15, [R1+0x90] ;  /* 0x00009000010f7983 */ /* 0x002ea80000300800 */
[----:B------:R1:W-:Y:S04]  /*171e0*/  STL.64 [R1+0x2460], R20 ;  /* 0x0024601401007387 */ /* 0x0003e80000100a00 */
[----:B-1----:R-:W3:Y:S04]  /*171f0*/  LDL.LU R20, [R1+0xb8] ;  /* 0x0000b80001147983 */ /* 0x002ee80000300800 */
[----:B------:R1:W-:Y:S04]  /*17200*/  STL.64 [R1+0x18b8], R10 ;  /* 0x0018b80a01007387 */ /* 0x0003e80000100a00 */
[----:B-1----:R-:W3:Y:S01]  /*17210*/  LDL.LU.64 R10, [R1+0x24b0] ;  /* 0x0024b000010a7983 */ /* 0x002ee20000300a00 */
[----:B------:R-:W-:-:S02]  /*17220*/  MOV R14, R18 ;  /* 0x00000012000e7202 */ /* 0x000fc40000000f00 */
[----:B------:R-:W-:Y:S02]  /*17230*/  MOV R9, R2 ;  /* 0x0000000200097202 */ /* 0x000fe40000000f00 */
[C---:B------:R-:W-:Y:S02]  /*17240*/  LEA R2, P1, R14.reuse, R24, 0x1 ;  /* 0x000000180e027211 */ /* 0x040fe400078208ff */
[----:B------:R-:W-:Y:S02]  /*17250*/  MOV R7, R3 ;  /* 0x0000000300077202 */ /* 0x000fe40000000f00 */
[----:B------:R-:W-:Y:S02]  /*17260*/  LEA.HI.X.SX32 R3, R14, R26, 0x1, P1 ;  /* 0x0000001a0e037211 */ /* 0x000fe400008f0eff */
[----:B------:R-:W-:Y:S02]  /*17270*/  LEA R18, R0, R21, 0x1 ;  /* 0x0000001500127211 */ /* 0x000fe400078e08ff */
[----:B------:R-:W4:Y:S04]  /*17280*/  LDL.LU R21, [R1+0xc4] ;  /* 0x0000c40001157983 */ /* 0x000f280000300800 */
[----:B------:R1:W-:Y:S04]  /*17290*/  STL.64 [R1+0x18b0], R2 ;  /* 0x0018b00201007387 */ /* 0x0003e80000100a00 */
[----:B-1----:R-:W4:Y:S01]  /*172a0*/  LDL.LU.64 R2, [R1+0x24a8] ;  /* 0x0024a80001027983 */ /* 0x002f220000300a00 */
[----:B--2---:R-:W-:-:S04]  /*172b0*/  LEA R22, P2, R15, R24, 0x1 ;  /* 0x000000180f167211 */ /* 0x004fc800078408ff */
[----:B------:R-:W-:Y:S02]  /*172c0*/  LEA.HI.X.SX32 R23, R15, R26, 0x1, P2 ;  /* 0x0000001a0f177211 */ /* 0x000fe400010f0eff */
[----:B---3--:R-:W-:Y:S01]  /*172d0*/  MOV R13, R11 ;  /* 0x0000000b000d7202 */ /* 0x008fe20000000f00 */
[----:B------:R-:W-:-:S05]  /*172e0*/  IMAD R11, R0, 0x2, R29 ;  /* 0x00000002000b7824 */ /* 0x000fca00078e021d */
[----:B------:R-:W-:-:S05]  /*172f0*/  LEA R11, R0, R11, 0x1 ;  /* 0x0000000b000b7211 */ /* 0x000fca00078e08ff */
[----:B------:R-:W-:Y:S04]  /*17300*/  STL.64 [R1+0x2498], R10 ;  /* 0x0024980a01007387 */ /* 0x000fe80000100a00 */
[----:B------:R1:W-:Y:S02]  /*17310*/  STL.64 [R1+0x18a8], R22 ;  /* 0x0018a81601007387 */ /* 0x0003e40000100a00 */
[----:B-1----:R-:W-:Y:S02]  /*17320*/  MOV R22, R17 ;  /* 0x0000001100167202 */ /* 0x002fe40000000f00 */
[----:B------:R-:W-:Y:S01]  /*17330*/  MOV R23, R29 ;  /* 0x0000001d00177202 */ /* 0x000fe20000000f00 */
[----:B------:R-:W-:-:S04]  /*17340*/  IMAD R17, R0, 0x2, R18 ;  /* 0x0000000200117824 */ /* 0x000fc800078e0212 */
[----:B------:R-:W-:Y:S04]  /*17350*/  STL.64 [R1+0x24a0], R22 ;  /* 0x0024a01601007387 */ /* 0x000fe80000100a00 */
[----:B------:R-:W-:Y:S04]  /*17360*/  STL.64 [R1+0x2468], R18 ;  /* 0x0024681201007387 */ /* 0x000fe80000100a00 */
[----:B------:R1:W-:Y:S04]  /*17370*/  STL.64 [R1+0x2410], R16 ;  /* 0x0024101001007387 */ /* 0x0003e80000100a00 */
[----:B-1----:R-:W2:Y:S01]  /*17380*/  LDL.LU R16, [R1+0xc8] ;  /* 0x0000c80001107983 */ /* 0x002ea20000300800 */
[----:B------:R-:W-:-:S02]  /*17390*/  LEA R22, P0, R20, R24, 0x1 ;  /* 0x0000001814167211 */ /* 0x000fc400078008ff */
[-C--:B----4-:R-:W-:Y:S02]  /*173a0*/  LEA R14, P1, R12, R24.reuse, 0x1 ;  /* 0x000000180c0e7211 */ /* 0x090fe400078208ff */
[----:B------:R-:W-:Y:S02]  /*173b0*/  LEA R10, P2, R8, R24, 0x1 ;  /* 0x00000018080a7211 */ /* 0x000fe400078408ff */
[-C--:B------:R-:W-:Y:S02]  /*173c0*/  LEA.HI.X.SX32 R23, R20, R26.reuse, 0x1, P0 ;  /* 0x0000001a14177211 */ /* 0x080fe400000f0eff */
[-C--:B------:R-:W-:Y:S02]  /*173d0*/  LEA.HI.X.SX32 R15, R12, R26.reuse, 0x1, P1 ;  /* 0x0000001a0c0f7211 */ /* 0x080fe400008f0eff */
[----:B------:R-:W-:Y:S02]  /*173e0*/  LEA R29, R0, R17, 0x1 ;  /* 0x00000011001d7211 */ /* 0x000fe400078e08ff */
[----:B------:R-:W-:Y:S01]  /*173f0*/  LEA.HI.X.SX32 R11, R8, R26, 0x1, P2 ;  /* 0x0000001a080b7211 */ /* 0x000fe200010f0eff */
[----:B------:R-:W3:Y:S01]  /*17400*/  LDL.LU R17, [R1+0xd8] ;  /* 0x0000d80001117983 */ /* 0x000ee20000300800 */
[----:B------:R-:W-:Y:S01]  /*17410*/  MOV R8, R9 ;  /* 0x0000000900087202 */ /* 0x000fe20000000f00 */
[----:B-----5:R-:W-:-:S02]  /*17420*/  IMAD.MOV.U32 R9, RZ, RZ, R28 ;  /* 0x000000ffff097224 */ /* 0x020fc400078e001c */
[----:B------:R-:W-:Y:S01]  /*17430*/  STL.64 [R1+0x18a0], R22 ;  /* 0x0018a01601007387 */ /* 0x000fe20000100a00 */
[----:B------:R-:W-:-:S03]  /*17440*/  LEA R28, R0, R29, 0x1 ;  /* 0x0000001d001c7211 */ /* 0x000fc600078e08ff */
[----:B------:R1:W-:Y:S04]  /*17450*/  STL.64 [R1+0x1898], R14 ;  /* 0x0018980e01007387 */ /* 0x0003e80000100a00 */
[----:B------:R-:W-:Y:S04]  /*17460*/  STL.64 [R1+0x1890], R10 ;  /* 0x0018900a01007387 */ /* 0x000fe80000100a00 */
[----:B------:R-:W4:Y:S01]  /*17470*/  LDL.LU R20, [R1+0xf8] ;  /* 0x0000f80001147983 */ /* 0x000f220000300800 */
[----:B-1----:R-:W-:-:S03]  /*17480*/  MOV R15, R5 ;  /* 0x00000005000f7202 */ /* 0x002fc60000000f00 */
[----:B------:R-:W5:Y:S01]  /*17490*/  LDL.LU R14, [R1+0xf4] ;  /* 0x0000f400010e7983 */ /* 0x000f620000300800 */
[----:B------:R-:W-:Y:S02]  /*174a0*/  MOV R5, R2 ;  /* 0x0000000200057202 */ /* 0x000fe40000000f00 */
[----:B------:R-:W-:Y:S01]  /*174b0*/  LEA R2, R0, R28, 0x1 ;  /* 0x0000001c00027211 */ /* 0x000fe200078e08ff */
[----:B------:R-:W3:Y:S04]  /*174c0*/  LDL.LU R12, [R1+0xf0] ;  /* 0x0000f000010c7983 */ /* 0x000ee80000300800 */
[----:B------:R1:W-:Y:S04]  /*174d0*/  STL.64 [R1+0x23f0], R28 ;  /* 0x0023f01c01007387 */ /* 0x0003e80000100a00 */
[----:B-1----:R-:W3:Y:S04]  /*174e0*/  LDL.LU R28, [R1+0xe0] ;  /* 0x0000e000011c7983 */ /* 0x002ee80000300800 */
[----:B------:R-:W3:Y:S01]  /*174f0*/  LDL.LU R29, [R1+0xdc] ;  /* 0x0000dc00011d7983 */ /* 0x000ee20000300800 */
[----:B------:R-:W-:-:S04]  /*17500*/  LEA R10, P1, R21, R24, 0x1 ;  /* 0x00000018150a7211 */ /* 0x000fc800078208ff */
[----:B------:R-:W-:Y:S02]  /*17510*/  LEA.HI.X.SX32 R11, R21, R26, 0x1, P1 ;  /* 0x0000001a150b7211 */ /* 0x000fe400008f0eff */
[----:B--2---:R-:W-:-:S04]  /*17520*/  LEA R22, P0, R16, R24, 0x1 ;  /* 0x0000001810167211 */ /* 0x004fc800078008ff */
[----:B------:R-:W-:-:S05]  /*17530*/  LEA.HI.X.SX32 R23, R16, R26, 0x1, P0 ;  /* 0x0000001a10177211 */ /* 0x000fca00000f0eff */
[----:B------:R1:W-:Y:S04]  /*17540*/  STL.64 [R1+0x1888], R22 ;  /* 0x0018881601007387 */ /* 0x0003e80000100a00 */
[----:B-1----:R-:W2:Y:S04]  /*17550*/  LDL.LU.64 R22, [R1+0x24a0] ;  /* 0x0024a00001167983 */ /* 0x002ea80000300a00 */
[----:B------:R1:W-:Y:S04]  /*17560*/  STL.64 [R1+0x1880], R10 ;  /* 0x0018800a01007387 */ /* 0x0003e80000100a00 */
[----:B-1----:R-:W4:Y:S01]  /*17570*/  LDL.LU.64 R10, [R1+0x2498] ;  /* 0x00249800010a7983 */ /* 0x002f220000300a00 */
[----:B------:R-:W-:-:S04]  /*17580*/  LEA R18, P2, R13, R24, 0x1 ;  /* 0x000000180d127211 */ /* 0x000fc800078408ff */
[----:B------:R-:W-:Y:S01]  /*17590*/  LEA.HI.X.SX32 R19, R13, R26, 0x1, P2 ;  /* 0x0000001a0d137211 */ /* 0x000fe200010f0eff */
[----:B------:R-:W-:-:S05]  /*175a0*/  IMAD R16, R0, 0x2, R2 ;  /* 0x0000000200107824 */ /* 0x000fca00078e0202 */
[----:B------:R-:W-:Y:S01]  /*175b0*/  LEA R16, R0, R16, 0x1 ;  /* 0x0000001000107211 */ /* 0x000fe200078e08ff */
[----:B--2---:R3:W-:Y:S04]  /*175c0*/  STL.64 [R1+0x2490], R22 ;  /* 0x0024901601007387 */ /* 0x0047e80000100a00 */
[----:B------:R1:W-:Y:S04]  /*175d0*/  STL.64 [R1+0x1878], R18 ;  /* 0x0018781201007387 */ /* 0x0003e80000100a00 */
[----:B------:R-:W2:Y:S04]  /*175e0*/  LDL.LU R21, [R1+0x108] ;  /* 0x0001080001157983 */ /* 0x000ea80000300800 */
[----:B------:R-:W2:Y:S01]  /*175f0*/  LDL.LU R13, [R1+0x104] ;  /* 0x00010400010d7983 */ /* 0x000ea20000300800 */
[----:B---3--:R-:W-:-:S03]  /*17600*/  LEA R22, P1, R29, R24, 0x1 ;  /* 0x000000181d167211 */ /* 0x008fc600078208ff */
[----:B------:R3:W-:Y:S01]  /*17610*/  STL.64 [R1+0x2470], R2 ;  /* 0x0024700201007387 */ /* 0x0007e20000100a00 */
[----:B------:R-:W-:Y:S02]  /*17620*/  LEA.HI.X.SX32 R23, R29, R26, 0x1, P1 ;  /* 0x0000001a1d177211 */ /* 0x000fe400008f0eff */
[-C--:B-1----:R-:W-:Y:S02]  /*17630*/  LEA R18, P2, R17, R24.reuse, 0x1 ;  /* 0x0000001811127211 */ /* 0x082fe400078408ff */
[----:B---3--:R-:W-:-:S04]  /*17640*/  LEA R2, P0, R28, R24, 0x1 ;  /* 0x000000181c027211 */ /* 0x008fc800078008ff */
[-C--:B------:R-:W-:Y:S02]  /*17650*/  LEA.HI.X.SX32 R3, R28, R26.reuse, 0x1, P0 ;  /* 0x0000001a1c037211 */ /* 0x080fe400000f0eff */
[----:B------:R-:W-:-:S03]  /*17660*/  LEA.HI.X.SX32 R19, R17, R26, 0x1, P2 ;  /* 0x0000001a11137211 */ /* 0x000fc600010f0eff */
[----:B------:R-:W-:Y:S04]  /*17670*/  STL.64 [R1+0x1870], R2 ;  /* 0x0018700201007387 */ /* 0x000fe80000100a00 */
[----:B------:R4:W-:Y:S04]  /*17680*/  STL.64 [R1+0x1868], R22 ;  /* 0x0018681601007387 */ /* 0x0009e80000100a00 */
[----:B------:R1:W-:Y:S01]  /*17690*/  STL.64 [R1+0x1860], R18 ;  /* 0x0018601201007387 */ /* 0x0003e20000100a00 */
[----:B----4-:R-:W-:-:S04]  /*176a0*/  LEA R22, P0, R20, R24, 0x1 ;  /* 0x0000001814167211 */ /* 0x010fc800078008ff */
[----:B------:R-:W-:Y:S01]  /*176b0*/  LEA.HI.X.SX32 R23, R20, R26, 0x1, P0 ;  /* 0x0000001a14177211 */ /* 0x000fe200000f0eff */
[----:B-1----:R-:W3:Y:S01]  /*176c0*/  LDL.LU R19, [R1+0x128] ;  /* 0x0001280001137983 */ /* 0x002ee20000300800 */
[----:B------:R-:W-:-:S03]  /*176d0*/  MOV R18, R15 ;  /* 0x0000000f00127202 */ /* 0x000fc60000000f00 */
[----:B------:R-:W4:Y:S04]  /*176e0*/  LDL.LU R15, [R1+0x114] ;  /* 0x00011400010f7983 */ /* 0x000f280000300800 */
[----:B------:R1:W-:Y:S01]  /*176f0*/  STL.64 [R1+0x1858], R22 ;  /* 0x0018581601007387 */ /* 0x0003e20000100a00 */
[----:B------:R-:W-:-:S03]  /*17700*/  LEA R2, R0, R16, 0x1 ;  /* 0x0000001000027211 */ /* 0x000fc600078e08ff */
[----:B-1----:R-:W4:Y:S01]  /*17710*/  LDL.LU.64 R22, [R1+0x2490] ;  /* 0x0024900001167983 */ /* 0x002f220000300a00 */
[-C--:B-----5:R-:W-:Y:S01]  /*17720*/  LEA R28, P1, R14, R24.reuse, 0x1 ;  /* 0x000000180e1c7211 */ /* 0x0a0fe200078208ff */
[----:B------:R-:W-:Y:S01]  /*17730*/  IMAD R2, R0, 0x2, R2 ;  /* 0x0000000200027824 */ /* 0x000fe200078e0202 */
[----:B------:R-:W-:Y:S02]  /*17740*/  LEA R16, P2, R12, R24, 0x1 ;  /* 0x000000180c107211 */ /* 0x000fe400078408ff */
[-C--:B------:R-:W-:Y:S02]  /*17750*/  LEA.HI.X.SX32 R29, R14, R26.reuse, 0x1, P1 ;  /* 0x0000001a0e1d7211 */ /* 0x080fe400008f0eff */
[----:B------:R-:W-:Y:S01]  /*17760*/  LEA.HI.X.SX32 R17, R12, R26, 0x1, P2 ;  /* 0x0000001a0c117211 */ /* 0x000fe200010f0eff */
[----:B------:R-:W-:Y:S04]  /*17770*/  STL [R1+0x14], R2 ;  /* 0x0000140201007387 */ /* 0x000fe80000100800 */
[----:B------:R1:W-:Y:S04]  /*17780*/  STL.64 [R1+0x1850], R28 ;  /* 0x0018501c01007387 */ /* 0x0003e80000100a00 */
[----:B------:R-:W5:Y:S04]  /*17790*/  LDL.LU R14, [R1+0x124] ;  /* 0x00012400010e7983 */ /* 0x000f680000300800 */
[----:B------:R-:W-:Y:S04]  /*177a0*/  STL.64 [R1+0x1848], R16 ;  /* 0x0018481001007387 */ /* 0x000fe80000100a00 */
[----:B------:R-:W-:Y:S04]  /*177b0*/  STL.64 [R1+0x2488], R10 ;  /* 0x0024880a01007387 */ /* 0x000fe80000100a00 */
[----:B-1----:R-:W5:Y:S01]  /*177c0*/  LDL.LU R28, [R1+0x13c] ;  /* 0x00013c00011c7983 */ /* 0x002f620000300800 */
[----:B------:R-:W-:-:S05]  /*177d0*/  LEA R12, R0, R2, 0x1 ;  /* 0x00000002000c7211 */ /* 0x000fca00078e08ff */
[----:B------:R1:W-:Y:S04]  /*177e0*/  STL [R1+0x10], R12 ;  /* 0x0000100c01007387 */ /* 0x0003e80000100800 */
[----:B------:R-:W5:Y:S01]  /*177f0*/  LDL.LU R20, [R1+0x138] ;  /* 0x0001380001147983 */ /* 0x000f620000300800 */
[----:B-1----:R-:W-:Y:S02]  /*17800*/  LEA R12, R0, R12, 0x1 ;  /* 0x0000000c000c7211 */ /* 0x002fe400078e08ff */
[-C--:B--2---:R-:W-:Y:S02]  /*17810*/  LEA R10, P0, R21, R24.reuse, 0x1 ;  /* 0x00000018150a7211 */ /* 0x084fe400078008ff */
[----:B------:R-:W-:Y:S02]  /*17820*/  LEA R16, P1, R13, R24, 0x1 ;  /* 0x000000180d107211 */ /* 0x000fe400078208ff */
[----:B------:R-:W-:-:S02]  /*17830*/  LEA.HI.X.SX32 R11, R21, R26, 0x1, P0 ;  /* 0x0000001a150b7211 */ /* 0x000fc400000f0eff */
[----:B------:R-:W-:Y:S02]  /*17840*/  LEA.HI.X.SX32 R17, R13, R26, 0x1, P1 ;  /* 0x0000001a0d117211 */ /* 0x000fe400008f0eff */
[----:B------:R-:W-:Y:S01]  /*17850*/  MOV R13, R9 ;  /* 0x00000009000d7202 */ /* 0x000fe20000000f00 */
[----:B------:R-:W-:Y:S01]  /*17860*/  IMAD.MOV.U32 R9, RZ, RZ, R5 ;  /* 0x000000ffff097224 */ /* 0x000fe200078e0005 */
[----:B------:R1:W-:Y:S04]  /*17870*/  STL.64 [R1+0x1840], R10 ;  /* 0x0018400a01007387 */ /* 0x0003e80000100a00 */
[----:B------:R-:W2:Y:S04]  /*17880*/  LDL.LU R5, [R1+0x120] ;  /* 0x0001200001057983 */ /* 0x000ea80000300800 */
[----:B------:R3:W-:Y:S04]  /*17890*/  STL.64 [R1+0x1838], R16 ;  /* 0x0018381001007387 */ /* 0x0007e80000100a00 */
[----:B------:R0:W-:Y:S01]  /*178a0*/  STL.64 [R1+0x2480], R8 ;  /* 0x0024800801007387 */ /* 0x0001e20000100a00 */
[----:B-1----:R-:W-:-:S04]  /*178b0*/  LEA R10, P0, R18, R24, 0x1 ;  /* 0x00000018120a7211 */ /* 0x002fc800078008ff */
[----:B------:R-:W-:Y:S02]  /*178c0*/  LEA.HI.X.SX32 R11, R18, R26, 0x1, P0 ;  /* 0x0000001a120b7211 */ /* 0x000fe400000f0eff */
[-C--:B---3--:R-:W-:Y:S02]  /*178d0*/  LEA R16, P1, R19, R24.reuse, 0x1 ;  /* 0x0000001813107211 */ /* 0x088fe400078208ff */
[----:B----4-:R-:W-:-:S04]  /*178e0*/  LEA R2, P2, R22, R24, 0x1 ;  /* 0x0000001816027211 */ /* 0x010fc800078408ff */
[----:B------:R-:W-:-:S05]  /*178f0*/  LEA.HI.X.SX32 R3, R22, R26, 0x1, P2 ;  /* 0x0000001a16037211 */ /* 0x000fca00010f0eff */
[----:B------:R1:W-:Y:S01]  /*17900*/  STL.64 [R1+0x1830], R2 ;  /* 0x0018300201007387 */ /* 0x0003e20000100a00 */
[----:B0-----:R-:W-:-:S03]  /*17910*/  LEA R8, P2, R15, R24, 0x1 ;  /* 0x000000180f087211 */ /* 0x001fc600078408ff */
[----:B------:R-:W3:Y:S01]  /*17920*/  LDL.LU R21, [R1+0x134] ;  /* 0x0001340001157983 */ /* 0x000ee20000300800 */
[----:B------:R-:W-:-:S03]  /*17930*/  LEA.HI.X.SX32 R17, R19, R26, 0x1, P1 ;  /* 0x0000001a13117211 */ /* 0x000fc600008f0eff */
[----:B------:R-:W4:Y:S01]  /*17940*/  LDL.LU R22, [R1+0x130] ;  /* 0x0001300001167983 */ /* 0x000f220000300800 */
[----:B-1----:R-:W-:-:S05]  /*17950*/  LEA R2, R0, R12, 0x1 ;  /* 0x0000000c00027211 */ /* 0x002fca00078e08ff */
[----:B------:R0:W-:Y:S01]  /*17960*/  STL [R1+0x20], R2 ;  /* 0x0000200201007387 */ /* 0x0001e20000100800 */
[----:B------:R-:W-:-:S03]  /*17970*/  LEA.HI.X.SX32 R9, R15, R26, 0x1, P2 ;  /* 0x0000001a0f097211 */ /* 0x000fc600010f0eff */
[----:B------:R1:W-:Y:S01]  /*17980*/  STL.64 [R1+0x1828], R10 ;  /* 0x0018280a01007387 */ /* 0x0003e20000100a00 */
[----:B0-----:R-:W-:-:S03]  /*17990*/  LEA R2, R0, R2, 0x1 ;  /* 0x0000000200027211 */ /* 0x001fc600078e08ff */
[----:B-1----:R-:W3:Y:S04]  /*179a0*/  LDL.LU.64 R10, [R1+0x2488] ;  /* 0x00248800010a7983 */ /* 0x002ee80000300a00 */
[----:B------:R0:W-:Y:S04]  /*179b0*/  STL [R1+0x1c], R2 ;  /* 0x00001c0201007387 */ /* 0x0001e80000100800 */
[----:B------:R-:W-:Y:S04]  /*179c0*/  STL.64 [R1+0x1820], R16 ;  /* 0x0018201001007387 */ /* 0x000fe80000100a00 */
[----:B------:R-:W3:Y:S04]  /*179d0*/  LDL.LU R29, [R1+0x140] ;  /* 0x00014000011d7983 */ /* 0x000ee80000300800 */
[----:B------:R5:W-:Y:S01]  /*179e0*/  STL.64 [R1+0x1818], R8 ;  /* 0x0018180801007387 */ /* 0x000be20000100a00 */
[----:B0-----:R-:W-:-:S03]  /*179f0*/  LEA R2, R0, R2, 0x1 ;  /* 0x0000000200027211 */ /* 0x001fc600078e08ff */
[----:B------:R-:W3:Y:S01]  /*17a00*/  LDL.LU R15, [R1+0x11c] ;  /* 0x00011c00010f7983 */ /* 0x000ee20000300800 */
[----:B-----5:R-:W-:-:S04]  /*17a10*/  LEA R8, P0, R28, R24, 0x1 ;  /* 0x000000181c087211 */ /* 0x020fc800078008ff */
[----:B------:R-:W-:Y:S01]  /*17a20*/  LEA.HI.X.SX32 R9, R28, R26, 0x1, P0 ;  /* 0x0000001a1c097211 */ /* 0x000fe200000f0eff */
[----:B------:R-:W-:Y:S04]  /*17a30*/  STL [R1+0x18], R2 ;  /* 0x0000180201007387 */ /* 0x000fe80000100800 */
[----:B------:R0:W-:Y:S04]  /*17a40*/  STL.64 [R1+0x1810], R8 ;  /* 0x0018100801007387 */ /* 0x0001e80000100a00 */
[----:B0-----:R-:W5:Y:S01]  /*17a50*/  LDL.LU.64 R8, [R1+0x2480] ;  /* 0x0024800001087983 */ /* 0x001f620000300a00 */
[-C--:B------:R-:W-:Y:S01]  /*17a60*/  LEA R18, P1, R20, R24.reuse, 0x1 ;  /* 0x0000001814127211 */ /* 0x080fe200078208ff */
[----:B------:R-:W-:Y:S01]  /*17a70*/  IMAD R2, R0, 0x2, R2 ;  /* 0x0000000200027824 */ /* 0x000fe200078e0202 */
[----:B------:R-:W-:-:S02]  /*17a80*/  LEA R16, P2, R14, R24, 0x1 ;  /* 0x000000180e107211 */ /* 0x000fc400078408ff */
[-C--:B------:R-:W-:Y:S02]  /*17a90*/  LEA.HI.X.SX32 R19, R20, R26.reuse, 0x1, P1 ;  /* 0x0000001a14137211 */ /* 0x080fe400008f0eff */
[----:B------:R-:W-:Y:S01]  /*17aa0*/  LEA.HI.X.SX32 R17, R14, R26, 0x1, P2 ;  /* 0x0000001a0e117211 */ /* 0x000fe200010f0eff */
[----:B------:R2:W-:Y:S01]  /*17ab0*/  STL [R1+0x30], R2 ;  /* 0x0000300201007387 */ /* 0x0005e20000100800 */
[----:B------:R-:W-:-:S03]  /*17ac0*/  MOV R20, R13 ;  /* 0x0000000d00147202 */ /* 0x000fc60000000f00 */
[----:B------:R-:W-:Y:S04]  /*17ad0*/  STL.64 [R1+0x1808], R18 ;  /* 0x0018081201007387 */ /* 0x000fe80000100a00 */
[----:B------:R-:W3:Y:S01]  /*17ae0*/  LDL.LU R13, [R1+0x110] ;  /* 0x00011000010d7983 */ /* 0x000ee20000300800 */
[----:B------:R-:W-:Y:S02]  /*17af0*/  LEA R14, R0, R2, 0x1 ;  /* 0x00000002000e7211 */ /* 0x000fe400078e08ff */
[----:B--2---:R-:W-:-:S04]  /*17b00*/  LEA R2, P2, R5, R24, 0x1 ;  /* 0x0000001805027211 */ /* 0x004fc800078408ff */
[----:B------:R-:W-:Y:S01]  /*17b10*/  LEA.HI.X.SX32 R3, R5, R26, 0x1, P2 ;  /* 0x0000001a05037211 */ /* 0x000fe200010f0eff */
[----:B-----5:R4:W-:Y:S04]  /*17b20*/  STL.64 [R1+0x2478], R8 ;  /* 0x0024780801007387 */ /* 0x0209e80000100a00 */
[----:B------:R3:W-:Y:S01]  /*17b30*/  STL.64 [R1+0x1800], R16 ;  /* 0x0018001001007387 */ /* 0x0007e20000100a00 */
[CC--:B----4-:R-:W-:Y:S02]  /*17b40*/  LEA R8, P1, R22.reuse, R24.reuse, 0x1 ;  /* 0x0000001816087211 */ /* 0x0d0fe400078208ff */
[----:B---3--:R-:W-:Y:S02]  /*17b50*/  LEA R16, P0, R21, R24, 0x1 ;  /* 0x0000001815107211 */ /* 0x008fe400078008ff */
[----:B------:R-:W-:-:S02]  /*17b60*/  LEA.HI.X.SX32 R9, R22, R26, 0x1, P1 ;  /* 0x0000001a16097211 */ /* 0x000fc400008f0eff */
[----:B------:R-:W-:Y:S01]  /*17b70*/  LEA.HI.X.SX32 R17, R21, R26, 0x1, P0 ;  /* 0x0000001a15117211 */ /* 0x000fe200000f0eff */
[----:B------:R-:W-:Y:S04]  /*17b80*/  STL [R1+0x2c], R14 ;  /* 0x00002c0e01007387 */ /* 0x000fe80000100800 */
[----:B------:R-:W-:Y:S04]  /*17b90*/  STL.64 [R1+0x17f8], R16 ;  /* 0x0017f81001007387 */ /* 0x000fe80000100a00 */
[----:B------:R-:W2:Y:S04]  /*17ba0*/  LDL.LU R22, [R1+0xe8] ;  /* 0x0000e80001167983 */ /* 0x000ea80000300800 */
[----:B------:R0:W-:Y:S01]  /*17bb0*/  STL.64 [R1+0x17f0], R8 ;  /* 0x0017f00801007387 */ /* 0x0001e20000100a00 */
[----:B------:R-:W-:Y:S01]  /*17bc0*/  IMAD.MOV.U32 R21, RZ, RZ, R23 ;  /* 0x000000ffff157224 */ /* 0x000fe200078e0017 */
[----:B------:R-:W-:-:S02]  /*17bd0*/  MOV R23, R11 ;  /* 0x0000000b00177202 */ /* 0x000fc40000000f00 */
[----:B------:R-:W3:Y:S04]  /*17be0*/  LDL.LU R28, [R1+0xd4] ;  /* 0x0000d400011c7983 */ /* 0x000ee80000300800 */
[----:B------:R-:W4:Y:S01]  /*17bf0*/  LDL.LU R11, [R1+0xd0] ;  /* 0x0000d000010b7983 */ /* 0x000f220000300800 */
[----:B0-----:R-:W-:-:S03]  /*17c00*/  LEA R8, P0, R29, R24, 0x1 ;  /* 0x000000181d087211 */ /* 0x001fc600078008ff */
[----:B------:R-:W5:Y:S01]  /*17c10*/  LDL.LU R5, [R1+0xbc] ;  /* 0x0000bc0001057983 */ /* 0x000f620000300800 */
[----:B------:R-:W-:-:S03]  /*17c20*/  LEA.HI.X.SX32 R9, R29, R26, 0x1, P0 ;  /* 0x0000001a1d097211 */ /* 0x000fc600000f0eff */
[----:B------:R-:W-:Y:S04]  /*17c30*/  STL.64 [R1+0x17e8], R2 ;  /* 0x0017e80201007387 */ /* 0x000fe80000100a00 */
[----:B------:R0:W-:Y:S04]  /*17c40*/  STL.64 [R1+0x17e0], R8 ;  /* 0x0017e00801007387 */ /* 0x0001e80000100a00 */
[----:B0-----:R-:W3:Y:S01]  /*17c50*/  LDL.LU.64 R8, [R1+0x2478] ;  /* 0x0024780001087983 */ /* 0x001ee20000300a00 */
[----:B------:R-:W-:-:S04]  /*17c60*/  LEA R14, R0, R14, 0x1 ;  /* 0x0000000e000e7211 */ /* 0x000fc800078e08ff */
[C---:B------:R-:W-:Y:S02]  /*17c70*/  LEA R2, R0.reuse, R14, 0x1 ;  /* 0x0000000e00027211 */ /* 0x040fe400078e08ff */
[C---:B------:R-:W-:Y:S02]  /*17c80*/  LEA R18, P1, R15.reuse, R24, 0x1 ;  /* 0x000000180f127211 */ /* 0x040fe400078208ff */
[----:B------:R-:W-:Y:S02]  /*17c90*/  LEA R2, R0, R2, 0x1 ;  /* 0x0000000200027211 */ /* 0x000fe400078e08ff */
[C---:B------:R-:W-:Y:S02]  /*17ca0*/  LEA R16, P2, R10.reuse, R24, 0x1 ;  /* 0x000000180a107211 */ /* 0x040fe400078408ff */
[-C--:B------:R-:W-:Y:S01]  /*17cb0*/  LEA.HI.X.SX32 R19, R15, R26.reuse, 0x1, P1 ;  /* 0x0000001a0f137211 */ /* 0x080fe200008f0eff */
[----:B------:R0:W-:Y:S01]  /*17cc0*/  STL [R1+0x44], R2 ;  /* 0x0000440201007387 */ /* 0x0001e20000100800 */
[----:B------:R-:W-:Y:S01]  /*17cd0*/  LEA.HI.X.SX32 R17, R10, R26, 0x1, P2 ;  /* 0x0000001a0a117211 */ /* 0x000fe200010f0eff */
[----:B------:R-:W-:-:S02]  /*17ce0*/  IMAD R15, R0, 0x2, R2 ;  /* 0x00000002000f7824 */ /* 0x000fc400078e0202 */
[----:B------:R1:W-:Y:S01]  /*17cf0*/  STL.64 [R1+0x17d8], R18 ;  /* 0x0017d81201007387 */ /* 0x0003e20000100a00 */
[----:B------:R-:W-:Y:S02]  /*17d00*/  MOV R10, R6 ;  /* 0x00000006000a7202 */ /* 0x000fe40000000f00 */
[C---:B0-----:R-:W-:Y:S01]  /*17d10*/  LEA R2, P0, R13.reuse, R24, 0x1 ;  /* 0x000000180d027211 */ /* 0x041fe200078008ff */
[----:B------:R-:W-:Y:S03]  /*17d20*/  STL.64 [R1+0x17d0], R16 ;  /* 0x0017d01001007387 */ /* 0x000fe60000100a00 */
[----:B------:R-:W-:Y:S01]  /*17d30*/  LEA.HI.X.SX32 R3, R13, R26, 0x1, P0 ;  /* 0x0000001a0d037211 */ /* 0x000fe200000f0eff */
[----:B------:R-:W5:Y:S01]  /*17d40*/  LDL.LU R29, [R1+0xac] ;  /* 0x0000ac00011d7983 */ /* 0x000f620000300800 */
[----:B-1----:R-:W-:-:S03]  /*17d50*/  LEA R18, P1, R20, R24, 0x1 ;  /* 0x0000001814127211 */ /* 0x002fc600078208ff */
[----:B------:R-:W5:Y:S01]  /*17d60*/  LDL.LU R6, [R1+0xa8] ;  /* 0x0000a80001067983 */ /* 0x000f620000300800 */
[----:B------:R-:W-:-:S03]  /*17d70*/  LEA.HI.X.SX32 R19, R20, R26, 0x1, P1 ;  /* 0x0000001a14137211 */ /* 0x000fc600008f0eff */
[----:B------:R0:W-:Y:S04]  /*17d80*/  STL [R1+0x40], R15 ;  /* 0x0000400f01007387 */ /* 0x0001e80000100800 */
[----:B------:R1:W-:Y:S01]  /*17d90*/  STL.64 [R1+0x17c8], R2 ;  /* 0x0017c80201007387 */ /* 0x0003e20000100a00 */
[----:B0-----:R-:W-:-:S03]  /*17da0*/  LEA R15, R0, R15, 0x1 ;  /* 0x0000000f000f7211 */ /* 0x001fc600078e08ff */
[----:B-1----:R-:W5:Y:S04]  /*17db0*/  LDL.LU.64 R2, [R1+0x2470] ;  /* 0x0024700001027983 */ /* 0x002f680000300a00 */
[----:B------:R-:W5:Y:S04]  /*17dc0*/  LDL.LU R13, [R1+0xa0] ;  /* 0x0000a000010d7983 */ /* 0x000f680000300800 */
[----:B------:R0:W-:Y:S02]  /*17dd0*/  STL.64 [R1+0x17c0], R18 ;  /* 0x0017c01201007387 */ /* 0x0001e40000100a00 */
[----:B0-----:R-:W-:-:S02]  /*17de0*/  LEA R18, P0, R21, R24, 0x1 ;  /* 0x0000001815127211 */ /* 0x001fc400078008ff */
[----:B------:R-:W-:-:S04]  /*17df0*/  MOV R19, R21 ;  /* 0x0000001500137202 */ /* 0x000fc80000000f00 */
[----:B------:R-:W-:Y:S02]  /*17e00*/  LEA.HI.X.SX32 R19, R19, R26, 0x1, P0 ;  /* 0x0000001a13137211 */ /* 0x000fe400000f0eff */
[----:B--2---:R-:W-:-:S04]  /*17e10*/  LEA R20, P1, R22, R24, 0x1 ;  /* 0x0000001816147211 */ /* 0x004fc800078208ff */
[----:B------:R-:W-:Y:S02]  /*17e20*/  LEA.HI.X.SX32 R21, R22, R26, 0x1, P1 ;  /* 0x0000001a16157211 */ /* 0x000fe400008f0eff */
[-C--:B----4-:R-:W-:Y:S02]  /*17e30*/  LEA R22, P1, R11, R24.reuse, 0x1 ;  /* 0x000000180b167211 */ /* 0x090fe400078208ff */
[----:B---3--:R-:W-:-:S04]  /*17e40*/  LEA R16, P2, R9, R24, 0x1 ;  /* 0x0000001809107211 */ /* 0x008fc800078408ff */
[----:B------:R-:W-:Y:S02]  /*17e50*/  LEA.HI.X.SX32 R17, R9, R26, 0x1, P2 ;  /* 0x0000001a09117211 */ /* 0x000fe400010f0eff */
[----:B------:R-:W-:Y:S01]  /*17e60*/  MOV R9, R4 ;  /* 0x0000000400097202 */ /* 0x000fe20000000f00 */
[C---:B------:R-:W-:Y:S02]  /*17e70*/  IMAD R4, R0.reuse, 0x2, R15 ;  /* 0x0000000200047824 */ /* 0x040fe400078e020f */
[----:B------:R-:W-:Y:S04]  /*17e80*/  STL.64 [R1+0x17b8], R16 ;  /* 0x0017b81001007387 */ /* 0x000fe80000100a00 */
[----:B------:R0:W-:Y:S04]  /*17e90*/  STL [R1+0x54], R4 ;  /* 0x0000540401007387 */ /* 0x0001e80000100800 */
[----:B------:R1:W-:Y:S01]  /*17ea0*/  STL.64 [R1+0x17b0], R18 ;  /* 0x0017b01201007387 */ /* 0x0003e20000100a00 */
[----:B0-----:R-:W-:-:S02]  /*17eb0*/  LEA R4, R0, R4, 0x1 ;  /* 0x0000000400047211 */ /* 0x001fc400078e08ff */
[C---:B------:R-:W-:Y:S01]  /*17ec0*/  LEA R16, P2, R23.reuse, R24, 0x1 ;  /* 0x0000001817107211 */ /* 0x040fe200078408ff */
[----:B-1----:R-:W2:Y:S03]  /*17ed0*/  LDL.LU.64 R18, [R1+0x2468] ;  /* 0x0024680001127983 */ /* 0x002ea60000300a00 */
[-C--:B------:R-:W-:Y:S01]  /*17ee0*/  LEA.HI.X.SX32 R17, R23, R26.reuse, 0x1, P2 ;  /* 0x0000001a17117211 */ /* 0x080fe200010f0eff */
[----:B------:R0:W-:Y:S04]  /*17ef0*/  STL [R1+0x50], R4 ;  /* 0x0000500401007387 */ /* 0x0001e80000100800 */
[----:B------:R1:W-:Y:S01]  /*17f00*/  STL.64 [R1+0x17a8], R20 ;  /* 0x0017a81401007387 */ /* 0x0003e20000100a00 */
[----:B------:R-:W-:-:S02]  /*17f10*/  LEA.HI.X.SX32 R23, R11, R26, 0x1, P1 ;  /* 0x0000001a0b177211 */ /* 0x000fc400008f0eff */
[----:B0-----:R-:W-:Y:S02]  /*17f20*/  LEA R4, R0, R4, 0x1 ;  /* 0x0000000400047211 */ /* 0x001fe400078e08ff */
[C---:B-1----:R-:W-:Y:S01]  /*17f30*/  LEA R20, P0, R28.reuse, R24, 0x1 ;  /* 0x000000181c147211 */ /* 0x042fe200078008ff */
[----:B------:R5:W-:Y:S03]  /*17f40*/  STL.64 [R1+0x17a0], R16 ;  /* 0x0017a01001007387 */ /* 0x000be60000100a00 */
[----:B------:R-:W-:Y:S01]  /*17f50*/  LEA.HI.X.SX32 R21, R28, R26, 0x1, P0 ;  /* 0x0000001a1c157211 */ /* 0x000fe200000f0eff */
[----:B------:R0:W-:Y:S04]  /*17f60*/  STL [R1+0x70], R4 ;  /* 0x0000700401007387 */ /* 0x0001e80000100800 */
[----:B------:R1:W-:Y:S01]  /*17f70*/  STL.64 [R1+0x1798], R20 ;  /* 0x0017981401007387 */ /* 0x0003e20000100a00 */
[----:B-----5:R-:W-:Y:S01]  /*17f80*/  LEA R16, P2, R5, R24, 0x1 ;  /* 0x0000001805107211 */ /* 0x020fe200078408ff */
[----:B0-----:R-:W-:-:S03]  /*17f90*/  IMAD R4, R0, 0x2, R4 ;  /* 0x0000000200047824 */ /* 0x001fc600078e0204 */
[----:B------:R-:W-:Y:S01]  /*17fa0*/  LEA.HI.X.SX32 R17, R5, R26, 0x1, P2 ;  /* 0x0000001a05117211 */ /* 0x000fe200010f0eff */
[----:B-1----:R-:W3:Y:S01]  /*17fb0*/  LDL.LU.64 R20, [R1+0x2460] ;  /* 0x0024600001147983 */ /* 0x002ee20000300a00 */
[----:B------:R-:W-:-:S03]  /*17fc0*/  LEA R28, R0, R4, 0x1 ;  /* 0x00000004001c7211 */ /* 0x000fc600078e08ff */
[----:B------:R0:W-:Y:S01]  /*17fd0*/  STL.64 [R1+0x1790], R22 ;  /* 0x0017901601007387 */ /* 0x0001e20000100a00 */
[----:B------:R-:W-:-:S03]  /*17fe0*/  MOV R5, R10 ;  /* 0x0000000a00057202 */ /* 0x000fc60000000f00 */
[----:B0-----:R-:W4:Y:S04]  /*17ff0*/  LDL.LU.64 R22, [R1+0x2458] ;  /* 0x0024580001167983 */ /* 0x001f280000300a00 */
[----:B------:R0:W-:Y:S02]  /*18000*/  STL [R1+0x6c], R4 ;  /* 0x00006c0401007387 */ /* 0x0001e40000100800 */
[----:B0-----:R-:W-:Y:S02]  /*18010*/  LEA R4, P0, R10, R24, 0x1 ;  /* 0x000000180a047211 */ /* 0x001fe400078008ff */
[----:B------:R-:W-:Y:S02]  /*18020*/  STL.64 [R1+0x1788], R16 ;  /* 0x0017881001007387 */ /* 0x000fe40000100a00 */
[----:B------:R-:W-:-:S02]  /*18030*/  LEA.HI.X.SX32 R5, R5, R26, 0x1, P0 ;  /* 0x0000001a05057211 */ /* 0x000fc400000f0eff */
[----:B------:R-:W-:Y:S04]  /*18040*/  STL [R1+0x68], R28 ;  /* 0x0000681c01007387 */ /* 0x000fe80000100800 */
[----:B------:R0:W-:Y:S04]  /*18050*/  STL.64 [R1+0x1780], R4 ;  /* 0x0017800401007387 */ /* 0x0001e80000100a00 */
[----:B0-----:R-:W5:Y:S01]  /*18060*/  LDL.LU.64 R4, [R1+0x2450] ;  /* 0x0024500001047983 */ /* 0x001f620000300a00 */
[-C--:B------:R-:W-:Y:S02]  /*18070*/  LEA R16, P1, R29, R24.reuse, 0x1 ;  /* 0x000000181d107211 */ /* 0x080fe400078208ff */
[----:B------:R-:W-:-:S02]  /*18080*/  LEA R10, P2, R6, R24, 0x1 ;  /* 0x00000018060a7211 */ /* 0x000fc400078408ff */
[-C--:B------:R-:W-:Y:S02]  /*18090*/  LEA.HI.X.SX32 R17, R29, R26.reuse, 0x1, P1 ;  /* 0x0000001a1d117211 */ /* 0x080fe400008f0eff */
[----:B------:R-:W-:-:S03]  /*180a0*/  LEA.HI.X.SX32 R11, R6, R26, 0x1, P2 ;  /* 0x0000001a060b7211 */ /* 0x000fc600010f0eff */
[----:B------:R0:W-:Y:S01]  /*180b0*/  STL.64 [R1+0x1778], R16 ;  /* 0x0017781001007387 */ /* 0x0001e20000100a00 */
[----:B------:R-:W-:-:S03]  /*180c0*/  LEA R6, P2, R8, R24, 0x1 ;  /* 0x0000001808067211 */ /* 0x000fc600078408ff */
[----:B------:R1:W-:Y:S01]  /*180d0*/  STL.64 [R1+0x1770], R10 ;  /* 0x0017700a01007387 */ /* 0x0003e20000100a00 */
[-C--:B0-----:R-:W-:Y:S02]  /*180e0*/  LEA R16, P0, R7, R24.reuse, 0x1 ;  /* 0x0000001807107211 */ /* 0x081fe400078008ff */
[----:B------:R-:W-:Y:S02]  /*180f0*/  MOV R17, R7 ;  /* 0x0000000700117202 */ /* 0x000fe40000000f00 */
[----:B-1----:R-:W-:Y:S02]  /*18100*/  LEA R10, P1, R13, R24, 0x1 ;  /* 0x000000180d0a7211 */ /* 0x002fe400078208ff */
[-C--:B------:R-:W-:Y:S02]  /*18110*/  LEA.HI.X.SX32 R17, R17, R26.reuse, 0x1, P0 ;  /* 0x0000001a11117211 */ /* 0x080fe400000f0eff */
[-C--:B------:R-:W-:Y:S02]  /*18120*/  LEA.HI.X.SX32 R11, R13, R26.reuse, 0x1, P1 ;  /* 0x0000001a0d0b7211 */ /* 0x080fe400008f0eff */
[----:B------:R-:W-:Y:S01]  /*18130*/  LEA.HI.X.SX32 R7, R8, R26, 0x1, P2 ;  /* 0x0000001a08077211 */ /* 0x000fe200010f0eff */
[----:B------:R-:W-:Y:S04]  /*18140*/  STL.64 [R1+0x1768], R16 ;  /* 0x0017681001007387 */ /* 0x000fe80000100a00 */
[----:B------:R0:W-:Y:S04]  /*18150*/  STL.64 [R1+0x1760], R10 ;  /* 0x0017600a01007387 */ /* 0x0001e80000100a00 */
[----:B------:R-:W-:Y:S01]  /*18160*/  STL.64 [R1+0x1758], R6 ;  /* 0x0017580601007387 */ /* 0x000fe20000100a00 */
[----:B0-----:R-:W-:-:S04]  /*18170*/  LEA R10, P0, R9, R24, 0x1 ;  /* 0x00000018090a7211 */ /* 0x001fc800078008ff */
[----:B------:R-:W-:-:S05]  /*18180*/  LEA.HI.X.SX32 R11, R9, R26, 0x1, P0 ;  /* 0x0000001a090b7211 */ /* 0x000fca00000f0eff */
[----:B------:R0:W-:Y:S04]  /*18190*/  STL.64 [R1+0x1750], R10 ;  /* 0x0017500a01007387 */ /* 0x0001e80000100a00 */
[----:B0-----:R-:W2:Y:S01]  /*181a0*/  LDL.LU R11, [R1+0x2448] ;  /* 0x00244800010b7983 */ /* 0x001ea20000300800 */
[----:B-----5:R-:W-:-:S04]  /*181b0*/  LEA R6, P1, R4, R24, 0x1 ;  /* 0x0000001804067211 */ /* 0x020fc800078208ff */
[----:B------:R-:W-:-:S05]  /*181c0*/  LEA.HI.X.SX32 R7, R4, R26, 0x1, P1 ;  /* 0x0000001a04077211 */ /* 0x000fca00008f0eff */
[----:B------:R0:W-:Y:S04]  /*181d0*/  STL.64 [R1+0x1748], R6 ;  /* 0x0017480601007387 */ /* 0x0001e80000100a00 */
[----:B0-----:R-:W5:Y:S01]  /*181e0*/  LDL.LU.64 R6, [R1+0x2440] ;  /* 0x0024400001067983 */ /* 0x001f620000300a00 */
[----:B------:R-:W-:-:S05]  /*181f0*/  LEA R28, R0, R28, 0x1 ;  /* 0x0000001c001c7211 */ /* 0x000fca00078e08ff */
[----:B------:R-:W-:-:S05]  /*18200*/  IMAD R29, R0, 0x2, R28 ;  /* 0x00000002001d7824 */ /* 0x000fca00078e021c */
[----:B------:R-:W-:-:S04]  /*18210*/  LEA R29, R0, R29, 0x1 ;  /* 0x0000001d001d7211 */ /* 0x000fc800078e08ff */
[----:B------:R-:W-:Y:S02]  /*18220*/  LEA R8, R0, R29, 0x1 ;  /* 0x0000001d00087211 */ /* 0x000fe400078e08ff */
[----:B------:R-:W-:-:S03]  /*18230*/  LEA R16, P2, R3, R24, 0x1 ;  /* 0x0000001803107211 */ /* 0x000fc600078408ff */
[----:B------:R-:W-:Y:S01]  /*18240*/  IMAD R8, R0, 0x2, R8 ;  /* 0x0000000200087824 */ /* 0x000fe200078e0208 */
[----:B------:R-:W-:-:S04]  /*18250*/  LEA.HI.X.SX32 R17, R3, R26, 0x1, P2 ;  /* 0x0000001a03117211 */ /* 0x000fc800010f0eff */
[----:B------:R-:W-:Y:S02]  /*18260*/  LEA R4, R0, R8, 0x1 ;  /* 0x0000000800047211 */ /* 0x000fe400078e08ff */
[C---:B------:R-:W-:Y:S01]  /*18270*/  LEA R8, P0, R27.reuse, R24, 0x1 ;  /* 0x000000181b087211 */ /* 0x040fe200078008ff */
[----:B------:R-:W-:Y:S03]  /*18280*/  STL.64 [R1+0x1740], R16 ;  /* 0x0017401001007387 */ /* 0x000fe60000100a00 */
[----:B------:R-:W-:Y:S01]  /*18290*/  LEA.HI.X.SX32 R9, R27, R26, 0x1, P0 ;  /* 0x0000001a1b097211 */ /* 0x000fe200000f0eff */
[----:B------:R2:W-:Y:S02]  /*182a0*/  STL.64 [R1+0x2400], R28 ;  /* 0x0024001c01007387 */ /* 0x0005e40000100a00 */
[----:B--2---:R-:W-:Y:S01]  /*182b0*/  IMAD.MOV.U32 R29, RZ, RZ, R11 ;  /* 0x000000ffff1d7224 */ /* 0x004fe200078e000b */
[----:B-----5:R-:W-:-:S04]  /*182c0*/  LEA R10, P1, R6, R24, 0x1 ;  /* 0x00000018060a7211 */ /* 0x020fc800078208ff */
[----:B------:R-:W-:Y:S01]  /*182d0*/  MOV R28, R10 ;  /* 0x0000000a001c7202 */ /* 0x000fe20000000f00 */
[----:B------:R0:W-:Y:S04]  /*182e0*/  STL [R1+0x1730], R10 ;  /* 0x0017300a01007387 */ /* 0x0001e80000100800 */
[----:B0-----:R-:W2:Y:S04]  /*182f0*/  LDL.LU.64 R10, [R1+0x2438] ;  /* 0x00243800010a7983 */ /* 0x001ea80000300a00 */
[----:B------:R0:W-:Y:S04]  /*18300*/  STL.64 [R1+0x1738], R8 ;  /* 0x0017380801007387 */ /* 0x0001e80000100a00 */
[----:B0-----:R-:W5:Y:S01]  /*18310*/  LDL.LU.64 R8, [R1+0x2430] ;  /* 0x0024300001087983 */ /* 0x001f620000300a00 */
[----:B------:R-:W-:-:S02]  /*18320*/  LEA R16, P2, R5, R24, 0x1 ;  /* 0x0000001805107211 */ /* 0x000fc400078408ff */
[----:B------:R-:W-:Y:S02]  /*18330*/  LEA R3, R0, R4, 0x1 ;  /* 0x0000000400037211 */ /* 0x000fe400078e08ff */
[-C--:B------:R-:W-:Y:S02]  /*18340*/  LEA.HI.X.SX32 R29, R6, R26.reuse, 0x1, P1 ;  /* 0x0000001a061d7211 */ /* 0x080fe400008f0eff */
[----:B------:R-:W-:Y:S02]  /*18350*/  LEA.HI.X.SX32 R17, R5, R26, 0x1, P2 ;  /* 0x0000001a05117211 */ /* 0x000fe400010f0eff */
[----:B------:R-:W-:Y:S01]  /*18360*/  MOV R28, R12 ;  /* 0x0000000c001c7202 */ /* 0x000fe20000000f00 */
[----:B------:R0:W-:Y:S01]  /*18370*/  STL [R1+0x1734], R29 ;  /* 0x0017341d01007387 */ /* 0x0001e20000100800 */
[----:B------:R-:W-:Y:S02]  /*18380*/  LEA R6, R0, R3, 0x1 ;  /* 0x0000000300067211 */ /* 0x000fe400078e08ff */
[-C--:B---3--:R-:W-:Y:S01]  /*18390*/  LEA R12, P0, R20, R24.reuse, 0x1 ;  /* 0x00000018140c7211 */ /* 0x088fe200078008ff */
[----:B------:R-:W-:Y:S01]  /*183a0*/  STL.64 [R1+0x1728], R16 ;  /* 0x0017281001007387 */ /* 0x000fe20000100a00 */
[----:B------:R-:W-:-:S02]  /*183b0*/  LEA R4, P2, R7, R24, 0x1 ;  /* 0x0000001807047211 */ /* 0x000fc400078408ff */
[----:B------:R-:W-:Y:S01]  /*183c0*/  LEA.HI.X.SX32 R13, R20, R26, 0x1, P0 ;  /* 0x0000001a140d7211 */ /* 0x000fe200000f0eff */
[----:B------:R1:W-:Y:S01]  /*183d0*/  STL [R1+0x78], R6 ;  /* 0x0000780601007387 */ /* 0x0003e20000100800 */
[----:B0-----:R-:W-:Y:S02]  /*183e0*/  LEA R29, R0, R14, 0x1 ;  /* 0x0000000e001d7211 */ /* 0x001fe400078e08ff */
[----:B------:R-:W-:-:S03]  /*183f0*/  LEA.HI.X.SX32 R5, R7, R26, 0x1, P2 ;  /* 0x0000001a07057211 */ /* 0x000fc600010f0eff */
[----:B------:R4:W-:Y:S01]  /*18400*/  STL.64 [R1+0x2418], R28 ;  /* 0x0024181c01007387 */ /* 0x0009e20000100a00 */
[----:B-1----:R-:W-:-:S03]  /*18410*/  IMAD R6, R0, 0x2, R6 ;  /* 0x0000000200067824 */ /* 0x002fc600078e0206 */
[----:B------:R0:W-:Y:S04]  /*18420*/  STL.64 [R1+0x2408], R2 ;  /* 0x0024080201007387 */ /* 0x0001e80000100a00 */
[----:B------:R1:W-:Y:S01]  /*18430*/  STL.64 [R1+0x1720], R12 ;  /* 0x0017200c01007387 */ /* 0x0003e20000100a00 */
[----:B----4-:R-:W-:Y:S02]  /*18440*/  LEA R28, P0, R22, R24, 0x1 ;  /* 0x00000018161c7211 */ /* 0x010fe400078008ff */
[C---:B0-----:R-:W-:Y:S01]  /*18450*/  LEA R2, R0.reuse, R6, 0x1 ;  /* 0x0000000600027211 */ /* 0x041fe200078e08ff */
[----:B-1----:R-:W3:Y:S03]  /*18460*/  LDL.LU.64 R12, [R1+0x2428] ;  /* 0x00242800010c7983 */ /* 0x002ee60000300a00 */
[----:B------:R-:W-:-:S02]  /*18470*/  LEA R2, R0, R2, 0x1 ;  /* 0x0000000200027211 */ /* 0x000fc400078e08ff */
[----:B------:R-:W-:Y:S02]  /*18480*/  LEA.HI.X.SX32 R29, R22, R26, 0x1, P0 ;  /* 0x0000001a161d7211 */ /* 0x000fe400000f0eff */
[----:B-----5:R-:W-:-:S04]  /*18490*/  LEA R16, P1, R8, R24, 0x1 ;  /* 0x0000001808107211 */ /* 0x020fc800078208ff */
[----:B------:R-:W-:-:S05]  /*184a0*/  LEA.HI.X.SX32 R17, R8, R26, 0x1, P1 ;  /* 0x0000001a08117211 */ /* 0x000fca00008f0eff */
[----:B------:R2:W-:Y:S04]  /*184b0*/  STL.64 [R1+0x1718], R16 ;  /* 0x0017181001007387 */ /* 0x0005e80000100a00 */
[----:B------:R0:W-:Y:S01]  /*184c0*/  STL.64 [R1+0x1710], R4 ;  /* 0x0017100401007387 */ /* 0x0001e20000100a00 */
[----:B------:R-:W-:Y:S02]  /*184d0*/  MOV R8, R14 ;  /* 0x0000000e00087202 */ /* 0x000fe40000000f00 */
[CC--:B--2---:R-:W-:Y:S02]  /*184e0*/  LEA R16, P1, R10.reuse, R24.reuse, 0x1 ;  /* 0x000000180a107211 */ /* 0x0c4fe400078208ff */
[----:B0-----:R-:W-:Y:S02]  /*184f0*/  LEA R4, P2, R9, R24, 0x1 ;  /* 0x0000001809047211 */ /* 0x001fe400078408ff */
[----:B------:R-:W-:-:S02]  /*18500*/  LEA.HI.X.SX32 R17, R10, R26, 0x1, P1 ;  /* 0x0000001a0a117211 */ /* 0x000fc400008f0eff */
[----:B------:R-:W-:Y:S01]  /*18510*/  LEA.HI.X.SX32 R5, R9, R26, 0x1, P2 ;  /* 0x0000001a09057211 */ /* 0x000fe200010f0eff */
[----:B------:R-:W-:Y:S01]  /*18520*/  STL [R1+0x60], R2 ;  /* 0x0000600201007387 */ /* 0x000fe20000100800 */
[----:B------:R-:W-:-:S03]  /*18530*/  LEA R14, P0, R19, R24, 0x1 ;  /* 0x00000018130e7211 */ /* 0x000fc600078008ff */
[----:B------:R-:W-:Y:S04]  /*18540*/  STL.64 [R1+0x1708], R28 ;  /* 0x0017081c01007387 */ /* 0x000fe80000100a00 */
[----:B------:R-:W-:Y:S04]  /*18550*/  STL.64 [R1+0x1700], R16 ;  /* 0x0017001001007387 */ /* 0x000fe80000100a00 */
[----:B------:R0:W-:Y:S02]  /*18560*/  STL.64 [R1+0x16f8], R4 ;  /* 0x0016f80401007387 */ /* 0x0001e40000100a00 */
[----:B0-----:R-:W-:Y:S01]  /*18570*/  IMAD.MOV.U32 R4, RZ, RZ, R15 ;  /* 0x000000ffff047224 */ /* 0x001fe200078e000f */
[----:B------:R-:W-:-:S05]  /*18580*/  LEA.HI.X.SX32 R15, R19, R26, 0x1, P0 ;  /* 0x0000001a130f7211 */ /* 0x000fca00000f0eff */
[----:B------:R0:W-:Y:S04]  /*18590*/  STL.64 [R1+0x16f0], R14 ;  /* 0x0016f00e01007387 */ /* 0x0001e80000100a00 */
[----:B0-----:R-:W2:Y:S01]  /*185a0*/  LDL.LU.64 R14, [R1+0x2420] ;  /* 0x00242000010e7983 */ /* 0x001ea20000300a00 */
[----:B---3--:R-:W-:-:S04]  /*185b0*/  LEA R28, P1, R12, R24, 0x1 ;  /* 0x000000180c1c7211 */ /* 0x008fc800078208ff */
[----:B------:R-:W-:Y:S02]  /*185c0*/  LEA.HI.X.SX32 R29, R12, R26, 0x1, P1 ;  /* 0x0000001a0c1d7211 */ /* 0x000fe400008f0eff */
[----:B------:R-:W-:-:S03]  /*185d0*/  LEA R16, P2, R11, R24, 0x1 ;  /* 0x000000180b107211 */ /* 0x000fc600078408ff */
[----:B------:R0:W-:Y:S01]  /*185e0*/  STL.64 [R1+0x16e8], R28 ;  /* 0x0016e81c01007387 */ /* 0x0001e20000100a00 */
[----:B------:R-:W-:Y:S02]  /*185f0*/  LEA.HI.X.SX32 R17, R11, R26, 0x1, P2 ;  /* 0x0000001a0b117211 */ /* 0x000fe400010f0eff */
[----:B0-----:R-:W-:-:S04]  /*18600*/  LEA R28, P0, R23, R24, 0x1 ;  /* 0x00000018171c7211 */ /* 0x001fc800078008ff */
[----:B------:R-:W-:Y:S01]  /*18610*/  LEA.HI.X.SX32 R29, R23, R26, 0x1, P0 ;  /* 0x0000001a171d7211 */ /* 0x000fe200000f0eff */
[----:B------:R-:W-:Y:S04]  /*18620*/  STL.64 [R1+0x16e0], R16 ;  /* 0x0016e01001007387 */ /* 0x000fe80000100a00 */
[----:B------:R0:W-:Y:S04]  /*18630*/  STL.64 [R1+0x16d8], R28 ;  /* 0x0016d81c01007387 */ /* 0x0001e80000100a00 */
[----:B0-----:R-:W3:Y:S01]  /*18640*/  LDL.LU.64 R28, [R1+0x2418] ;  /* 0x00241800011c7983 */ /* 0x001ee20000300a00 */
[----:B--2---:R-:W-:-:S04]  /*18650*/  LEA R16, P1, R14, R24, 0x1 ;  /* 0x000000180e107211 */ /* 0x004fc800078208ff */
[----:B------:R-:W-:-:S05]  /*18660*/  LEA.HI.X.SX32 R17, R14, R26, 0x1, P1 ;  /* 0x0000001a0e117211 */ /* 0x000fca00008f0eff */
[----:B------:R0:W-:Y:S04]  /*18670*/  STL.64 [R1+0x16d0], R16 ;  /* 0x0016d01001007387 */ /* 0x0001e80000100a00 */
[----:B0-----:R-:W2:Y:S01]  /*18680*/  LDL.LU.64 R16, [R1+0x2410] ;  /* 0x0024100001107983 */ /* 0x001ea20000300a00 */
[----:B------:R-:W-:-:S04]  /*18690*/  LEA R10, R0, R2, 0x1 ;  /* 0x00000002000a7211 */ /* 0x000fc800078e08ff */
[----:B------:R-:W-:-:S04]  /*186a0*/  LEA R2, R0, R10, 0x1 ;  /* 0x0000000a00027211 */ /* 0x000fc800078e08ff */
[----:B------:R-:W-:Y:S02]  /*186b0*/  LEA R5, R0, R2, 0x1 ;  /* 0x0000000200057211 */ /* 0x000fe400078e08ff */
[----:B------:R-:W-:-:S04]  /*186c0*/  LEA R2, P2, R13, R24, 0x1 ;  /* 0x000000180d027211 */ /* 0x000fc800078408ff */
[----:B------:R-:W-:Y:S01]  /*186d0*/  LEA.HI.X.SX32 R3, R13, R26, 0x1, P2 ;  /* 0x0000001a0d037211 */ /* 0x000fe200010f0eff */
[----:B------:R-:W-:Y:S01]  /*186e0*/  IMAD R19, R0, 0x2, R5 ;  /* 0x0000000200137824 */ /* 0x000fe200078e0205 */
[----:B---3--:R-:W-:Y:S02]  /*186f0*/  MOV R7, R29 ;  /* 0x0000001d00077202 */ /* 0x008fe40000000f00 */
[----:B------:R-:W-:-:S03]  /*18700*/  MOV R23, R28 ;  /* 0x0000001c00177202 */ /* 0x000fc60000000f00 */
[----:B------:R-:W-:Y:S04]  /*18710*/  STL.64 [R1+0x23f8], R6 ;  /* 0x0023f80601007387 */ /* 0x000fe80000100a00 */
[----:B------:R0:W-:Y:S01]  /*18720*/  STL.64 [R1+0x16c8], R2 ;  /* 0x0016c80201007387 */ /* 0x0001e20000100a00 */
[----:B------:R-:W-:Y:S02]  /*18730*/  LEA R5, R0, R19, 0x1 ;  /* 0x0000001300057211 */ /* 0x000fe400078e08ff */
[----:B0-----:R-:W-:-:S04]  /*18740*/  LEA R2, P0, R25, R24, 0x1 ;  /* 0x0000001819027211 */ /* 0x001fc800078008ff */
[----:B------:R-:W-:Y:S01]  /*18750*/  LEA.HI.X.SX32 R3, R25, R26, 0x1, P0 ;  /* 0x0000001a19037211 */ /* 0x000fe200000f0eff */
[----:B------:R-:W-:Y:S04]  /*18760*/  STL [R1+0x38], R5 ;  /* 0x0000380501007387 */ /* 0x000fe80000100800 */
[----:B------:R0:W-:Y:S04]  /*18770*/  STL.64 [R1+0x16c0], R2 ;  /* 0x0016c00201007387 */ /* 0x0001e80000100a00 */
[----:B0-----:R-:W3:Y:S01]  /*18780*/  LDL.LU.64 R2, [R1+0x2408] ;  /* 0x0024080001027983 */ /* 0x001ee20000300a00 */
[----:B--2---:R-:W-:-:S04]  /*18790*/  LEA R28, P1, R16, R24, 0x1 ;  /* 0x00000018101c7211 */ /* 0x004fc800078208ff */
[----:B------:R-:W-:-:S05]  /*187a0*/  LEA.HI.X.SX32 R29, R16, R26, 0x1, P1 ;  /* 0x0000001a101d7211 */ /* 0x000fca00008f0eff */
[----:B------:R0:W-:Y:S04]  /*187b0*/  STL.64 [R1+0x16b8], R28 ;  /* 0x0016b81c01007387 */ /* 0x0001e80000100a00 */
[----:B0-----:R-:W2:Y:S01]  /*187c0*/  LDL.LU.64 R28, [R1+0x2400] ;  /* 0x00240000011c7983 */ /* 0x001ea20000300a00 */
[C---:B------:R-:W-:Y:S01]  /*187d0*/  IMAD R6, R0.reuse, 0x2, R5 ;  /* 0x0000000200067824 */ /* 0x040fe200078e0205 */
[C---:B------:R-:W-:Y:S02]  /*187e0*/  LEA R12, P2, R15.reuse, R24, 0x1 ;  /* 0x000000180f0c7211 */ /* 0x040fe400078408ff */
[----:B------:R-:W-:Y:S01]  /*187f0*/  MOV R11, R8 ;  /* 0x00000008000b7202 */ /* 0x000fe20000000f00 */
[----:B------:R-:W-:Y:S01]  /*18800*/  IMAD R22, R0, 0x2, R6 ;  /* 0x0000000200167824 */ /* 0x000fe200078e0206 */
[----:B------:R-:W-:-:S02]  /*18810*/  LEA.HI.X.SX32 R13, R15, R26, 0x1, P2 ;  /* 0x0000001a0f0d7211 */ /* 0x000fc400010f0eff */
[----:B------:R-:W-:-:S03]  /*18820*/  LEA R6, P0, R21, R24, 0x1 ;  /* 0x0000001815067211 */ /* 0x000fc600078008ff */
[----:B------:R-:W-:Y:S01]  /*18830*/  STL.64 [R1+0x16b0], R12 ;  /* 0x0016b00c01007387 */ /* 0x000fe20000100a00 */
[----:B------:R-:W-:-:S03]  /*18840*/  LEA.HI.X.SX32 R7, R21, R26, 0x1, P0 ;  /* 0x0000001a15077211 */ /* 0x000fc600000f0eff */
[----:B------:R0:W-:Y:S04]  /*18850*/  STL.64 [R1+0x23e8], R10 ;  /* 0x0023e80a01007387 */ /* 0x0001e80000100a00 */
[----:B------:R1:W-:Y:S01]  /*18860*/  STL.64 [R1+0x16a8], R6 ;  /* 0x0016a80601007387 */ /* 0x0003e20000100a00 */
[----:B0-----:R-:W-:-:S03]  /*18870*/  LEA R10, P2, R17, R24, 0x1 ;  /* 0x00000018110a7211 */ /* 0x001fc600078408ff */
[----:B-1----:R-:W4:Y:S01]  /*18880*/  LDL.LU.64 R6, [R1+0x23f8] ;  /* 0x0023f80001067983 */ /* 0x002f220000300a00 */
[----:B------:R-:W-:Y:S02]  /*18890*/  LEA.HI.X.SX32 R11, R17, R26, 0x1, P2 ;  /* 0x0000001a110b7211 */ /* 0x000fe400010f0eff */
[----:B--2---:R-:W-:-:S04]  /*188a0*/  LEA R5, R0, R29, 0x1 ;  /* 0x0000001d00057211 */ /* 0x004fc800078e08ff */
[-C--:B------:R-:W-:Y:S02]  /*188b0*/  MOV R20, R5.reuse ;  /* 0x0000000500147202 */ /* 0x080fe40000000f00 */
[C---:B------:R-:W-:Y:S02]  /*188c0*/  LEA R5, R0.reuse, R5, 0x1 ;  /* 0x0000000500057211 */ /* 0x040fe400078e08ff */
[----:B------:R-:W-:-:S03]  /*188d0*/  LEA R27, R0, R29, 0x1 ;  /* 0x0000001d001b7211 */ /* 0x000fc600078e08ff */
[C---:B------:R-:W-:Y:S01]  /*188e0*/  IMAD R5, R0.reuse, 0x2, R5 ;  /* 0x0000000200057824 */ /* 0x040fe200078e0205 */
[----:B------:R-:W-:-:S04]  /*188f0*/  LEA R27, R0, R27, 0x1 ;  /* 0x0000001b001b7211 */ /* 0x000fc800078e08ff */
[----:B------:R-:W-:Y:S02]  /*18900*/  MOV R9, R27 ;  /* 0x0000001b00097202 */ /* 0x000fe40000000f00 */
[----:B------:R-:W-:Y:S02]  /*18910*/  MOV R8, R5 ;  /* 0x0000000500087202 */ /* 0x000fe40000000f00 */
[-C--:B------:R-:W-:Y:S02]  /*18920*/  LEA R27, R0, R28.reuse, 0x1 ;  /* 0x0000001c001b7211 */ /* 0x080fe400078e08ff */
[----:B------:R-:W-:Y:S02]  /*18930*/  MOV R5, R28 ;  /* 0x0000001c00057202 */ /* 0x000fe40000000f00 */
[----:B------:R-:W-:Y:S02]  /*18940*/  LEA R28, P1, R18, R24, 0x1 ;  /* 0x00000018121c7211 */ /* 0x000fe400078208ff */
[----:B------:R-:W-:-:S02]  /*18950*/  MOV R12, R29 ;  /* 0x0000001d000c7202 */ /* 0x000fc40000000f00 */
[----:B------:R-:W-:-:S05]  /*18960*/  LEA.HI.X.SX32 R29, R18, R26, 0x1, P1 ;  /* 0x0000001a121d7211 */ /* 0x000fca00008f0eff */
[----:B------:R0:W-:Y:S04]  /*18970*/  STL.64 [R1+0x16a0], R28 ;  /* 0x0016a01c01007387 */ /* 0x0001e80000100a00 */
[----:B0-----:R-:W2:Y:S04]  /*18980*/  LDL.LU.64 R28, [R1+0x23f0] ;  /* 0x0023f000011c7983 */ /* 0x001ea80000300a00 */
[----:B------:R-:W-:Y:S04]  /*18990*/  STL [R1+0x2380], R19 ;  /* 0x0023801301007387 */ /* 0x000fe80000100800 */
[----:B------:R0:W-:Y:S04]  /*189a0*/  STL.64 [R1+0x1698], R10 ;  /* 0x0016980a01007387 */ /* 0x0001e80000100a00 */
[----:B0-----:R-:W5:Y:S01]  /*189b0*/  LDL.LU.64 R10, [R1+0x23e8] ;  /* 0x0023e800010a7983 */ /* 0x001f620000300a00 */
[----:B------:R-:W-:-:S03]  /*189c0*/  LEA R13, R0, R22, 0x1 ;  /* 0x00000016000d7211 */ /* 0x000fc600078e08ff */
[----:B------:R-:W-:Y:S04]  /*189d0*/  STL.64 [R1+0x23d8], R22 ;  /* 0x0023d81601007387 */ /* 0x000fe80000100a00 */
[----:B----4-:R2:W-:Y:S01]  /*189e0*/  STL.64 [R1+0x23e0], R6 ;  /* 0x0023e00601007387 */ /* 0x0105e20000100a00 */
[----:B---3--:R-:W-:Y:S02]  /*189f0*/  LEA R18, P2, R2, R24, 0x1 ;  /* 0x0000001802127211 */ /* 0x008fe400078408ff */
[----:B------:R-:W-:Y:S01]  /*18a00*/  LEA R17, R0, R2, 0x1 ;  /* 0x0000000200117211 */ /* 0x000fe200078e08ff */
[----:B------:R-:W3:Y:S01]  /*18a10*/  LDL.LU R21, [R1+0x14] ;  /* 0x0000140001157983 */ /* 0x000ee20000300800 */
[----:B------:R-:W-:Y:S02]  /*18a20*/  LEA.HI.X.SX32 R19, R2, R26, 0x1, P2 ;  /* 0x0000001a02137211 */ /* 0x000fe400010f0eff */
[----:B------:R-:W-:Y:S01]  /*18a30*/  LEA R17, R0, R17, 0x1 ;  /* 0x0000001100117211 */ /* 0x000fe200078e08ff */
[----:B------:R-:W4:Y:S01]  /*18a40*/  LDL.LU R15, [R1+0x10] ;  /* 0x00001000010f7983 */ /* 0x000f220000300800 */
[----:B--2---:R-:W-:-:S02]  /*18a50*/  LEA R6, P0, R29, R24, 0x1 ;  /* 0x000000181d067211 */ /* 0x004fc400078008ff */
[C---:B------:R-:W-:Y:S02]  /*18a60*/  LEA R22, P1, R28.reuse, R24, 0x1 ;  /* 0x000000181c167211 */ /* 0x040fe400078208ff */
[-C--:B------:R-:W-:Y:S02]  /*18a70*/  LEA.HI.X.SX32 R7, R29, R26.reuse, 0x1, P0 ;  /* 0x0000001a1d077211 */ /* 0x080fe400000f0eff */
[----:B------:R-:W-:-:S03]  /*18a80*/  LEA.HI.X.SX32 R23, R28, R26, 0x1, P1 ;  /* 0x0000001a1c177211 */ /* 0x000fc600008f0eff */
[----:B------:R-:W-:Y:S01]  /*18a90*/  STL.64 [R1+0x1690], R6 ;  /* 0x0016900601007387 */ /* 0x000fe20000100a00 */
[----:B------:R-:W-:-:S03]  /*18aa0*/  MOV R29, R17 ;  /* 0x00000011001d7202 */ /* 0x000fc60000000f00 */
[----:B------:R-:W-:Y:S04]  /*18ab0*/  STL.64 [R1+0x1688], R22 ;  /* 0x0016881601007387 */ /* 0x000fe80000100a00 */
[----:B-----5:R-:W-:Y:S04]  /*18ac0*/  STL.64 [R1+0x23d0], R10 ;  /* 0x0023d00a01007387 */ /* 0x020fe80000100a00 */
[----:B------:R0:W-:Y:S04]  /*18ad0*/  STL.64 [R1+0x1680], R18 ;  /* 0x0016801201007387 */ /* 0x0001e80000100a00 */
[----:B0-----:R-:W2:Y:S04]  /*18ae0*/  LDL.LU R18, [R1+0x18] ;  /* 0x0000180001127983 */ /* 0x001ea80000300800 */
[----:B------:R-:W5:Y:S01]  /*18af0*/  LDL.LU R17, [R1+0x30] ;  /* 0x0000300001117983 */ /* 0x000f620000300800 */
[----:B------:R-:W-:Y:S01]  /*18b00*/  IMAD.MOV.U32 R14, RZ, RZ, R27 ;  /* 0x000000ffff0e7224 */ /* 0x000fe200078e001b */
[----:B------:R-:W-:-:S05]  /*18b10*/  LEA R27, R0, R2, 0x1 ;  /* 0x00000002001b7211 */ /* 0x000fca00078e08ff */
[----:B------:R-:W-:-:S05]  /*18b20*/  IMAD R27, R0, 0x2, R27 ;  /* 0x00000002001b7824 */ /* 0x000fca00078e021b */
[----:B------:R-:W-:-:S04]  /*18b30*/  LEA R27, R0, R27, 0x1 ;  /* 0x0000001b001b7211 */ /* 0x000fc800078e08ff */
[----:B------:R-:W-:Y:S01]  /*18b40*/  MOV R16, R27 ;  /* 0x0000001b00107202 */ /* 0x000fe20000000f00 */
[C---:B------:R-:W-:Y:S02]  /*18b50*/  IMAD R27, R0.reuse, 0x2, R13 ;  /* 0x00000002001b7824 */ /* 0x040fe400078e020d */
[----:B------:R-:W-:-:S05]  /*18b60*/  IMAD R13, R0, 0x2, R2 ;  /* 0x00000002000d7824 */ /* 0x000fca00078e0202 */
[----:B------:R-:W-:-:S04]  /*18b70*/  MOV R2, R13 ;  /* 0x0000000d00027202 */ /* 0x000fc80000000f00 */
[CC--:B------:R-:W-:Y:S02]  /*18b80*/  LEA R6, P0, R2.reuse, R24.reuse, 0x1 ;  /* 0x0000001802067211 */ /* 0x0c0fe400078008ff */
[C---:B------:R-:W-:Y:S02]  /*18b90*/  LEA R22, P1, R29.reuse, R24, 0x1 ;  /* 0x000000181d167211 */ /* 0x040fe400078208ff */
[-C--:B------:R-:W-:Y:S02]  /*18ba0*/  LEA.HI.X.SX32 R7, R2, R26.reuse, 0x1, P0 ;  /* 0x0000001a02077211 */ /* 0x080fe400000f0eff */
[----:B------:R-:W-:Y:S01]  /*18bb0*/  LEA.HI.X.SX32 R23, R29, R26, 0x1, P1 ;  /* 0x0000001a1d177211 */ /* 0x000fe200008f0eff */
[----:B-----5:R-:W-:Y:S04]  /*18bc0*/  STL [R1+0x23b8], R17 ;  /* 0x0023b81101007387 */ /* 0x020fe80000100800 */
[----:B------:R-:W5:Y:S04]  /*18bd0*/  LDL.LU R19, [R1+0x2c] ;  /* 0x00002c0001137983 */ /* 0x000f680000300800 */
[----:B------:R0:W-:Y:S04]  /*18be0*/  STL.64 [R1+0x1678], R6 ;  /* 0x0016780601007387 */ /* 0x0001e80000100a00 */
[----:B0-----:R-:W2:Y:S04]  /*18bf0*/  LDL.LU.64 R6, [R1+0x23e0] ;  /* 0x0023e00001067983 */ /* 0x001ea80000300a00 */
[----:B------:R0:W-:Y:S04]  /*18c00*/  STL.64 [R1+0x1670], R22 ;  /* 0x0016701601007387 */ /* 0x0001e80000100a00 */
[----:B0-----:R-:W3:Y:S01]  /*18c10*/  LDL.LU.64 R22, [R1+0x23d8] ;  /* 0x0023d80001167983 */ /* 0x001ee20000300a00 */
[----:B------:R-:W-:-:S02]  /*18c20*/  LEA R25, R0, R27, 0x1 ;  /* 0x0000001b00197211 */ /* 0x000fc400078e08ff */
[----:B------:R-:W-:Y:S02]  /*18c30*/  LEA R10, P2, R16, R24, 0x1 ;  /* 0x00000018100a7211 */ /* 0x000fe400078408ff */
[----:B------:R-:W-:Y:S02]  /*18c40*/  LEA R28, R0, R25, 0x1 ;  /* 0x00000019001c7211 */ /* 0x000fe400078e08ff */
[----:B------:R-:W-:Y:S01]  /*18c50*/  MOV R13, R14 ;  /* 0x0000000e000d7202 */ /* 0x000fe20000000f00 */
[----:B------:R-:W-:Y:S01]  /*18c60*/  IMAD.MOV.U32 R14, RZ, RZ, R20 ;  /* 0x000000ffff0e7224 */ /* 0x000fe200078e0014 */
[----:B------:R-:W-:Y:S02]  /*18c70*/  LEA.HI.X.SX32 R11, R16, R26, 0x1, P2 ;  /* 0x0000001a100b7211 */ /* 0x000fe400010f0eff */
[----:B------:R-:W-:Y:S02]  /*18c80*/  MOV R20, R3 ;  /* 0x0000000300147202 */ /* 0x000fe40000000f00 */
[----:B------:R-:W-:-:S05]  /*18c90*/  LEA R3, R0, R28, 0x1 ;  /* 0x0000001c00037211 */ /* 0x000fca00078e08ff */
[----:B------:R-:W-:-:S05]  /*18ca0*/  IMAD R2, R0, 0x2, R3 ;  /* 0x0000000200027824 */ /* 0x000fca00078e0203 */
[----:B------:R-:W-:Y:S01]  /*18cb0*/  LEA R29, R0, R2, 0x1 ;  /* 0x00000002001d7211 */ /* 0x000fe200078e08ff */
[----:B--2---:R4:W-:Y:S04]  /*18cc0*/  STL.64 [R1+0x23c0], R6 ;  /* 0x0023c00601007387 */ /* 0x0049e80000100a00 */
[----:B------:R3:W-:Y:S01]  /*18cd0*/  STL.64 [R1+0x1668], R10 ;  /* 0x0016680a01007387 */ /* 0x0007e20000100a00 */
[-C--:B----4-:R-:W-:Y:S02]  /*18ce0*/  LEA R6, P1, R15, R24.reuse, 0x1 ;  /* 0x000000180f067211 */ /* 0x090fe400078208ff */
[-C--:B---3--:R-:W-:Y:S02]  /*18cf0*/  LEA R10, P0, R21, R24.reuse, 0x1 ;  /* 0x00000018150a7211 */ /* 0x088fe400078008ff */
[----:B------:R-:W-:-:S02]  /*18d00*/  LEA R16, P2, R23, R24, 0x1 ;  /* 0x0000001817107211 */ /* 0x000fc400078408ff */
[-C--:B------:R-:W-:Y:S01]  /*18d10*/  LEA.HI.X.SX32 R11, R21, R26.reuse, 0x1, P0 ;  /* 0x0000001a150b7211 */ /* 0x080fe200000f0eff */
[----:B------:R0:W-:Y:S01]  /*18d20*/  STL.64 [R1+0x2368], R2 ;  /* 0x0023680201007387 */ /* 0x0001e20000100a00 */
[-C--:B------:R-:W-:Y:S02]  /*18d30*/  LEA.HI.X.SX32 R7, R15, R26.reuse, 0x1, P1 ;  /* 0x0000001a0f077211 */ /* 0x080fe400008f0eff */
[----:B------:R-:W-:Y:S01]  /*18d40*/  LEA.HI.X.SX32 R17, R23, R26, 0x1, P2 ;  /* 0x0000001a17117211 */ /* 0x000fe200010f0eff */
[----:B------:R-:W-:Y:S01]  /*18d50*/  IMAD.MOV.U32 R15, RZ, RZ, R9 ;  /* 0x000000ffff0f7224 */ /* 0x000fe200078e0009 */
[----:B0-----:R-:W2:Y:S04]  /*18d60*/  LDL.LU R2, [R1+0x1c] ;  /* 0x00001c0001027983 */ /* 0x001ea80000300800 */
[----:B------:R0:W-:Y:S04]  /*18d70*/  STL.64 [R1+0x1660], R10 ;  /* 0x0016600a01007387 */ /* 0x0001e80000100a00 */
[----:B0-----:R-:W3:Y:S04]  /*18d80*/  LDL.LU.64 R10, [R1+0x23d0] ;  /* 0x0023d000010a7983 */ /* 0x001ee80000300a00 */
[----:B------:R-:W-:Y:S04]  /*18d90*/  STL.64 [R1+0x1658], R6 ;  /* 0x0016580601007387 */ /* 0x000fe80000100a00 */
[----:B------:R-:W-:Y:S04]  /*18da0*/  STL.64 [R1+0x23b0], R12 ;  /* 0x0023b00c01007387 */ /* 0x000fe80000100a00 */
[----:B------:R-:W-:Y:S04]  /*18db0*/  STL.64 [R1+0x1650], R16 ;  /* 0x0016501001007387 */ /* 0x000fe80000100a00 */
[----:B------:R-:W-:Y:S04]  /*18dc0*/  STL [R1+0x23c8], R13 ;  /* 0x0023c80d01007387 */ /* 0x000fe80000100800 */
[----:B------:R-:W4:Y:S04]  /*18dd0*/  LDL.LU R9, [R1+0x40] ;  /* 0x0000400001097983 */ /* 0x000f280000300800 */
[----:B------:R0:W-:Y:S04]  /*18de0*/  STL.64 [R1+0x2370], R28 ;  /* 0x0023701c01007387 */ /* 0x0001e80000100a00 */
[----:B0-----:R-:W3:Y:S01]  /*18df0*/  LDL.LU R28, [R1+0x20] ;  /* 0x00002000011c7983 */ /* 0x001ee20000300800 */
[----:B------:R-:W-:Y:S01]  /*18e00*/  MOV R3, R5 ;  /* 0x0000000500037202 */ /* 0x000fe20000000f00 */
[----:B------:R-:W-:Y:S01]  /*18e10*/  IMAD R5, R0, 0x2, R29 ;  /* 0x0000000200057824 */ /* 0x000fe200078e021d */
[----:B------:R-:W-:-:S02]  /*18e20*/  LEA R16, P2, R18, R24, 0x1 ;  /* 0x0000001812107211 */ /* 0x000fc400078408ff */
[----:B------:R-:W-:Y:S02]  /*18e30*/  MOV R21, R8 ;  /* 0x0000000800157202 */ /* 0x000fe40000000f00 */
[----:B------:R-:W-:Y:S02]  /*18e40*/  LEA.HI.X.SX32 R17, R18, R26, 0x1, P2 ;  /* 0x0000001a12117211 */ /* 0x000fe400010f0eff */
[----:B------:R-:W-:Y:S02]  /*18e50*/  MOV R8, R4 ;  /* 0x0000000400087202 */ /* 0x000fe40000000f00 */
[----:B------:R-:W-:Y:S02]  /*18e60*/  LEA R4, R0, R5, 0x1 ;  /* 0x0000000500047211 */ /* 0x000fe400078e08ff */
[----:B--2---:R-:W-:-:S04]  /*18e70*/  LEA R6, P1, R2, R24, 0x1 ;  /* 0x0000001802067211 */ /* 0x004fc800078208ff */
[----:B------:R-:W-:Y:S02]  /*18e80*/  LEA.HI.X.SX32 R7, R2, R26, 0x1, P1 ;  /* 0x0000001a02077211 */ /* 0x000fe400008f0eff */
[----:B---3--:R-:W-:-:S04]  /*18e90*/  LEA R12, P0, R28, R24, 0x1 ;  /* 0x000000181c0c7211 */ /* 0x008fc800078008ff */
[----:B------:R-:W-:-:S05]  /*18ea0*/  LEA.HI.X.SX32 R13, R28, R26, 0x1, P0 ;  /* 0x0000001a1c0d7211 */ /* 0x000fca00000f0eff */
[----:B------:R0:W-:Y:S04]  /*18eb0*/  STL.64 [R1+0x1648], R12 ;  /* 0x0016480c01007387 */ /* 0x0001e80000100a00 */
[----:B0-----:R0:W2:Y:S04]  /*18ec0*/  LDL.LU R13, [R1+0x23c8] ;  /* 0x0023c800010d7983 */ /* 0x0010a80000300800 */
[----:B------:R1:W-:Y:S04]  /*18ed0*/  STL.64 [R1+0x1640], R6 ;  /* 0x0016400601007387 */ /* 0x0003e80000100a00 */
[----:B-1----:R-:W3:Y:S04]  /*18ee0*/  LDL.LU.64 R6, [R1+0x23c0] ;  /* 0x0023c00001067983 */ /* 0x002ee80000300a00 */
[----:B------:R1:W-:Y:S04]  /*18ef0*/  STL.64 [R1+0x1638], R16 ;  /* 0x0016381001007387 */ /* 0x0003e80000100a00 */
[----:B-1----:R-:W2:Y:S04]  /*18f00*/  LDL.LU R17, [R1+0x23b8] ;  /* 0x0023b80001117983 */ /* 0x002ea80000300800 */
[----:B------:R1:W-:Y:S04]  /*18f10*/  STL.64 [R1+0x2360], R4 ;  /* 0x0023600401007387 */ /* 0x0003e80000100a00 */
[----:B-1----:R-:W2:Y:S01]  /*18f20*/  LDL.LU R5, [R1+0x44] ;  /* 0x0000440001057983 */ /* 0x002ea20000300800 */
[----:B------:R-:W-:-:S02]  /*18f30*/  LEA R2, R0, R4, 0x1 ;  /* 0x0000000400027211 */ /* 0x000fc400078e08ff */
[----:B-----5:R-:W-:Y:S01]  /*18f40*/  LEA R12, P1, R19, R24, 0x1 ;  /* 0x00000018130c7211 */ /* 0x020fe200078208ff */
[----:B---3--:R-:W-:-:S05]  /*18f50*/  IMAD.MOV.U32 R4, RZ, RZ, R7 ;  /* 0x000000ffff047224 */ /* 0x008fca00078e0007 */
[----:B--2---:R-:W-:Y:S04]  /*18f60*/  STL.64 [R1+0x23a8], R4 ;  /* 0x0023a80401007387 */ /* 0x004fe80000100a00 */
[----:B------:R1:W-:Y:S04]  /*18f70*/  STL [R1+0x1628], R12 ;  /* 0x0016280c01007387 */ /* 0x0003e80000100800 */
[----:B-1----:R-:W2:Y:S01]  /*18f80*/  LDL.LU.64 R12, [R1+0x23b0] ;  /* 0x0023b000010c7983 */ /* 0x002ea20000300a00 */
[----:B------:R-:W-:Y:S02]  /*18f90*/  LEA R23, R0, R10, 0x1 ;  /* 0x0000000a00177211 */ /* 0x000fe400078e08ff */
[----:B------:R-:W-:-:S02]  /*18fa0*/  LEA R28, P2, R11, R24, 0x1 ;  /* 0x000000180b1c7211 */ /* 0x000fc400078408ff */
[----:B------:R-:W-:-:S03]  /*18fb0*/  LEA R23, R0, R23, 0x1 ;  /* 0x0000001700177211 */ /* 0x000fc600078e08ff */
[----:B------:R-:W-:Y:S04]  /*18fc0*/  STL [R1+0x1620], R28 ;  /* 0x0016201c01007387 */ /* 0x000fe80000100800 */
[----:B--2---:R1:W-:Y:S04]  /*18fd0*/  STL.64 [R1+0x2398], R12 ;  /* 0x0023980c01007387 */ /* 0x0043e80000100a00 */
[----:B------:R-:W-:Y:S01]  /*18fe0*/  STL.64 [R1+0x23a0], R22 ;  /* 0x0023a01601007387 */ /* 0x000fe20000100a00 */
[----:B-1----:R-:W-:Y:S01]  /*18ff0*/  IMAD.MOV.U32 R13, RZ, RZ, R29 ;  /* 0x000000ffff0d7224 */ /* 0x002fe200078e001d */
[----:B------:R-:W-:-:S02]  /*19000*/  MOV R12, R28 ;  /* 0x0000001c000c7202 */ /* 0x000fc40000000f00 */
[----:B------:R-:W-:Y:S02]  /*19010*/  MOV R29, R15 ;  /* 0x0000000f001d7202 */ /* 0x000fe40000000f00 */
[----:B------:R-:W-:Y:S01]  /*19020*/  MOV R28, R14 ;  /* 0x0000000e001c7202 */ /* 0x000fe20000000f00 */
[----:B------:R-:W2:Y:S04]  /*19030*/  LDL.LU R15, [R1+0x54] ;  /* 0x00005400010f7983 */ /* 0x000ea80000300800 */
[----:B------:R-:W2:Y:S01]  /*19040*/  LDL.LU R14, [R1+0x50] ;  /* 0x00005000010e7983 */ /* 0x000ea20000300800 */
[----:B------:R-:W-:-:S04]  /*19050*/  LEA R4, P0, R17, R24, 0x1 ;  /* 0x0000001811047211 */ /* 0x000fc800078008ff */
[-C--:B------:R-:W-:Y:S01]  /*19060*/  LEA.HI.X.SX32 R5, R17, R26.reuse, 0x1, P0 ;  /* 0x0000001a11057211 */ /* 0x080fe200000f0eff */
[----:B--2---:R1:W-:Y:S04]  /*19070*/  STL.64 [R1+0x2390], R14 ;  /* 0x0023900e01007387 */ /* 0x0043e80000100a00 */
[----:B-1----:R0:W2:Y:S04]  /*19080*/  LDL.64 R14, [R1+0x1628] ;  /* 0x00162800010e7983 */ /* 0x0020a80000100a00 */
[----:B------:R1:W-:Y:S04]  /*19090*/  STL.64 [R1+0x1630], R4 ;  /* 0x0016300401007387 */ /* 0x0003e80000100a00 */
[----:B-1----:R-:W3:Y:S01]  /*190a0*/  LDL.LU.64 R4, [R1+0x23a8] ;  /* 0x0023a80001047983 */ /* 0x002ee20000300a00 */
[----:B------:R-:W-:-:S02]  /*190b0*/  LEA.HI.X.SX32 R13, R11, R26, 0x1, P2 ;  /* 0x0000001a0b0d7211 */ /* 0x000fc400010f0eff */
[C---:B------:R-:W-:Y:S02]  /*190c0*/  LEA R7, R0.reuse, R2, 0x1 ;  /* 0x0000000200077211 */ /* 0x040fe400078e08ff */
[----:B------:R-:W-:Y:S02]  /*190d0*/  MOV R18, R10 ;  /* 0x0000000a00127202 */ /* 0x000fe40000000f00 */
[----:B----4-:R-:W-:Y:S02]  /*190e0*/  LEA R22, P2, R9, R24, 0x1 ;  /* 0x0000001809167211 */ /* 0x010fe400078408ff */
[CC--:B------:R-:W-:Y:S02]  /*190f0*/  LEA R10, R0.reuse, R6.reuse, 0x1 ;  /* 0x00000006000a7211 */ /* 0x0c0fe400078e08ff */
[CC--:B------:R-:W-:Y:S02]  /*19100*/  LEA R16, R0.reuse, R6.reuse, 0x1 ;  /* 0x0000000600107211 */ /* 0x0c0fe400078e08ff */
[----:B------:R-:W-:Y:S01]  /*19110*/  MOV R11, R6 ;  /* 0x00000006000b7202 */ /* 0x000fe20000000f00 */
[----:B------:R-:W-:Y:S01]  /*19120*/  IMAD R6, R0, 0x2, R7 ;  /* 0x0000000200067824 */ /* 0x000fe200078e0207 */
[----:B--2---:R-:W-:-:S05]  /*19130*/  LEA.HI.X.SX32 R15, R19, R26, 0x1, P1 ;  /* 0x0000001a130f7211 */ /* 0x004fca00008f0eff */
[----:B------:R-:W-:Y:S04]  /*19140*/  STL [R1+0x162c], R15 ;  /* 0x00162c0f01007387 */ /* 0x000fe80000100800 */
[----:B------:R-:W2:Y:S04]  /*19150*/  LDL.LU R2, [R1+0x70] ;  /* 0x0000700001027983 */ /* 0x000ea80000300800 */
[----:B------:R1:W-:Y:S04]  /*19160*/  STL [R1+0x1624], R13 ;  /* 0x0016240d01007387 */ /* 0x0003e80000100800 */
[----:B------:R-:W4:Y:S04]  /*19170*/  LDL.LU R17, [R1+0x6c] ;  /* 0x00006c0001117983 */ /* 0x000f280000300800 */
[----:B------:R-:W5:Y:S01]  /*19180*/  LDL.LU R19, [R1+0x68] ;  /* 0x0000680001137983 */ /* 0x000f620000300800 */
[----:B---3--:R-:W-:-:S02]  /*19190*/  LEA R12, P0, R4, R24, 0x1 ;  /* 0x00000018040c7211 */ /* 0x008fc400078008ff */
[----:B-1----:R-:W-:Y:S01]  /*191a0*/  MOV R13, R4 ;  /* 0x00000004000d7202 */ /* 0x002fe20000000f00 */
[----:B------:R1:W-:Y:S01]  /*191b0*/  STL [R1+0x1608], R22 ;  /* 0x0016081601007387 */ /* 0x0003e20000100800 */
[----:B------:R-:W-:-:S03]  /*191c0*/  LEA R4, R0, R6, 0x1 ;  /* 0x0000000600047211 */ /* 0x000fc600078e08ff */
[----:B-1----:R-:W3:Y:S04]  /*191d0*/  LDL.LU.64 R22, [R1+0x23a0] ;  /* 0x0023a00001167983 */ /* 0x002ee80000300a00 */
[----:B------:R1:W-:Y:S04]  /*191e0*/  STL.64 [R1+0x2358], R6 ;  /* 0x0023580601007387 */ /* 0x0003e80000100a00 */
[----:B-1----:R0:W2:Y:S01]  /*191f0*/  LDL.64 R6, [R1+0x1608] ;  /* 0x0016080001067983 */ /* 0x0020a20000100a00 */
[----:B------:R-:W-:Y:S02]  /*19200*/  LEA R14, P1, R5, R24, 0x1 ;  /* 0x00000018050e7211 */ /* 0x000fe400078208ff */
[----:B------:R-:W-:-:S02]  /*19210*/  LEA.HI.X.SX32 R13, R13, R26, 0x1, P0 ;  /* 0x0000001a0d0d7211 */ /* 0x000fc400000f0eff */
[----:B------:R-:W-:-:S03]  /*19220*/  LEA.HI.X.SX32 R15, R5, R26, 0x1, P1 ;  /* 0x0000001a050f7211 */ /* 0x000fc600008f0eff */
[----:B------:R1:W-:Y:S04]  /*19230*/  STL.64 [R1+0x1618], R12 ;  /* 0x0016180c01007387 */ /* 0x0003e80000100a00 */
[----:B-1----:R-:W3:Y:S04]  /*19240*/  LDL.LU.64 R12, [R1+0x2398] ;  /* 0x00239800010c7983 */ /* 0x002ee80000300a00 */
[----:B-----5:R-:W-:Y:S04]  /*19250*/  STL.64 [R1+0x2388], R18 ;  /* 0x0023881201007387 */ /* 0x020fe80000100a00 */
[----:B------:R1:W-:Y:S04]  /*19260*/  STL.64 [R1+0x1610], R14 ;  /* 0x0016100e01007387 */ /* 0x0003e80000100a00 */
[----:B-1----:R-:W5:Y:S01]  /*19270*/  LDL.LU.64 R14, [R1+0x2390] ;  /* 0x00239000010e7983 */ /* 0x002f620000300a00 */
[----:B------:R-:W-:Y:S01]  /*19280*/  IMAD.MOV.U32 R19, RZ, RZ, R8 ;  /* 0x000000ffff137224 */ /* 0x000fe200078e0008 */
[----:B------:R-:W-:-:S04]  /*19290*/  LEA R18, P0, R8, R24, 0x1 ;  /* 0x0000001808127211 */ /* 0x000fc800078008ff */
[-C--:B------:R-:W-:Y:S02]  /*192a0*/  LEA.HI.X.SX32 R19, R19, R26.reuse, 0x1, P0 ;  /* 0x0000001a13137211 */ /* 0x080fe400000f0eff */
[----:B--2---:R-:W-:-:S05]  /*192b0*/  LEA.HI.X.SX32 R7, R9, R26, 0x1, P2 ;  /* 0x0000001a09077211 */ /* 0x004fca00010f0eff */
[----:B------:R-:W-:Y:S04]  /*192c0*/  STL [R1+0x160c], R7 ;  /* 0x00160c0701007387 */ /* 0x000fe80000100800 */
[----:B------:R1:W-:Y:S04]  /*192d0*/  STL.64 [R1+0x1600], R18 ;  /* 0x0016001201007387 */ /* 0x0003e80000100a00 */
[----:B-1----:R-:W2:Y:S01]  /*192e0*/  LDL.LU.64 R18, [R1+0x2388] ;  /* 0x0023880001127983 */ /* 0x002ea20000300a00 */
[----:B------:R-:W-:-:S04]  /*192f0*/  LEA R9, R0, R4, 0x1 ;  /* 0x0000000400097211 */ /* 0x000fc800078e08ff */
[----:B------:R-:W-:Y:S02]  /*19300*/  LEA R8, R0, R9, 0x1 ;  /* 0x0000000900087211 */ /* 0x000fe400078e08ff */
[CC--:B-----5:R-:W-:Y:S02]  /*19310*/  LEA R6, P1, R15.reuse, R24.reuse, 0x1 ;  /* 0x000000180f067211 */ /* 0x0e0fe400078208ff */
[C---:B------:R-:W-:Y:S02]  /*19320*/  LEA R4, P2, R14.reuse, R24, 0x1 ;  /* 0x000000180e047211 */ /* 0x040fe400078408ff */
[-C--:B------:R-:W-:Y:S02]  /*19330*/  LEA.HI.X.SX32 R7, R15, R26.reuse, 0x1, P1 ;  /* 0x0000001a0f077211 */ /* 0x080fe400008f0eff */
[----:B------:R-:W-:Y:S02]  /*19340*/  LEA.HI.X.SX32 R5, R14, R26, 0x1, P2 ;  /* 0x0000001a0e057211 */ /* 0x000fe400010f0eff */
[----:B------:R-:W-:-:S02]  /*19350*/  MOV R14, R11 ;  /* 0x0000000b000e7202 */ /* 0x000fc40000000f00 */
[----:B------:R-:W-:Y:S01]  /*19360*/  MOV R15, R20 ;  /* 0x00000014000f7202 */ /* 0x000fe20000000f00 */
[----:B------:R4:W-:Y:S04]  /*19370*/  STL.64 [R1+0x15f8], R6 ;  /* 0x0015f80601007387 */ /* 0x0009e80000100a00 */
[----:B------:R1:W-:Y:S04]  /*19380*/  STL.64 [R1+0x2378], R14 ;  /* 0x0023780e01007387 */ /* 0x0003e80000100a00 */
[----:B------:R2:W-:Y:S01]  /*19390*/  STL.64 [R1+0x15f0], R4 ;  /* 0x0015f00401007387 */ /* 0x0005e20000100a00 */
[----:B----4-:R-:W-:-:S02]  /*193a0*/  LEA R6, P1, R17, R24, 0x1 ;  /* 0x0000001811067211 */ /* 0x010fc400078208ff */
[C---:B-1----:R-:W-:Y:S02]  /*193b0*/  LEA R14, P0, R2.reuse, R24, 0x1 ;  /* 0x00000018020e7211 */ /* 0x042fe400078008ff */
[-C--:B------:R-:W-:Y:S02]  /*193c0*/  LEA.HI.X.SX32 R7, R17, R26.reuse, 0x1, P1 ;  /* 0x0000001a11077211 */ /* 0x080fe400008f0eff */
[----:B------:R-:W-:Y:S02]  /*193d0*/  LEA.HI.X.SX32 R15, R2, R26, 0x1, P0 ;  /* 0x0000001a020f7211 */ /* 0x000fe400000f0eff */
[----:B--2---:R-:W-:Y:S02]  /*193e0*/  LEA R4, P2, R19, R24, 0x1 ;  /* 0x0000001813047211 */ /* 0x004fe400078408ff */
[----:B------:R-:W-:Y:S01]  /*193f0*/  MOV R17, R18 ;  /* 0x0000001200117202 */ /* 0x000fe20000000f00 */
[----:B------:R-:W-:Y:S01]  /*19400*/  IMAD R20, R0, 0x2, R8 ;  /* 0x0000000200147824 */ /* 0x000fe200078e0208 */
[----:B------:R-:W-:Y:S01]  /*19410*/  LEA R18, P0, R3, R24, 0x1 ;  /* 0x0000001803127211 */ /* 0x000fe200078008ff */
[----:B------:R3:W-:Y:S01]  /*19420*/  STL.64 [R1+0x15e8], R14 ;  /* 0x0015e80e01007387 */ /* 0x0007e20000100a00 */
[----:B------:R-:W-:-:S02]  /*19430*/  LEA.HI.X.SX32 R5, R19, R26, 0x1, P2 ;  /* 0x0000001a13057211 */ /* 0x000fc400010f0eff */
[----:B------:R-:W-:Y:S02]  /*19440*/  LEA.HI.X.SX32 R19, R3, R26, 0x1, P0 ;  /* 0x0000001a03137211 */ /* 0x000fe400000f0eff */
[----:B------:R-:W-:Y:S01]  /*19450*/  LEA R11, R0, R20, 0x1 ;  /* 0x00000014000b7211 */ /* 0x000fe200078e08ff */
[----:B------:R1:W-:Y:S01]  /*19460*/  STL.64 [R1+0x15d8], R4 ;  /* 0x0015d80401007387 */ /* 0x0003e20000100a00 */
[----:B---3--:R-:W-:-:S03]  /*19470*/  LEA R14, P1, R13, R24, 0x1 ;  /* 0x000000180d0e7211 */ /* 0x008fc600078208ff */
[----:B------:R2:W-:Y:S01]  /*19480*/  STL.64 [R1+0x15e0], R6 ;  /* 0x0015e00601007387 */ /* 0x0005e20000100a00 */
[----:B------:R-:W-:-:S03]  /*19490*/  LEA.HI.X.SX32 R15, R13, R26, 0x1, P1 ;  /* 0x0000001a0d0f7211 */ /* 0x000fc600008f0eff */
[----:B-1----:R-:W3:Y:S01]  /*194a0*/  LDL.LU R5, [R1+0x60] ;  /* 0x0000600001057983 */ /* 0x002ee20000300800 */
[----:B------:R-:W-:Y:S01]  /*194b0*/  MOV R4, R10 ;  /* 0x0000000a00047202 */ /* 0x000fe20000000f00 */
[----:B------:R-:W-:Y:S02]  /*194c0*/  IMAD R10, R0, 0x2, R11 ;  /* 0x00000002000a7824 */ /* 0x000fe400078e020b */
[----:B------:R1:W-:Y:S01]  /*194d0*/  STL.64 [R1+0x15d0], R18 ;  /* 0x0015d01201007387 */ /* 0x0003e20000100a00 */
[----:B--2---:R-:W-:Y:S02]  /*194e0*/  LEA R6, P2, R12, R24, 0x1 ;  /* 0x000000180c067211 */ /* 0x004fe400078408ff */
[----:B------:R-:W-:Y:S02]  /*194f0*/  LEA R2, R0, R10, 0x1 ;  /* 0x0000000a00027211 */ /* 0x000fe400078e08ff */
[----:B------:R-:W-:Y:S01]  /*19500*/  LEA.HI.X.SX32 R7, R12, R26, 0x1, P2 ;  /* 0x0000001a0c077211 */ /* 0x000fe200010f0eff */
[----:B-1----:R-:W2:Y:S04]  /*19510*/  LDL.LU R19, [R1+0x2380] ;  /* 0x0023800001137983 */ /* 0x002ea80000300800 */
[----:B------:R1:W-:Y:S01]  /*19520*/  STL.64 [R1+0x15c8], R14 ;  /* 0x0015c80e01007387 */ /* 0x0003e20000100a00 */
[----:B------:R-:W-:-:S03]  /*19530*/  LEA R13, R0, R2, 0x1 ;  /* 0x00000002000d7211 */ /* 0x000fc600078e08ff */
[----:B------:R4:W-:Y:S01]  /*19540*/  STL.64 [R1+0x15c0], R6 ;  /* 0x0015c00601007387 */ /* 0x0009e20000100a00 */
[----:B-1----:R-:W-:-:S04]  /*19550*/  LEA R14, P0, R28, R24, 0x1 ;  /* 0x000000181c0e7211 */ /* 0x002fc800078008ff */
[----:B------:R-:W-:Y:S02]  /*19560*/  LEA.HI.X.SX32 R15, R28, R26, 0x1, P0 ;  /* 0x0000001a1c0f7211 */ /* 0x000fe400000f0eff */
[-C--:B----4-:R-:W-:Y:S02]  /*19570*/  LEA R6, P1, R29, R24.reuse, 0x1 ;  /* 0x000000181d067211 */ /* 0x090fe400078208ff */
[----:B------:R-:W-:Y:S01]  /*19580*/  LEA R2, P2, R21, R24, 0x1 ;  /* 0x0000001815027211 */ /* 0x000fe200078408ff */
[----:B------:R1:W-:Y:S01]  /*19590*/  STL.64 [R1+0x15b8], R14 ;  /* 0x0015b80e01007387 */ /* 0x0003e20000100a00 */
[C---:B------:R-:W-:Y:S02]  /*195a0*/  LEA R12, R0.reuse, R13, 0x1 ;  /* 0x0000000d000c7211 */ /* 0x040fe400078e08ff */
[-C--:B------:R-:W-:Y:S02]  /*195b0*/  LEA.HI.X.SX32 R7, R29, R26.reuse, 0x1, P1 ;  /* 0x0000001a1d077211 */ /* 0x080fe400008f0eff */
[----:B------:R-:W-:Y:S01]  /*195c0*/  LEA.HI.X.SX32 R3, R21, R26, 0x1, P2 ;  /* 0x0000001a15037211 */ /* 0x000fe200010f0eff */
[----:B-1----:R-:W4:Y:S04]  /*195d0*/  LDL.LU.64 R14, [R1+0x2378] ;  /* 0x00237800010e7983 */ /* 0x002f280000300a00 */
[----:B------:R1:W-:Y:S04]  /*195e0*/  STL.64 [R1+0x2350], R12 ;  /* 0x0023500c01007387 */ /* 0x0003e80000100a00 */
[----:B------:R-:W-:Y:S04]  /*195f0*/  STL.64 [R1+0x15b0], R6 ;  /* 0x0015b00601007387 */ /* 0x000fe80000100a00 */
[----:B------:R5:W-:Y:S04]  /*19600*/  STL.64 [R1+0x15a8], R2 ;  /* 0x0015a80201007387 */ /* 0x000be80000100a00 */
[----:B-1----:R-:W2:Y:S01]  /*19610*/  LDL.LU R13, [R1+0x78] ;  /* 0x00007800010d7983 */ /* 0x002ea20000300800 */
[----:B------:R-:W-:-:S02]  /*19620*/  LEA R21, R0, R12, 0x1 ;  /* 0x0000000c00157211 */ /* 0x000fc400078e08ff */
[----:B------:R-:W-:-:S04]  /*19630*/  LEA R16, R0, R16, 0x1 ;  /* 0x0000001000107211 */ /* 0x000fc800078e08ff */
[----:B------:R-:W-:-:S05]  /*19640*/  LEA R16, R0, R16, 0x1 ;  /* 0x0000001000107211 */ /* 0x000fca00078e08ff */
[----:B------:R-:W-:Y:S01]  /*19650*/  IMAD R16, R0, 0x2, R16 ;  /* 0x0000000200107824 */ /* 0x000fe200078e0210 */
[----:B----4-:R-:W-:Y:S02]  /*19660*/  MOV R12, R15 ;  /* 0x0000000f000c7202 */ /* 0x010fe40000000f00 */
[-C--:B-----5:R-:W-:Y:S02]  /*19670*/  LEA R2, P2, R14, R24.reuse, 0x1 ;  /* 0x000000180e027211 */ /* 0x0a0fe400078408ff */
[----:B------:R-:W-:Y:S02]  /*19680*/  LEA R28, P0, R12, R24, 0x1 ;  /* 0x000000180c1c7211 */ /* 0x000fe400078008ff */
[-C--:B------:R-:W-:Y:S02]  /*19690*/  LEA.HI.X.SX32 R3, R14, R26.reuse, 0x1, P2 ;  /* 0x0000001a0e037211 */ /* 0x080fe400010f0eff */
[----:B------:R-:W-:Y:S01]  /*196a0*/  LEA.HI.X.SX32 R29, R12, R26, 0x1, P0 ;  /* 0x0000001a0c1d7211 */ /* 0x000fe200000f0eff */
[----:B------:R-:W-:-:S04]  /*196b0*/  IMAD R15, R0, 0x2, R21 ;  /* 0x00000002000f7824 */ /* 0x000fc800078e0215 */
[----:B------:R1:W-:Y:S01]  /*196c0*/  STL.64 [R1+0x15a0], R28 ;  /* 0x0015a01c01007387 */ /* 0x0003e20000100a00 */
[----:B--2---:R-:W-:-:S04]  /*196d0*/  LEA R6, P1, R13, R24, 0x1 ;  /* 0x000000180d067211 */ /* 0x004fc800078208ff */
[----:B------:R-:W-:Y:S01]  /*196e0*/  LEA.HI.X.SX32 R7, R13, R26, 0x1, P1 ;  /* 0x0000001a0d077211 */ /* 0x000fe200008f0eff */
[----:B-1----:R-:W2:Y:S01]  /*196f0*/  LDL.LU.64 R28, [R1+0x2370] ;  /* 0x00237000011c7983 */ /* 0x002ea20000300a00 */
[----:B---3--:R-:W-:-:S03]  /*19700*/  LEA R12, P1, R5, R24, 0x1 ;  /* 0x00000018050c7211 */ /* 0x008fc600078208ff */
[----:B------:R1:W-:Y:S01]  /*19710*/  STL.64 [R1+0x1590], R2 ;  /* 0x0015900201007387 */ /* 0x0003e20000100a00 */
[----:B------:R-:W-:-:S03]  /*19720*/  LEA R14, R0, R15, 0x1 ;  /* 0x0000000f000e7211 */ /* 0x000fc600078e08ff */
[----:B------:R3:W-:Y:S01]  /*19730*/  STL.64 [R1+0x1598], R6 ;  /* 0x0015980601007387 */ /* 0x0007e20000100a00 */
[----:B------:R-:W-:Y:S02]  /*19740*/  LEA.HI.X.SX32 R13, R5, R26, 0x1, P1 ;  /* 0x0000001a050d7211 */ /* 0x000fe400008f0eff */
[----:B-1----:R-:W-:Y:S02]  /*19750*/  LEA R2, P0, R4, R24, 0x1 ;  /* 0x0000001804027211 */ /* 0x002fe400078008ff */
[----:B------:R-:W-:Y:S02]  /*19760*/  MOV R3, R4 ;  /* 0x0000000400037202 */ /* 0x000fe40000000f00 */
[----:B---3--:R-:W-:Y:S02]  /*19770*/  LEA R6, P2, R17, R24, 0x1 ;  /* 0x0000001811067211 */ /* 0x008fe400078408ff */
[----:B------:R-:W-:Y:S02]  /*19780*/  LEA.HI.X.SX32 R3, R3, R26, 0x1, P0 ;  /* 0x0000001a03037211 */ /* 0x000fe400000f0eff */
[----:B------:R-:W-:-:S02]  /*19790*/  LEA R4, R0, R14, 0x1 ;  /* 0x0000000e00047211 */ /* 0x000fc400078e08ff */
[----:B------:R-:W-:Y:S01]  /*197a0*/  LEA.HI.X.SX32 R7, R17, R26, 0x1, P2 ;  /* 0x0000001a11077211 */ /* 0x000fe200010f0eff */
[----:B------:R1:W-:Y:S02]  /*197b0*/  STL.64 [R1+0x1588], R2 ;  /* 0x0015880201007387 */ /* 0x0003e40000100a00 */
[----:B------:R-:W-:Y:S02]  /*197c0*/  IMAD R17, R0, 0x2, R4 ;  /* 0x0000000200117824 */ /* 0x000fe400078e0204 */
[----:B-1----:R-:W3:Y:S04]  /*197d0*/  LDL.LU.64 R2, [R1+0x2368] ;  /* 0x0023680001027983 */ /* 0x002ee80000300a00 */
[----:B------:R1:W-:Y:S04]  /*197e0*/  STL.64 [R1+0x1580], R12 ;  /* 0x0015800c01007387 */ /* 0x0003e80000100a00 */
[----:B------:R4:W-:Y:S01]  /*197f0*/  STL.64 [R1+0x1578], R6 ;  /* 0x0015780601007387 */ /* 0x0009e20000100a00 */
[----:B-1----:R-:W-:-:S02]  /*19800*/  LEA R12, P0, R16, R24, 0x1 ;  /* 0x00000018100c7211 */ /* 0x002fc400078008ff */
[----:B------:R-:W-:Y:S02]  /*19810*/  MOV R13, R16 ;  /* 0x00000010000d7202 */ /* 0x000fe40000000f00 */
[----:B----4-:R-:W-:Y:S02]  /*19820*/  LEA R6, P1, R23, R24, 0x1 ;  /* 0x0000001817067211 */ /* 0x010fe400078208ff */
[-C--:B------:R-:W-:Y:S02]  /*19830*/  LEA.HI.X.SX32 R13, R13, R26.reuse, 0x1, P0 ;  /* 0x0000001a0d0d7211 */ /* 0x080fe400000f0eff */
[C---:B------:R-:W-:Y:S02]  /*19840*/  LEA R16, R0.reuse, R17, 0x1 ;  /* 0x0000001100107211 */ /* 0x040fe400078e08ff */
[----:B------:R-:W-:Y:S01]  /*19850*/  LEA.HI.X.SX32 R7, R23, R26, 0x1, P1 ;  /* 0x0000001a17077211 */ /* 0x000fe200008f0eff */
[----:B------:R-:W-:Y:S01]  /*19860*/  STL.64 [R1+0x1570], R12 ;  /* 0x0015700c01007387 */ /* 0x000fe20000100a00 */
[----:B------:R-:W-:-:S03]  /*19870*/  LEA R23, R0, R16, 0x1 ;  /* 0x0000001000177211 */ /* 0x000fc600078e08ff */
[----:B------:R1:W-:Y:S04]  /*19880*/  STL.64 [R1+0x2348], R16 ;  /* 0x0023481001007387 */ /* 0x0003e80000100a00 */
[----:B------:R4:W-:Y:S04]  /*19890*/  STL.64 [R1+0x1568], R6 ;  /* 0x0015680601007387 */ /* 0x0009e80000100a00 */
[----:B-1----:R-:W5:Y:S01]  /*198a0*/  LDL.LU R16, [R1+0x38] ;  /* 0x0000380001107983 */ /* 0x002f620000300800 */
[----:B------:R-:W-:Y:S02]  /*198b0*/  LEA R18, R0, R19, 0x1 ;  /* 0x0000001300127211 */ /* 0x000fe400078e08ff */
[----:B------:R-:W-:-:S03]  /*198c0*/  LEA R4, P2, R19, R24, 0x1 ;  /* 0x0000001813047211 */ /* 0x000fc600078408ff */
[----:B------:R-:W-:Y:S01]  /*198d0*/  IMAD R18, R0, 0x2, R18 ;  /* 0x0000000200127824 */ /* 0x000fe200078e0212 */
[----:B------:R-:W-:-:S04]  /*198e0*/  LEA.HI.X.SX32 R5, R19, R26, 0x1, P2 ;  /* 0x0000001a13057211 */ /* 0x000fc800010f0eff */
[C---:B----4-:R-:W-:Y:S01]  /*198f0*/  LEA R6, P1, R18.reuse, R24, 0x1 ;  /* 0x0000001812067211 */ /* 0x050fe200078208ff */
[----:B------:R1:W-:Y:S03]  /*19900*/  STL.64 [R1+0x1560], R4 ;  /* 0x0015600401007387 */ /* 0x0003e60000100a00 */
[----:B------:R-:W-:Y:S02]  /*19910*/  LEA.HI.X.SX32 R7, R18, R26, 0x1, P1 ;  /* 0x0000001a12077211 */ /* 0x000fe400008f0eff */
[----:B-1----:R-:W-:-:S04]  /*19920*/  LEA R4, P2, R22, R24, 0x1 ;  /* 0x0000001816047211 */ /* 0x002fc800078408ff */
[----:B------:R-:W-:Y:S02]  /*19930*/  LEA.HI.X.SX32 R5, R22, R26, 0x1, P2 ;  /* 0x0000001a16057211 */ /* 0x000fe400010f0eff */
[----:B-----5:R-:W-:-:S04]  /*19940*/  LEA R12, P0, R16, R24, 0x1 ;  /* 0x00000018100c7211 */ /* 0x020fc800078008ff */
[----:B------:R-:W-:Y:S02]  /*19950*/  LEA.HI.X.SX32 R13, R16, R26, 0x1, P0 ;  /* 0x0000001a100d7211 */ /* 0x000fe400000f0eff */
[----:B------:R-:W-:-:S03]  /*19960*/  LEA R16, R0, R22, 0x1 ;  /* 0x0000001600107211 */ /* 0x000fc600078e08ff */
[----:B------:R1:W-:Y:S04]  /*19970*/  STL.64 [R1+0x1558], R12 ;  /* 0x0015580c01007387 */ /* 0x0003e80000100a00 */
[----:B------:R-:W-:Y:S04]  /*19980*/  STL.64 [R1+0x1550], R6 ;  /* 0x0015500601007387 */ /* 0x000fe80000100a00 */
[----:B------:R4:W-:Y:S01]  /*19990*/  STL.64 [R1+0x1548], R4 ;  /* 0x0015480401007387 */ /* 0x0009e20000100a00 */
[----:B-1----:R-:W-:-:S04]  /*199a0*/  LEA R12, P0, R16, R24, 0x1 ;  /* 0x00000018100c7211 */ /* 0x002fc800078008ff */
[----:B------:R-:W-:Y:S02]  /*199b0*/  LEA.HI.X.SX32 R13, R16, R26, 0x1, P0 ;  /* 0x0000001a100d7211 */ /* 0x000fe400000f0eff */
[-C--:B----4-:R-:W-:Y:S02]  /*199c0*/  LEA R4, P2, R25, R24.reuse, 0x1 ;  /* 0x0000001819047211 */ /* 0x090fe400078408ff */
[----:B------:R-:W-:Y:S02]  /*199d0*/  LEA R6, P1, R27, R24, 0x1 ;  /* 0x000000181b067211 */ /* 0x000fe400078208ff */
[-C--:B------:R-:W-:Y:S01]  /*199e0*/  LEA.HI.X.SX32 R5, R25, R26.reuse, 0x1, P2 ;  /* 0x0000001a19057211 */ /* 0x080fe200010f0eff */
[----:B------:R-:W-:Y:S01]  /*199f0*/  STL.64 [R1+0x1540], R12 ;  /* 0x0015400c01007387 */ /* 0x000fe20000100a00 */
[----:B------:R-:W-:-:S03]  /*19a00*/  LEA.HI.X.SX32 R7, R27, R26, 0x1, P1 ;  /* 0x0000001a1b077211 */ /* 0x000fc600008f0eff */
[----:B------:R2:W-:Y:S04]  /*19a10*/  STL.64 [R1+0x1530], R4 ;  /* 0x0015300401007387 */ /* 0x0005e80000100a00 */
[----:B------:R3:W-:Y:S01]  /*19a20*/  STL.64 [R1+0x1538], R6 ;  /* 0x0015380601007387 */ /* 0x0007e20000100a00 */
[----:B--2---:R-:W-:-:S04]  /*19a30*/  LEA R4, P0, R28, R24, 0x1 ;  /* 0x000000181c047211 */ /* 0x004fc800078008ff */
[----:B------:R-:W-:Y:S02]  /*19a40*/  LEA.HI.X.SX32 R5, R28, R26, 0x1, P0 ;  /* 0x0000001a1c057211 */ /* 0x000fe400000f0eff */
[----:B---3--:R-:W-:-:S03]  /*19a50*/  LEA R6, P2, R2, R24, 0x1 ;  /* 0x0000001802067211 */ /* 0x008fc600078408ff */
[----:B------:R1:W-:Y:S01]  /*19a60*/  STL.64 [R1+0x1528], R4 ;  /* 0x0015280401007387 */ /* 0x0003e20000100a00 */
[----:B------:R-:W-:Y:S02]  /*19a70*/  LEA.HI.X.SX32 R7, R2, R26, 0x1, P2 ;  /* 0x0000001a02077211 */ /* 0x000fe400010f0eff */
[C---:B------:R-:W-:Y:S01]  /*19a80*/  LEA R12, P1, R3.reuse, R24, 0x1 ;  /* 0x00000018030c7211 */ /* 0x040fe200078208ff */
[----:B-1----:R-:W2:Y:S04]  /*19a90*/  LDL.LU.64 R4, [R1+0x2360] ;  /* 0x0023600001047983 */ /* 0x002ea80000300a00 */
[----:B------:R1:W-:Y:S01]  /*19aa0*/  STL.64 [R1+0x1518], R6 ;  /* 0x0015180601007387 */ /* 0x0003e20000100a00 */
[----:B------:R-:W-:Y:S02]  /*19ab0*/  LEA.HI.X.SX32 R13, R3, R26, 0x1, P1 ;  /* 0x0000001a030d7211 */ /* 0x000fe400008f0eff */
[----:B-1----:R-:W-:-:S04]  /*19ac0*/  LEA R6, P0, R29, R24, 0x1 ;  /* 0x000000181d067211 */ /* 0x002fc800078008ff */
[----:B------:R-:W-:Y:S01]  /*19ad0*/  LEA.HI.X.SX32 R7, R29, R26, 0x1, P0 ;  /* 0x0000001a1d077211 */ /* 0x000fe200000f0eff */
[----:B------:R-:W-:Y:S04]  /*19ae0*/  STL.64 [R1+0x1520], R12 ;  /* 0x0015200c01007387 */ /* 0x000fe80000100a00 */
[----:B------:R1:W-:Y:S04]  /*19af0*/  STL.64 [R1+0x1510], R6 ;  /* 0x0015100601007387 */ /* 0x0003e80000100a00 */
[----:B-1----:R-:W3:Y:S01]  /*19b00*/  LDL.LU.64 R6, [R1+0x2358] ;  /* 0x0023580001067983 */ /* 0x002ee20000300a00 */
[----:B------:R-:W-:-:S02]  /*19b10*/  MOV R29, R17 ;  /* 0x00000011001d7202 */ /* 0x000fc40000000f00 */
[CC--:B--2---:R-:W-:Y:S02]  /*19b20*/  LEA R12, P2, R4.reuse, R24.reuse, 0x1 ;  /* 0x00000018040c7211 */ /* 0x0c4fe400078408ff */
[C---:B------:R-:W-:Y:S02]  /*19b30*/  LEA R16, P1, R5.reuse, R24, 0x1 ;  /* 0x0000001805107211 */ /* 0x040fe400078208ff */
[----:B------:R-:W-:Y:S02]  /*19b40*/  LEA.HI.X.SX32 R13, R4, R26, 0x1, P2 ;  /* 0x0000001a040d7211 */ /* 0x000fe400010f0eff */
[----:B------:R-:W-:Y:S01]  /*19b50*/  LEA R17, R0, R4, 0x1 ;  /* 0x0000000400117211 */ /* 0x000fe200078e08ff */
[----:B------:R-:W-:Y:S04]  /*19b60*/  STL [R1+0x1508], R16 ;  /* 0x0015081001007387 */ /* 0x000fe80000100800 */
[----:B------:R1:W-:Y:S01]  /*19b70*/  STL.64 [R1+0x1500], R12 ;  /* 0x0015000c01007387 */ /* 0x0003e20000100a00 */
[----:B------:R-:W-:Y:S01]  /*19b80*/  LEA.HI.X.SX32 R29, R5, R26, 0x1, P1 ;  /* 0x0000001a051d7211 */ /* 0x000fe200008f0eff */
[----:B------:R-:W-:-:S02]  /*19b90*/  IMAD.MOV.U32 R28, RZ, RZ, R16 ;  /* 0x000000ffff1c7224 */ /* 0x000fc400078e0010 */
[----:B-1----:R-:W-:Y:S01]  /*19ba0*/  IMAD.MOV.U32 R13, RZ, RZ, R17 ;  /* 0x000000ffff0d7224 */ /* 0x002fe200078e0011 */
[----:B------:R-:W-:-:S04]  /*19bb0*/  LEA R12, P0, R17, R24, 0x1 ;  /* 0x00000018110c7211 */ /* 0x000fc800078008ff */
[----:B------:R-:W-:Y:S01]  /*19bc0*/  LEA.HI.X.SX32 R13, R13, R26, 0x1, P0 ;  /* 0x0000001a0d0d7211 */ /* 0x000fe200000f0eff */
[----:B------:R1:W-:Y:S04]  /*19bd0*/  STL [R1+0x150c], R29 ;  /* 0x00150c1d01007387 */ /* 0x0003e80000100800 */
[----:B------:R2:W-:Y:S01]  /*19be0*/  STL.64 [R1+0x14f8], R12 ;  /* 0x0014f80c01007387 */ /* 0x0005e20000100a00 */
[----:B---3--:R-:W-:-:S04]  /*19bf0*/  LEA R28, P1, R7, R24, 0x1 ;  /* 0x00000018071c7211 */ /* 0x008fc800078208ff */
[----:B-1----:R-:W-:Y:S02]  /*19c00*/  LEA.HI.X.SX32 R29, R7, R26, 0x1, P1 ;  /* 0x0000001a071d7211 */ /* 0x002fe400008f0eff */
[----:B------:R-:W-:Y:S02]  /*19c10*/  LEA R16, P2, R6, R24, 0x1 ;  /* 0x0000001806107211 */ /* 0x000fe400078408ff */
[----:B--2---:R-:W-:Y:S01]  /*19c20*/  LEA R13, R0, R6, 0x1 ;  /* 0x00000006000d7211 */ /* 0x004fe200078e08ff */
[----:B------:R1:W-:Y:S01]  /*19c30*/  STL.64 [R1+0x14f0], R28 ;  /* 0x0014f01c01007387 */ /* 0x0003e20000100a00 */
[----:B------:R-:W-:Y:S02]  /*19c40*/  LEA.HI.X.SX32 R17, R6, R26, 0x1, P2 ;  /* 0x0000001a06117211 */ /* 0x000fe400010f0eff */
[-C--:B------:R-:W-:Y:S01]  /*19c50*/  LEA R12, P2, R8, R24.reuse, 0x1 ;  /* 0x00000018080c7211 */ /* 0x080fe200078408ff */
[----:B-1----:R-:W-:Y:S01]  /*19c60*/  IMAD.MOV.U32 R29, RZ, RZ, R13 ;  /* 0x000000ffff1d7224 */ /* 0x002fe200078e000d */
[----:B------:R-:W-:-:S02]  /*19c70*/  LEA R28, P0, R13, R24, 0x1 ;  /* 0x000000180d1c7211 */ /* 0x000fc400078008ff */
[-C--:B------:R-:W-:Y:S02]  /*19c80*/  LEA.HI.X.SX32 R13, R8, R26.reuse, 0x1, P2 ;  /* 0x0000001a080d7211 */ /* 0x080fe400010f0eff */
[----:B------:R-:W-:Y:S01]  /*19c90*/  LEA.HI.X.SX32 R29, R29, R26, 0x1, P0 ;  /* 0x0000001a1d1d7211 */ /* 0x000fe200000f0eff */
[----:B------:R1:W-:Y:S04]  /*19ca0*/  STL.64 [R1+0x14e8], R16 ;  /* 0x0014e81001007387 */ /* 0x0003e80000100a00 */
[----:B------:R-:W-:Y:S04]  /*19cb0*/  STL.64 [R1+0x14e0], R28 ;  /* 0x0014e01c01007387 */ /* 0x000fe80000100a00 */
[----:B------:R2:W-:Y:S01]  /*19cc0*/  STL.64 [R1+0x14d0], R12 ;  /* 0x0014d00c01007387 */ /* 0x0005e20000100a00 */
[----:B-1----:R-:W-:-:S04]  /*19cd0*/  LEA R16, P1, R9, R24, 0x1 ;  /* 0x0000001809107211 */ /* 0x002fc800078208ff */
[----:B------:R-:W-:Y:S02]  /*19ce0*/  LEA.HI.X.SX32 R17, R9, R26, 0x1, P1 ;  /* 0x0000001a09117211 */ /* 0x000fe400008f0eff */
[----:B--2---:R-:W-:-:S04]  /*19cf0*/  LEA R12, P0, R20, R24, 0x1 ;  /* 0x00000018140c7211 */ /* 0x004fc800078008ff */
[----:B------:R-:W-:Y:S01]  /*19d00*/  LEA.HI.X.SX32 R13, R20, R26, 0x1, P0 ;  /* 0x0000001a140d7211 */ /* 0x000fe200000f0eff */
[----:B------:R-:W-:Y:S04]  /*19d10*/  STL.64 [R1+0x14d8], R16 ;  /* 0x0014d81001007387 */ /* 0x000fe80000100a00 */
[----:B------:R1:W-:Y:S04]  /*19d20*/  STL.64 [R1+0x14b8], R12 ;  /* 0x0014b80c01007387 */ /* 0x0003e80000100a00 */
[----:B-1----:R-:W2:Y:S01]  /*19d30*/  LDL.LU.64 R12, [R1+0x2350] ;  /* 0x00235000010c7983 */ /* 0x002ea20000300a00 */
[----:B------:R-:W-:-:S05]  /*19d40*/  IMAD R19, R0, 0x2, R23 ;  /* 0x0000000200137824 */ /* 0x000fca00078e0217 */
[----:B------:R-:W-:-:S04]  /*19d50*/  LEA R18, R0, R19, 0x1 ;  /* 0x0000001300127211 */ /* 0x000fc800078e08ff */
[----:B------:R-:W-:-:S05]  /*19d60*/  LEA R22, R0, R18, 0x1 ;  /* 0x0000001200167211 */ /* 0x000fca00078e08ff */
[----:B------:R-:W-:-:S05]  /*19d70*/  IMAD R25, R0, 0x2, R22 ;  /* 0x0000000200197824 */ /* 0x000fca00078e0216 */
[----:B------:R-:W-:-:S04]  /*19d80*/  LEA R27, R0, R25, 0x1 ;  /* 0x00000019001b7211 */ /* 0x000fc800078e08ff */
[----:B------:R-:W-:-:S04]  /*19d90*/  LEA R2, R0, R27, 0x1 ;  /* 0x0000001b00027211 */ /* 0x000fc800078e08ff */
[----:B------:R-:W-:-:S04]  /*19da0*/  LEA R3, R0, R2, 0x1 ;  /* 0x0000000200037211 */ /* 0x000fc800078e08ff */
[----:B------:R-:W-:-:S04]  /*19db0*/  LEA R4, R0, R3, 0x1 ;  /* 0x0000000300047211 */ /* 0x000fc800078e08ff */
[----:B------:R-:W-:-:S04]  /*19dc0*/  LEA R5, R0, R4, 0x1 ;  /* 0x0000000400057211 */ /* 0x000fc800078e08ff */
[----:B------:R-:W-:-:S04]  /*19dd0*/  LEA R6, R0, R5, 0x1 ;  /* 0x0000000500067211 */ /* 0x000fc800078e08ff */
[C---:B------:R-:W-:Y:S02]  /*19de0*/  LEA R7, R0.reuse, R6, 0x1 ;  /* 0x0000000600077211 */ /* 0x040fe400078e08ff */
[CC--:B------:R-:W-:Y:S02]  /*19df0*/  LEA R28, P1, R11.reuse, R24.reuse, 0x1 ;  /* 0x000000180b1c7211 */ /* 0x0c0fe400078208ff */
[----:B------:R-:W-:Y:S02]  /*19e00*/  LEA R8, R0, R7, 0x1 ;  /* 0x0000000700087211 */ /* 0x000fe400078e08ff */
[----:B------:R-:W-:Y:S02]  /*19e10*/  LEA R16, P2, R10, R24, 0x1 ;  /* 0x000000180a107211 */ /* 0x000fe400078408ff */
[----:B------:R-:W-:Y:S01]  /*19e20*/  LEA.HI.X.SX32 R29, R11, R26, 0x1, P1 ;  /* 0x0000001a0b1d7211 */ /* 0x000fe200008f0eff */
[C---:B------:R-:W-:Y:S01]  /*19e30*/  IMAD R20, R0.reuse, 0x2, R10 ;  /* 0x0000000200147824 */ /* 0x040fe200078e020a */
[----:B------:R-:W-:-:S02]  /*19e40*/  LEA R9, R0, R8, 0x1 ;  /* 0x0000000800097211 */ /* 0x000fc400078e08ff */
[----:B------:R-:W-:Y:S01]  /*19e50*/  LEA.HI.X.SX32 R17, R10, R26, 0x1, P2 ;  /* 0x0000001a0a117211 */ /* 0x000fe200010f0eff */
[----:B------:R-:W-:Y:S04]  /*19e60*/  STL.64 [R1+0x14b0], R28 ;  /* 0x0014b01c01007387 */ /* 0x000fe80000100a00 */
[----:B------:R1:W-:Y:S01]  /*19e70*/  STL.64 [R1+0x2340], R8 ;  /* 0x0023400801007387 */ /* 0x0003e20000100a00 */
[----:B------:R-:W-:-:S03]  /*19e80*/  LEA R10, R0, R9, 0x1 ;  /* 0x00000009000a7211 */ /* 0x000fc600078e08ff */
[----:B------:R2:W-:Y:S01]  /*19e90*/  STL.64 [R1+0x14a8], R16 ;  /* 0x0014a81001007387 */ /* 0x0005e20000100a00 */
[----:B-1----:R-:W-:-:S04]  /*19ea0*/  LEA R8, P0, R20, R24, 0x1 ;  /* 0x0000001814087211 */ /* 0x002fc800078008ff */
[----:B------:R-:W-:-:S05]  /*19eb0*/  LEA.HI.X.SX32 R9, R20, R26, 0x1, P0 ;  /* 0x0000001a14097211 */ /* 0x000fca00000f0eff */
[----:B------:R-:W-:Y:S01]  /*19ec0*/  STL.64 [R1+0x14a0], R8 ;  /* 0x0014a00801007387 */ /* 0x000fe20000100a00 */
[----:B--2---:R-:W-:-:S04]  /*19ed0*/  LEA R16, P2, R12, R24, 0x1 ;  /* 0x000000180c107211 */ /* 0x004fc800078408ff */
[----:B------:R-:W-:Y:S02]  /*19ee0*/  LEA.HI.X.SX32 R17, R12, R26, 0x1, P2 ;  /* 0x0000001a0c117211 */ /* 0x000fe400010f0eff */
[----:B------:R-:W-:-:S03]  /*19ef0*/  LEA R28, P1, R13, R24, 0x1 ;  /* 0x000000180d1c7211 */ /* 0x000fc600078208ff */
[----:B------:R1:W-:Y:S01]  /*19f00*/  STL.64 [R1+0x1490], R16 ;  /* 0x0014901001007387 */ /* 0x0003e20000100a00 */
[----:B------:R-:W-:Y:S02]  /*19f10*/  LEA.HI.X.SX32 R29, R13, R26, 0x1, P1 ;  /* 0x0000001a0d1d7211 */ /* 0x000fe400008f0eff */
[----:B-1----:R-:W-:-:S04]  /*19f20*/  LEA R16, P0, R21, R24, 0x1 ;  /* 0x0000001815107211 */ /* 0x002fc800078008ff */
[----:B------:R-:W-:Y:S01]  /*19f30*/  LEA.HI.X.SX32 R17, R21, R26, 0x1, P0 ;  /* 0x0000001a15117211 */ /* 0x000fe200000f0eff */
[----:B------:R-:W-:Y:S04]  /*19f40*/  STL.64 [R1+0x1498], R28 ;  /* 0x0014981c01007387 */ /* 0x000fe80000100a00 */
[----:B------:R1:W-:Y:S04]  /*19f50*/  STL.64 [R1+0x1480], R16 ;  /* 0x0014801001007387 */ /* 0x0003e80000100a00 */
[----:B-1----:R-:W2:Y:S01]  /*19f60*/  LDL.LU.64 R16, [R1+0x2348] ;  /* 0x0023480001107983 */ /* 0x002ea20000300a00 */
[----:B------:R-:W-:-:S02]  /*19f70*/  LEA R28, P1, R15, R24, 0x1 ;  /* 0x000000180f1c7211 */ /* 0x000fc400078208ff */
[----:B------:R-:W-:Y:S02]  /*19f80*/  LEA R8, P2, R14, R24, 0x1 ;  /* 0x000000180e087211 */ /* 0x000fe400078408ff */
[----:B------:R-:W-:Y:S02]  /*19f90*/  LEA.HI.X.SX32 R29, R15, R26, 0x1, P1 ;  /* 0x0000001a0f1d7211 */ /* 0x000fe400008f0eff */
[----:B------:R-:W-:Y:S02]  /*19fa0*/  LEA R20, R0, R14, 0x1 ;  /* 0x0000000e00147211 */ /* 0x000fe400078e08ff */
[----:B------:R-:W-:Y:S01]  /*19fb0*/  LEA.HI.X.SX32 R9, R14, R26, 0x1, P2 ;  /* 0x0000001a0e097211 */ /* 0x000fe200010f0eff */
[----:B------:R1:W-:Y:S04]  /*19fc0*/  STL.64 [R1+0x1478], R28 ;  /* 0x0014781c01007387 */ /* 0x0003e80000100a00 */
[----:B------:R-:W-:Y:S01]  /*19fd0*/  STL.64 [R1+0x1470], R8 ;  /* 0x0014700801007387 */ /* 0x000fe20000100a00 */
[----:B-1----:R-:W-:-:S02]  /*19fe0*/  LEA R28, P0, R20, R24, 0x1 ;  /* 0x00000018141c7211 */ /* 0x002fc400078008ff */
[----:B------:R-:W-:-:S04]  /*19ff0*/  MOV R29, R20 ;  /* 0x00000014001d7202 */ /* 0x000fc80000000f00 */
[----:B------:R-:W-:-:S05]  /*1a000*/  LEA.HI.X.SX32 R29, R29, R26, 0x1, P0 ;  /* 0x0000001a1d1d7211 */ /* 0x000fca00000f0eff */
[----:B------:R1:W-:Y:S02]  /*1a010*/  STL.64 [R1+0x1468], R28 ;  /* 0x0014681c01007387 */ /* 0x0003e40000100a00 */
[----:B-1----:R-:W-:-:S04]  /*1a020*/  LEA R28, P0, R23, R24, 0x1 ;  /* 0x00000018171c7211 */ /* 0x002fc800078008ff */
[----:B------:R-:W-:Y:S02]  /*1a030*/  LEA.HI.X.SX32 R29, R23, R26, 0x1, P0 ;  /* 0x0000001a171d7211 */ /* 0x000fe400000f0eff */
[CC--:B--2---:R-:W-:Y:S02]  /*1a040*/  LEA R20, P1, R17.reuse, R24.reuse, 0x1 ;  /* 0x0000001811147211 */ /* 0x0c4fe400078208ff */
[C---:B------:R-:W-:Y:S02]  /*1a050*/  LEA R8, P2, R16.reuse, R24, 0x1 ;  /* 0x0000001810087211 */ /* 0x040fe400078408ff */
[-C--:B------:R-:W-:Y:S02]  /*1a060*/  LEA.HI.X.SX32 R21, R17, R26.reuse, 0x1, P1 ;  /* 0x0000001a11157211 */ /* 0x080fe400008f0eff */
[----:B------:R-:W-:-:S03]  /*1a070*/  LEA.HI.X.SX32 R9, R16, R26, 0x1, P2 ;  /* 0x0000001a10097211 */ /* 0x000fc600010f0eff */
[----:B------:R1:W-:Y:S04]  /*1a080*/  STL.64 [R1+0x1460], R20 ;  /* 0x0014601401007387 */ /* 0x0003e80000100a00 */
[----:B------:R2:W-:Y:S01]  /*1a090*/  STL.64 [R1+0x1458], R8 ;  /* 0x0014580801007387 */ /* 0x0005e20000100a00 */
[CC--:B-1----:R-:W-:Y:S02]  /*1a0a0*/  LEA R20, P1, R19.reuse, R24.reuse, 0x1 ;  /* 0x0000001813147211 */ /* 0x0c2fe400078208ff */
[C---:B--2---:R-:W-:Y:S02]  /*1a0b0*/  LEA R8, P2, R18.reuse, R24, 0x1 ;  /* 0x0000001812087211 */ /* 0x044fe400078408ff */
[-C--:B------:R-:W-:Y:S02]  /*1a0c0*/  LEA.HI.X.SX32 R21, R19, R26.reuse, 0x1, P1 ;  /* 0x0000001a13157211 */ /* 0x080fe400008f0eff */
[----:B------:R-:W-:Y:S01]  /*1a0d0*/  LEA.HI.X.SX32 R9, R18, R26, 0x1, P2 ;  /* 0x0000001a12097211 */ /* 0x000fe200010f0eff */
[----:B------:R1:W-:Y:S04]  /*1a0e0*/  STL.64 [R1+0x1440], R28 ;  /* 0x0014401c01007387 */ /* 0x0003e80000100a00 */
[----:B------:R2:W-:Y:S04]  /*1a0f0*/  STL.64 [R1+0x1438], R20 ;  /* 0x0014381401007387 */ /* 0x0005e80000100a00 */
[----:B------:R3:W-:Y:S01]  /*1a100*/  STL.64 [R1+0x1430], R8 ;  /* 0x0014300801007387 */ /* 0x0007e20000100a00 */
[----:B-1----:R-:W-:-:S02]  /*1a110*/  LEA R28, P0, R22, R24, 0x1 ;  /* 0x00000018161c7211 */ /* 0x002fc400078008ff */
[-C--:B--2---:R-:W-:Y:S02]  /*1a120*/  LEA R20, P1, R25, R24.reuse, 0x1 ;  /* 0x0000001819147211 */ /* 0x084fe400078208ff */
[----:B---3--:R-:W-:Y:S02]  /*1a130*/  LEA R8, P2, R27, R24, 0x1 ;  /* 0x000000181b087211 */ /* 0x008fe400078408ff */
[-C--:B------:R-:W-:Y:S02]  /*1a140*/  LEA.HI.X.SX32 R21, R25, R26.reuse, 0x1, P1 ;  /* 0x0000001a19157211 */ /* 0x080fe400008f0eff */
[-C--:B------:R-:W-:Y:S02]  /*1a150*/  LEA.HI.X.SX32 R29, R22, R26.reuse, 0x1, P0 ;  /* 0x0000001a161d7211 */ /* 0x080fe400000f0eff */
[----:B------:R-:W-:Y:S01]  /*1a160*/  LEA.HI.X.SX32 R9, R27, R26, 0x1, P2 ;  /* 0x0000001a1b097211 */ /* 0x000fe200010f0eff */
[----:B------:R-:W-:Y:S04]  /*1a170*/  STL.64 [R1+0x1418], R20 ;  /* 0x0014181401007387 */ /* 0x000fe80000100a00 */
[----:B------:R1:W-:Y:S04]  /*1a180*/  STL.64 [R1+0x1420], R28 ;  /* 0x0014201c01007387 */ /* 0x0003e80000100a00 */
[----:B------:R2:W-:Y:S01]  /*1a190*/  STL.64 [R1+0x1410], R8 ;  /* 0x0014100801007387 */ /* 0x0005e20000100a00 */
[----:B-1----:R-:W-:-:S02]  /*1a1a0*/  LEA R28, P0, R2, R24, 0x1 ;  /* 0x00000018021c7211 */ /* 0x002fc400078008ff */
[----:B--2---:R-:W-:Y:S02]  /*1a1b0*/  LEA R8, P2, R4, R24, 0x1 ;  /* 0x0000001804087211 */ /* 0x004fe400078408ff */
[-C--:B------:R-:W-:Y:S02]  /*1a1c0*/  LEA.HI.X.SX32 R29, R2, R26.reuse, 0x1, P0 ;  /* 0x0000001a021d7211 */ /* 0x080fe400000f0eff */
[----:B------:R-:W-:Y:S02]  /*1a1d0*/  LEA.HI.X.SX32 R9, R4, R26, 0x1, P2 ;  /* 0x0000001a04097211 */ /* 0x000fe400010f0eff */
[C---:B------:R-:W-:Y:S01]  /*1a1e0*/  LEA R22, P1, R3.reuse, R24, 0x1 ;  /* 0x0000001803167211 */ /* 0x040fe200078208ff */
[----:B------:R-:W-:Y:S04]  /*1a1f0*/  STL.64 [R1+0x1408], R28 ;  /* 0x0014081c01007387 */ /* 0x000fe80000100a00 */
[----:B------:R1:W-:Y:S01]  /*1a200*/  STL.64 [R1+0x13f8], R8 ;  /* 0x0013f80801007387 */ /* 0x0003e20000100a00 */
[----:B------:R-:W-:-:S02]  /*1a210*/  LEA.HI.X.SX32 R23, R3, R26, 0x1, P1 ;  /* 0x0000001a03177211 */ /* 0x000fc400008f0eff */
[----:B-1----:R-:W-:-:S04]  /*1a220*/  LEA R8, P0, R5, R24, 0x1 ;  /* 0x0000001805087211 */ /* 0x002fc800078008ff */
[----:B------:R-:W-:Y:S01]  /*1a230*/  LEA.HI.X.SX32 R9, R5, R26, 0x1, P0 ;  /* 0x0000001a05097211 */ /* 0x000fe200000f0eff */
[----:B------:R-:W-:Y:S04]  /*1a240*/  STL.64 [R1+0x1400], R22 ;  /* 0x0014001601007387 */ /* 0x000fe80000100a00 */
[----:B------:R1:W-:Y:S04]  /*1a250*/  STL.64 [R1+0x13e8], R8 ;  /* 0x0013e80801007387 */ /* 0x0003e80000100a00 */
[----:B-1----:R-:W2:Y:S01]  /*1a260*/  LDL.LU.64 R8, [R1+0x2340] ;  /* 0x0023400001087983 */ /* 0x002ea20000300a00 */
[----:B------:R-:W-:-:S04]  /*1a270*/  LEA R11, R0, R10, 0x1 ;  /* 0x0000000a000b7211 */ /* 0x000fc800078e08ff */
[----:B------:R-:W-:-:S05]  /*1a280*/  LEA R12, R0, R11, 0x1 ;  /* 0x0000000b000c7211 */ /* 0x000fca00078e08ff */
[----:B------:R-:W-:-:S05]  /*1a290*/  IMAD R13, R0, 0x2, R12 ;  /* 0x00000002000d7824 */ /* 0x000fca00078e020c */
[----:B------:R-:W-:-:S05]  /*1a2a0*/  LEA R14, R0, R13, 0x1 ;  /* 0x0000000d000e7211 */ /* 0x000fca00078e08ff */
[----:B------:R-:W-:-:S05]  /*1a2b0*/  IMAD R15, R0, 0x2, R14 ;  /* 0x00000002000f7824 */ /* 0x000fca00078e020e */
[----:B------:R-:W-:-:S04]  /*1a2c0*/  LEA R16, R0, R15, 0x1 ;  /* 0x0000000f00107211 */ /* 0x000fc800078e08ff */
[----:B------:R-:W-:Y:S02]  /*1a2d0*/  LEA R17, R0, R16, 0x1 ;  /* 0x0000001000117211 */ /* 0x000fe400078e08ff */
[-C--:B------:R-:W-:Y:S02]  /*1a2e0*/  LEA R28, P1, R6, R24.reuse, 0x1 ;  /* 0x00000018061c7211 */ /* 0x080fe400078208ff */
[----:B------:R-:W-:Y:S02]  /*1a2f0*/  LEA R18, R0, R17, 0x1 ;  /* 0x0000001100127211 */ /* 0x000fe400078e08ff */
[C---:B------:R-:W-:Y:S02]  /*1a300*/  LEA R22, P2, R7.reuse, R24, 0x1 ;  /* 0x0000001807167211 */ /* 0x040fe400078408ff */
[-C--:B------:R-:W-:Y:S01]  /*1a310*/  LEA.HI.X.SX32 R29, R6, R26.reuse, 0x1, P1 ;  /* 0x0000001a061d7211 */ /* 0x080fe200008f0eff */
[----:B------:R-:W-:Y:S01]  /*1a320*/  IMAD R19, R0, 0x2, R18 ;  /* 0x0000000200137824 */ /* 0x000fe200078e0212 */
[----:B------:R-:W-:-:S03]  /*1a330*/  LEA.HI.X.SX32 R23, R7, R26, 0x1, P2 ;  /* 0x0000001a07177211 */ /* 0x000fc600010f0eff */
[----:B------:R-:W-:Y:S01]  /*1a340*/  STL.64 [R1+0x13e0], R28 ;  /* 0x0013e01c01007387 */ /* 0x000fe20000100a00 */
[----:B------:R-:W-:-:S03]  /*1a350*/  LEA R21, R0, R19, 0x1 ;  /* 0x0000001300157211 */ /* 0x000fc600078e08ff */
[----:B------:R1:W-:Y:S01]  /*1a360*/  STL.64 [R1+0x13d8], R22 ;  /* 0x0013d81601007387 */ /* 0x0003e20000100a00 */
[----:B------:R-:W-:-:S04]  /*1a370*/  LEA R20, R0, R21, 0x1 ;  /* 0x0000001500147211 */ /* 0x000fc800078e08ff */
[----:B------:R-:W-:Y:S02]  /*1a380*/  LEA R2, R0, R20, 0x1 ;  /* 0x0000001400027211 */ /* 0x000fe400078e08ff */
[----:B-1----:R-:W-:-:S04]  /*1a390*/  LEA R22, P2, R10, R24, 0x1 ;  /* 0x000000180a167211 */ /* 0x002fc800078408ff */
[----:B------:R-:W-:Y:S01]  /*1a3a0*/  LEA.HI.X.SX32 R23, R10, R26, 0x1, P2 ;  /* 0x0000001a0a177211 */ /* 0x000fe200010f0eff */
[----:B------:R-:W-:-:S05]  /*1a3b0*/  IMAD R3, R0, 0x2, R2 ;  /* 0x0000000200037824 */ /* 0x000fca00078e0202 */
[----:B------:R-:W-:-:S04]  /*1a3c0*/  LEA R5, R0, R3, 0x1 ;  /* 0x0000000300057211 */ /* 0x000fc800078e08ff */
[----:B------:R-:W-:Y:S02]  /*1a3d0*/  LEA R4, R0, R5, 0x1 ;  /* 0x0000000500047211 */ /* 0x000fe400078e08ff */
[CC--:B--2---:R-:W-:Y:S02]  /*1a3e0*/  LEA R6, P0, R8.reuse, R24.reuse, 0x1 ;  /* 0x0000001808067211 */ /* 0x0c4fe400078008ff */
[C---:B------:R-:W-:Y:S02]  /*1a3f0*/  LEA R28, P1, R9.reuse, R24, 0x1 ;  /* 0x00000018091c7211 */ /* 0x040fe400078208ff */
[-C--:B------:R-:W-:Y:S02]  /*1a400*/  LEA.HI.X.SX32 R7, R8, R26.reuse, 0x1, P0 ;  /* 0x0000001a08077211 */ /* 0x080fe400000f0eff */
[----:B------:R-:W-:Y:S02]  /*1a410*/  LEA.HI.X.SX32 R29, R9, R26, 0x1, P1 ;  /* 0x0000001a091d7211 */ /* 0x000fe400008f0eff */
[C---:B------:R-:W-:Y:S01]  /*1a420*/  LEA R8, P2, R13.reuse, R24, 0x1 ;  /* 0x000000180d087211 */ /* 0x040fe200078408ff */
[----:B------:R-:W-:Y:S04]  /*1a430*/  STL.64 [R1+0x13c8], R6 ;  /* 0x0013c80601007387 */ /* 0x000fe80000100a00 */
[----:B------:R1:W-:Y:S01]  /*1a440*/  STL.64 [R1+0x13c0], R28 ;  /* 0x0013c01c01007387 */ /* 0x0003e20000100a00 */
[----:B------:R-:W-:-:S03]  /*1a450*/  LEA.HI.X.SX32 R9, R13, R26, 0x1, P2 ;  /* 0x0000001a0d097211 */ /* 0x000fc600010f0eff */
[----:B------:R2:W-:Y:S01]  /*1a460*/  STL.64 [R1+0x13b8], R22 ;  /* 0x0013b81601007387 */ /* 0x0005e20000100a00 */
[CC--:B-1----:R-:W-:Y:S02]  /*1a470*/  LEA R28, P0, R11.reuse, R24.reuse, 0x1 ;  /* 0x000000180b1c7211 */ /* 0x0c2fe400078008ff */
[C---:B--2---:R-:W-:Y:S02]  /*1a480*/  LEA R22, P1, R12.reuse, R24, 0x1 ;  /* 0x000000180c167211 */ /* 0x044fe400078208ff */
[-C--:B------:R-:W-:Y:S02]  /*1a490*/  LEA.HI.X.SX32 R29, R11, R26.reuse, 0x1, P0 ;  /* 0x0000001a0b1d7211 */ /* 0x080fe400000f0eff */
[----:B------:R-:W-:Y:S01]  /*1a4a0*/  LEA.HI.X.SX32 R23, R12, R26, 0x1, P1 ;  /* 0x0000001a0c177211 */ /* 0x000fe200008f0eff */
[----:B------:R-:W-:Y:S01]  /*1a4b0*/  STL.64 [R1+0x13a0], R8 ;  /* 0x0013a00801007387 */ /* 0x000fe20000100a00 */
[----:B------:R-:W-:-:S03]  /*1a4c0*/  LEA R10, P2, R16, R24, 0x1 ;  /* 0x00000018100a7211 */ /* 0x000fc600078408ff */
[----:B------:R1:W-:Y:S01]  /*1a4d0*/  STL.64 [R1+0x13b0], R28 ;  /* 0x0013b01c01007387 */ /* 0x0003e20000100a00 */
[----:B------:R-:W-:-:S03]  /*1a4e0*/  LEA.HI.X.SX32 R11, R16, R26, 0x1, P2 ;  /* 0x0000001a100b7211 */ /* 0x000fc600010f0eff */
[----:B------:R2:W-:Y:S01]  /*1a4f0*/  STL.64 [R1+0x13a8], R22 ;  /* 0x0013a81601007387 */ /* 0x0005e20000100a00 */
[----:B------:R-:W-:Y:S02]  /*1a500*/  LEA R6, R0, R4, 0x1 ;  /* 0x0000000400067211 */ /* 0x000fe400078e08ff */
[CC--:B-1----:R-:W-:Y:S02]  /*1a510*/  LEA R28, P0, R14.reuse, R24.reuse, 0x1 ;  /* 0x000000180e1c7211 */ /* 0x0c2fe400078008ff */
[C---:B--2---:R-:W-:Y:S02]  /*1a520*/  LEA R22, P1, R15.reuse, R24, 0x1 ;  /* 0x000000180f167211 */ /* 0x044fe400078208ff */
[-C--:B------:R-:W-:Y:S02]  /*1a530*/  LEA.HI.X.SX32 R29, R14, R26.reuse, 0x1, P0 ;  /* 0x0000001a0e1d7211 */ /* 0x080fe400000f0eff */
[----:B------:R-:W-:Y:S01]  /*1a540*/  LEA.HI.X.SX32 R23, R15, R26, 0x1, P1 ;  /* 0x0000001a0f177211 */ /* 0x000fe200008f0eff */
[----:B------:R-:W-:Y:S01]  /*1a550*/  STL.64 [R1+0x1388], R10 ;  /* 0x0013880a01007387 */ /* 0x000fe20000100a00 */
[----:B------:R-:W-:Y:S01]  /*1a560*/  IMAD R7, R0, 0x2, R6 ;  /* 0x0000000200077824 */ /* 0x000fe200078e0206 */
[----:B------:R-:W-:-:S02]  /*1a570*/  LEA R12, P2, R19, R24, 0x1 ;  /* 0x00000018130c7211 */ /* 0x000fc400078408ff */
[----:B------:R-:W-:Y:S04]  /*1a580*/  STL.64 [R1+0x1398], R28 ;  /* 0x0013981c01007387 */ /* 0x000fe80000100a00 */
[----:B------:R1:W-:Y:S01]  /*1a590*/  STL.64 [R1+0x1390], R22 ;  /* 0x0013901601007387 */ /* 0x0003e20000100a00 */
[----:B------:R-:W-:Y:S02]  /*1a5a0*/  LEA.HI.X.SX32 R13, R19, R26, 0x1, P2 ;  /* 0x0000001a130d7211 */ /* 0x000fe400010f0eff */
[----:B------:R-:W-:Y:S02]  /*1a5b0*/  LEA R8, R0, R7, 0x1 ;  /* 0x0000000700087211 */ /* 0x000fe400078e08ff */
[-C--:B------:R-:W-:Y:S02]  /*1a5c0*/  LEA R14, P1, R18, R24.reuse, 0x1 ;  /* 0x00000018120e7211 */ /* 0x080fe400078208ff */
[----:B-1----:R-:W-:-:S04]  /*1a5d0*/  LEA R22, P0, R17, R24, 0x1 ;  /* 0x0000001811167211 */ /* 0x002fc800078008ff */
[----:B------:R-:W-:Y:S01]  /*1a5e0*/  LEA.HI.X.SX32 R23, R17, R26, 0x1, P0 ;  /* 0x0000001a11177211 */ /* 0x000fe200000f0eff */
[----:B------:R-:W-:Y:S01]  /*1a5f0*/  STL.64 [R1+0x1370], R12 ;  /* 0x0013700c01007387 */ /* 0x000fe20000100a00 */
[----:B------:R-:W-:Y:S02]  /*1a600*/  LEA R9, R0, R8, 0x1 ;  /* 0x0000000800097211 */ /* 0x000fe400078e08ff */
[----:B------:R-:W-:Y:S01]  /*1a610*/  LEA.HI.X.SX32 R15, R18, R26, 0x1, P1 ;  /* 0x0000001a120f7211 */ /* 0x000fe200008f0eff */
[----:B------:R1:W-:Y:S01]  /*1a620*/  STL.64 [R1+0x1380], R22 ;  /* 0x0013801601007387 */ /* 0x0003e20000100a00 */
[----:B------:R-:W-:Y:S02]  /*1a630*/  LEA R16, P1, R20, R24, 0x1 ;  /* 0x0000001814107211 */ /* 0x000fe400078208ff */
[----:B------:R-:W-:Y:S01]  /*1a640*/  LEA R10, R0, R9, 0x1 ;  /* 0x00000009000a7211 */ /* 0x000fe200078e08ff */
[----:B------:R2:W-:Y:S01]  /*1a650*/  STL.64 [R1+0x1378], R14 ;  /* 0x0013780e01007387 */ /* 0x0005e20000100a00 */
[----:B------:R-:W-:-:S02]  /*1a660*/  LEA.HI.X.SX32 R17, R20, R26, 0x1, P1 ;  /* 0x0000001a14117211 */ /* 0x000fc400008f0eff */
[----:B-1----:R-:W-:Y:S01]  /*1a670*/  LEA R22, P0, R21, R24, 0x1 ;  /* 0x0000001815167211 */ /* 0x002fe200078008ff */
[----:B------:R-:W-:-:S03]  /*1a680*/  IMAD R11, R0, 0x2, R10 ;  /* 0x00000002000b7824 */ /* 0x000fc600078e020a */
[----:B------:R-:W-:Y:S02]  /*1a690*/  LEA.HI.X.SX32 R23, R21, R26, 0x1, P0 ;  /* 0x0000001a15177211 */ /* 0x000fe400000f0eff */
[CC--:B--2---:R-:W-:Y:S02]  /*1a6a0*/  LEA R14, P2, R2.reuse, R24.reuse, 0x1 ;  /* 0x00000018020e7211 */ /* 0x0c4fe400078408ff */
[----:B------:R-:W-:Y:S01]  /*1a6b0*/  LEA R20, P0, R3, R24, 0x1 ;  /* 0x0000001803147211 */ /* 0x000fe200078008ff */
[----:B------:R-:W-:Y:S01]  /*1a6c0*/  STL.64 [R1+0x1368], R22 ;  /* 0x0013681601007387 */ /* 0x000fe20000100a00 */
[----:B------:R-:W-:Y:S02]  /*1a6d0*/  LEA.HI.X.SX32 R15, R2, R26, 0x1, P2 ;  /* 0x0000001a020f7211 */ /* 0x000fe400010f0eff */
[----:B------:R-:W-:Y:S01]  /*1a6e0*/  LEA R18, P1, R5, R24, 0x1 ;  /* 0x0000001805127211 */ /* 0x000fe200078208ff */
[----:B------:R1:W-:Y:S01]  /*1a6f0*/  STL.64 [R1+0x1360], R16 ;  /* 0x0013601001007387 */ /* 0x0003e20000100a00 */
[----:B------:R-:W-:-:S02]  /*1a700*/  LEA R12, R0, R11, 0x1 ;  /* 0x0000000b000c7211 */ /* 0x000fc400078e08ff */
[-C--:B------:R-:W-:Y:S02]  /*1a710*/  LEA.HI.X.SX32 R21, R3, R26.reuse, 0x1, P0 ;  /* 0x0000001a03157211 */ /* 0x080fe400000f0eff */
[----:B------:R-:W-:Y:S01]  /*1a720*/  LEA.HI.X.SX32 R19, R5, R26, 0x1, P1 ;  /* 0x0000001a05137211 */ /* 0x000fe200008f0eff */
[----:B------:R-:W-:Y:S01]  /*1a730*/  STL.64 [R1+0x1358], R14 ;  /* 0x0013580e01007387 */ /* 0x000fe20000100a00 */
[----:B------:R-:W-:Y:S02]  /*1a740*/  LEA R13, R0, R12, 0x1 ;  /* 0x0000000c000d7211 */ /* 0x000fe400078e08ff */
[C---:B-1----:R-:W-:Y:S01]  /*1a750*/  LEA R16, P2, R4.reuse, R24, 0x1 ;  /* 0x0000001804107211 */ /* 0x042fe200078408ff */
[----:B------:R1:W-:Y:S03]  /*1a760*/  STL.64 [R1+0x1350], R20 ;  /* 0x0013501401007387 */ /* 0x0003e60000100a00 */
[----:B------:R-:W-:Y:S01]  /*1a770*/  LEA.HI.X.SX32 R17, R4, R26, 0x1, P2 ;  /* 0x0000001a04117211 */ /* 0x000fe200010f0eff */
[----:B------:R2:W-:Y:S01]  /*1a780*/  STL.64 [R1+0x1348], R18 ;  /* 0x0013481201007387 */ /* 0x0005e20000100a00 */
[----:B------:R-:W-:-:S03]  /*1a790*/  LEA R2, R0, R13, 0x1 ;  /* 0x0000000d00027211 */ /* 0x000fc600078e08ff */
[----:B------:R3:W-:Y:S01]  /*1a7a0*/  STL.64 [R1+0x1340], R16 ;  /* 0x0013401001007387 */ /* 0x0007e20000100a00 */
[CC--:B-1----:R-:W-:Y:S02]  /*1a7b0*/  LEA R20, P0, R6.reuse, R24.reuse, 0x1 ;  /* 0x0000001806147211 */ /* 0x0c2fe400078008ff */
[C---:B--2---:R-:W-:Y:S02]  /*1a7c0*/  LEA R18, P1, R7.reuse, R24, 0x1 ;  /* 0x0000001807127211 */ /* 0x044fe400078208ff */
[----:B------:R-:W-:Y:S02]  /*1a7d0*/  LEA.HI.X.SX32 R21, R6, R26, 0x1, P0 ;  /* 0x0000001a06157211 */ /* 0x000fe400000f0eff */
[----:B---3--:R-:W-:Y:S01]  /*1a7e0*/  LEA R16, P2, R8, R24, 0x1 ;  /* 0x0000001808107211 */ /* 0x008fe200078408ff */
[----:B------:R-:W-:Y:S01]  /*1a7f0*/  IMAD R14, R0, 0x2, R2 ;  /* 0x00000002000e7824 */ /* 0x000fe200078e0202 */
[-C--:B------:R-:W-:Y:S02]  /*1a800*/  LEA.HI.X.SX32 R19, R7, R26.reuse, 0x1, P1 ;  /* 0x0000001a07137211 */ /* 0x080fe400008f0eff */
[----:B------:R-:W-:Y:S01]  /*1a810*/  LEA.HI.X.SX32 R17, R8, R26, 0x1, P2 ;  /* 0x0000001a08117211 */ /* 0x000fe200010f0eff */
[----:B------:R1:W-:Y:S01]  /*1a820*/  STL.64 [R1+0x1338], R20 ;  /* 0x0013381401007387 */ /* 0x0003e20000100a00 */
[----:B------:R-:W-:-:S03]  /*1a830*/  LEA R3, R0, R14, 0x1 ;  /* 0x0000000e00037211 */ /* 0x000fc600078e08ff */
[----:B------:R2:W-:Y:S04]  /*1a840*/  STL.64 [R1+0x1330], R18 ;  /* 0x0013301201007387 */ /* 0x0005e80000100a00 */
[----:B------:R3:W-:Y:S01]  /*1a850*/  STL.64 [R1+0x1328], R16 ;  /* 0x0013281001007387 */ /* 0x0007e20000100a00 */
[CC--:B-1----:R-:W-:Y:S02]  /*1a860*/  LEA R20, P0, R9.reuse, R24.reuse, 0x1 ;  /* 0x0000001809147211 */ /* 0x0c2fe400078008ff */
[----:B--2---:R-:W-:Y:S02]  /*1a870*/  LEA R18, P1, R10, R24, 0x1 ;  /* 0x000000180a127211 */ /* 0x004fe400078208ff */
[----:B------:R-:W-:Y:S02]  /*1a880*/  LEA.HI.X.SX32 R21, R9, R26, 0x1, P0 ;  /* 0x0000001a09157211 */ /* 0x000fe400000f0eff */
[----:B---3--:R-:W-:-:S02]  /*1a890*/  LEA R16, P2, R11, R24, 0x1 ;  /* 0x000000180b107211 */ /* 0x008fc400078408ff */
[----:B------:R-:W-:Y:S02]  /*1a8a0*/  LEA R4, R0, R3, 0x1 ;  /* 0x0000000300047211 */ /* 0x000fe400078e08ff */
[-C--:B------:R-:W-:Y:S02]  /*1a8b0*/  LEA.HI.X.SX32 R19, R10, R26.reuse, 0x1, P1 ;  /* 0x0000001a0a137211 */ /* 0x080fe400008f0eff */
[----:B------:R-:W-:Y:S01]  /*1a8c0*/  LEA.HI.X.SX32 R17, R11, R26, 0x1, P2 ;  /* 0x0000001a0b117211 */ /* 0x000fe200010f0eff */
[----:B------:R1:W-:Y:S01]  /*1a8d0*/  STL.64 [R1+0x1320], R20 ;  /* 0x0013201401007387 */ /* 0x0003e20000100a00 */
[----:B------:R-:W-:-:S03]  /*1a8e0*/  LEA R5, R0, R4, 0x1 ;  /* 0x0000000400057211 */ /* 0x000fc600078e08ff */
[----:B------:R-:W-:Y:S04]  /*1a8f0*/  STL.64 [R1+0x1318], R18 ;  /* 0x0013181201007387 */ /* 0x000fe80000100a00 */
[----:B------:R2:W-:Y:S01]  /*1a900*/  STL.64 [R1+0x1310], R16 ;  /* 0x0013101001007387 */ /* 0x0005e20000100a00 */
[----:B------:R-:W-:Y:S01]  /*1a910*/  IMAD R6, R0, 0x2, R5 ;  /* 0x0000000200067824 */ /* 0x000fe200078e0205 */
[----:B-1----:R-:W-:-:S04]  /*1a920*/  LEA R20, P0, R12, R24, 0x1 ;  /* 0x000000180c147211 */ /* 0x002fc800078008ff */
[----:B------:R-:W-:Y:S02]  /*1a930*/  LEA.HI.X.SX32 R21, R12, R26, 0x1, P0 ;  /* 0x0000001a0c157211 */ /* 0x000fe400000f0eff */
[----:B--2---:R-:W-:-:S04]  /*1a940*/  LEA R16, P2, R2, R24, 0x1 ;  /* 0x0000001802107211 */ /* 0x004fc800078408ff */
[----:B------:R-:W-:Y:S01]  /*1a950*/  LEA.HI.X.SX32 R17, R2, R26, 0x1, P2 ;  /* 0x0000001a02117211 */ /* 0x000fe200010f0eff */
[----:B------:R-:W-:Y:S01]  /*1a960*/  STL.64 [R1+0x1308], R20 ;  /* 0x0013081401007387 */ /* 0x000fe20000100a00 */
[----:B------:R-:W-:Y:S02]  /*1a970*/  LEA R7, R0, R6, 0x1 ;  /* 0x0000000600077211 */ /* 0x000fe400078e08ff */
[CC--:B------:R-:W-:Y:S01]  /*1a980*/  LEA R18, P1, R13.reuse, R24.reuse, 0x1 ;  /* 0x000000180d127211 */ /* 0x0c0fe200078208ff */
[----:B------:R1:W-:Y:S01]  /*1a990*/  STL.64 [R1+0x12f8], R16 ;  /* 0x0012f81001007387 */ /* 0x0003e20000100a00 */
[----:B------:R-:W-:Y:S02]  /*1a9a0*/  LEA R10, P2, R4, R24, 0x1 ;  /* 0x00000018040a7211 */ /* 0x000fe400078408ff */
[----:B------:R-:W-:Y:S02]  /*1a9b0*/  LEA R8, R0, R7, 0x1 ;  /* 0x0000000700087211 */ /* 0x000fe400078e08ff */
[----:B------:R-:W-:-:S02]  /*1a9c0*/  LEA.HI.X.SX32 R19, R13, R26, 0x1, P1 ;  /* 0x0000001a0d137211 */ /* 0x000fc400008f0eff */
[C---:B------:R-:W-:Y:S02]  /*1a9d0*/  LEA R12, P1, R3.reuse, R24, 0x1 ;  /* 0x00000018030c7211 */ /* 0x040fe400078208ff */
[----:B------:R-:W-:Y:S02]  /*1a9e0*/  LEA.HI.X.SX32 R11, R4, R26, 0x1, P2 ;  /* 0x0000001a040b7211 */ /* 0x000fe400010f0eff */
[----:B-1----:R-:W-:Y:S02]  /*1a9f0*/  LEA R16, P0, R14, R24, 0x1 ;  /* 0x000000180e107211 */ /* 0x002fe400078008ff */
[----:B------:R-:W-:Y:S02]  /*1aa00*/  LEA R9, R0, R8, 0x1 ;  /* 0x0000000800097211 */ /* 0x000fe400078e08ff */
[-C--:B------:R-:W-:Y:S01]  /*1aa10*/  LEA.HI.X.SX32 R17, R14, R26.reuse, 0x1, P0 ;  /* 0x0000001a0e117211 */ /* 0x080fe200000f0eff */
[----:B------:R-:W-:Y:S01]  /*1aa20*/  STL.64 [R1+0x1300], R18 ;  /* 0x0013001201007387 */ /* 0x000fe20000100a00 */
[----:B------:R-:W-:Y:S01]  /*1aa30*/  LEA.HI.X.SX32 R13, R3, R26, 0x1, P1 ;  /* 0x0000001a030d7211 */ /* 0x000fe200008f0eff */
[----:B------:R-:W-:-:S02]  /*1aa40*/  IMAD R2, R0, 0x2, R9 ;  /* 0x0000000200027824 */ /* 0x000fc400078e0209 */
[----:B------:R-:W-:Y:S01]  /*1aa50*/  STL.64 [R1+0x12e0], R10 ;  /* 0x0012e00a01007387 */ /* 0x000fe20000100a00 */
[----:B------:R-:W-:-:S03]  /*1aa60*/  LEA R14, P1, R6, R24, 0x1 ;  /* 0x00000018060e7211 */ /* 0x000fc600078208ff */
[----:B------:R1:W-:Y:S04]  /*1aa70*/  STL.64 [R1+0x12f0], R16 ;  /* 0x0012f01001007387 */ /* 0x0003e80000100a00 */
[----:B------:R2:W-:Y:S01]  /*1aa80*/  STL.64 [R1+0x12e8], R12 ;  /* 0x0012e80c01007387 */ /* 0x0005e20000100a00 */
[----:B------:R-:W-:Y:S02]  /*1aa90*/  LEA.HI.X.SX32 R15, R6, R26, 0x1, P1 ;  /* 0x0000001a060f7211 */ /* 0x000fe400008f0eff */
[-C--:B-1----:R-:W-:Y:S02]  /*1aaa0*/  LEA R16, P0, R5, R24.reuse, 0x1 ;  /* 0x0000001805107211 */ /* 0x082fe400078008ff */
[----:B--2---:R-:W-:Y:S02]  /*1aab0*/  LEA R12, P2, R7, R24, 0x1 ;  /* 0x00000018070c7211 */ /* 0x004fe400078408ff */
[----:B------:R-:W-:-:S02]  /*1aac0*/  LEA.HI.X.SX32 R17, R5, R26, 0x1, P0 ;  /* 0x0000001a05117211 */ /* 0x000fc400000f0eff */
[C---:B------:R-:W-:Y:S02]  /*1aad0*/  LEA R10, R0.reuse, R2, 0x1 ;  /* 0x00000002000a7211 */ /* 0x040fe400078e08ff */
[----:B------:R-:W-:Y:S01]  /*1aae0*/  LEA.HI.X.SX32 R13, R7, R26, 0x1, P2 ;  /* 0x0000001a070d7211 */ /* 0x000fe200010f0eff */
[----:B------:R1:W-:Y:S01]  /*1aaf0*/  STL.64 [R1+0x12d8], R16 ;  /* 0x0012d81001007387 */ /* 0x0003e20000100a00 */
[----:B------:R-:W-:-:S03]  /*1ab00*/  LEA R4, R0, R10, 0x1 ;  /* 0x0000000a00047211 */ /* 0x000fc600078e08ff */
[----:B------:R2:W-:Y:S01]  /*1ab10*/  STL.64 [R1+0x12d0], R14 ;  /* 0x0012d00e01007387 */ /* 0x0005e20000100a00 */
[----:B------:R-:W-:-:S03]  /*1ab20*/  LEA R6, R0, R4, 0x1 ;  /* 0x0000000400067211 */ /* 0x000fc600078e08ff */
[----:B------:R3:W-:Y:S01]  /*1ab30*/  STL.64 [R1+0x12c8], R12 ;  /* 0x0012c80c01007387 */ /* 0x0007e20000100a00 */
[CC--:B-1----:R-:W-:Y:S02]  /*1ab40*/  LEA R16, P0, R8.reuse, R24.reuse, 0x1 ;  /* 0x0000001808107211 */ /* 0x0c2fe400078008ff */
[C---:B--2---:R-:W-:Y:S02]  /*1ab50*/  LEA R14, P1, R9.reuse, R24, 0x1 ;  /* 0x00000018090e7211 */ /* 0x044fe400078208ff */
[----:B------:R-:W-:Y:S02]  /*1ab60*/  LEA.HI.X.SX32 R17, R8, R26, 0x1, P0 ;  /* 0x0000001a08117211 */ /* 0x000fe400000f0eff */
[C---:B---3--:R-:W-:Y:S02]  /*1ab70*/  LEA R12, P2, R2.reuse, R24, 0x1 ;  /* 0x00000018020c7211 */ /* 0x048fe400078408ff */
[-C--:B------:R-:W-:Y:S02]  /*1ab80*/  LEA.HI.X.SX32 R15, R9, R26.reuse, 0x1, P1 ;  /* 0x0000001a090f7211 */ /* 0x080fe400008f0eff */
[----:B------:R-:W-:Y:S01]  /*1ab90*/  LEA.HI.X.SX32 R13, R2, R26, 0x1, P2 ;  /* 0x0000001a020d7211 */ /* 0x000fe200010f0eff */
[C---:B------:R-:W-:Y:S01]  /*1aba0*/  IMAD R3, R0.reuse, 0x2, R6 ;  /* 0x0000000200037824 */ /* 0x040fe200078e0206 */
[----:B------:R-:W-:Y:S04]  /*1abb0*/  STL.64 [R1+0x12c0], R16 ;  /* 0x0012c01001007387 */ /* 0x000fe80000100a00 */
[----:B------:R1:W-:Y:S01]  /*1abc0*/  STL.64 [R1+0x12b8], R14 ;  /* 0x0012b80e01007387 */ /* 0x0003e20000100a00 */
[----:B------:R-:W-:-:S03]  /*1abd0*/  LEA R2, R0, R3, 0x1 ;  /* 0x0000000300027211 */ /* 0x000fc600078e08ff */
[----:B------:R2:W-:Y:S01]  /*1abe0*/  STL.64 [R1+0x12b0], R12 ;  /* 0x0012b00c01007387 */ /* 0x0005e20000100a00 */
[-C--:B------:R-:W-:Y:S02]  /*1abf0*/  LEA R8, P2, R6, R24.reuse, 0x1 ;  /* 0x0000001806087211 */ /* 0x080fe400078408ff */
[-C--:B-1----:R-:W-:Y:S02]  /*1ac00*/  LEA R14, P0, R10, R24.reuse, 0x1 ;  /* 0x000000180a0e7211 */ /* 0x082fe400078008ff */
[----:B--2---:R-:W-:Y:S02]  /*1ac10*/  LEA R12, P1, R4, R24, 0x1 ;  /* 0x00000018040c7211 */ /* 0x004fe400078208ff */
[-C--:B------:R-:W-:Y:S02]  /*1ac20*/  LEA.HI.X.SX32 R15, R10, R26.reuse, 0x1, P0 ;  /* 0x0000001a0a0f7211 */ /* 0x080fe400000f0eff */
[----:B------:R-:W-:Y:S02]  /*1ac30*/  LEA.HI.X.SX32 R13, R4, R26, 0x1, P1 ;  /* 0x0000001a040d7211 */ /* 0x000fe400008f0eff */
[----:B------:R-:W-:Y:S01]  /*1ac40*/  LEA R5, R0, R2, 0x1 ;  /* 0x0000000200057211 */ /* 0x000fe200078e08ff */
[----:B------:R1:W-:Y:S01]  /*1ac50*/  STL.64 [R1+0x12a8], R14 ;  /* 0x0012a80e01007387 */ /* 0x0003e20000100a00 */
[----:B------:R-:W-:-:S02]  /*1ac60*/  LEA.HI.X.SX32 R9, R6, R26, 0x1, P2 ;  /* 0x0000001a06097211 */ /* 0x000fc400010f0eff */
[----:B------:R-:W-:Y:S01]  /*1ac70*/  LEA R0, R0, R5, 0x1 ;  /* 0x0000000500007211 */ /* 0x000fe200078e08ff */
[----:B------:R2:W-:Y:S01]  /*1ac80*/  STL.64 [R1+0x12a0], R12 ;  /* 0x0012a00c01007387 */ /* 0x0005e20000100a00 */
[----:B------:R-:W-:-:S03]  /*1ac90*/  LEA R10, P2, R5, R24, 0x1 ;  /* 0x00000018050a7211 */ /* 0x000fc600078408ff */
[----:B------:R3:W-:Y:S01]  /*1aca0*/  STL.64 [R1+0x1298], R8 ;  /* 0x0012980801007387 */ /* 0x0007e20000100a00 */
[CC--:B-1----:R-:W-:Y:S02]  /*1acb0*/  LEA R14, P1, R2.reuse, R24.reuse, 0x1 ;  /* 0x00000018020e7211 */ /* 0x0c2fe400078208ff */
[C---:B--2---:R-:W-:Y:S02]  /*1acc0*/  LEA R12, P0, R3.reuse, R24, 0x1 ;  /* 0x00000018030c7211 */ /* 0x044fe400078008ff */
[----:B------:R-:W-:Y:S02]  /*1acd0*/  LEA.HI.X.SX32 R15, R2, R26, 0x1, P1 ;  /* 0x0000001a020f7211 */ /* 0x000fe400008f0eff */
[----:B---3--:R-:W-:Y:S02]  /*1ace0*/  LEA R8, P3, R0, R24, 0x1 ;  /* 0x0000001800087211 */ /* 0x008fe400078608ff */
[-C--:B------:R-:W-:Y:S02]  /*1acf0*/  LEA.HI.X.SX32 R13, R3, R26.reuse, 0x1, P0 ;  /* 0x0000001a030d7211 */ /* 0x080fe400000f0eff */
[----:B------:R-:W-:-:S02]  /*1ad00*/  LEA.HI.X.SX32 R11, R5, R26, 0x1, P2 ;  /* 0x0000001a050b7211 */ /* 0x000fc400010f0eff */
[----:B------:R-:W-:Y:S01]  /*1ad10*/  LEA.HI.X.SX32 R9, R0, R26, 0x1, P3 ;  /* 0x0000001a00097211 */ /* 0x000fe200018f0eff */
[----:B------:R-:W-:Y:S01]  /*1ad20*/  STL.64 [R1+0x1290], R12 ;  /* 0x0012900c01007387 */ /* 0x000fe20000100a00 */
[----:B------:R-:W-:Y:S02]  /*1ad30*/  MOV R0, 0x3f800000 ;  /* 0x3f80000000007802 */ /* 0x000fe40000000f00 */
[----:B------:R-:W-:Y:S01]  /*1ad40*/  MOV R4, 0xff800000 ;  /* 0xff80000000047802 */ /* 0x000fe20000000f00 */
[----:B------:R-:W-:Y:S01]  /*1ad50*/  STL.64 [R1+0x1288], R14 ;  /* 0x0012880e01007387 */ /* 0x000fe20000100a00 */
[----:B------:R-:W-:Y:S02]  /*1ad60*/  MOV R6, 0xff800000 ;  /* 0xff80000000067802 */ /* 0x000fe40000000f00 */
[----:B------:R-:W-:Y:S01]  /*1ad70*/  MOV R5, 0xff800000 ;  /* 0xff80000000057802 */ /* 0x000fe20000000f00 */
[----:B------:R-:W-:Y:S04]  /*1ad80*/  STL.64 [R1+0x1280], R10 ;  /* 0x0012800a01007387 */ /* 0x000fe80000100a00 */
[----:B------:R-:W-:Y:S04]  /*1ad90*/  STL.64 [R1+0x1278], R8 ;  /* 0x0012780801007387 */ /* 0x000fe80000100a00 */
[----:B------:R-:W-:Y:S04]  /*1ada0*/  STL [R1+0x13d0], R0 ;  /* 0x0013d00001007387 */ /* 0x000fe80000100800 */
        /* <DEDUP_REMOVED lines=13> */
[----:B------:R1:W-:Y:S04]  /*1ae80*/  STL [R1+0x124c], R6 ;  /* 0x00124c0601007387 */ /* 0x0003e80000100800 */
[----:B------:R2:W-:Y:S04]  /*1ae90*/  STL [R1+0x1250], R5 ;  /* 0x0012500501007387 */ /* 0x0005e80000100800 */
[----:B------:R-:W-:Y:S01]  /*1aea0*/  STL [R1+0x1258], RZ ;  /* 0x001258ff01007387 */ /* 0x000fe20000100800 */
[----:B-1----:R-:W-:-:S03]  /*1aeb0*/  MOV R6, 0x3f800000 ;  /* 0x3f80000000067802 */ /* 0x002fc60000000f00 */
[----:B------:R1:W-:Y:S01]  /*1aec0*/  STL [R1+0x1254], R4 ;  /* 0x0012540401007387 */ /* 0x0003e20000100800 */
[----:B--2---:R-:W-:-:S03]  /*1aed0*/  IMAD.MOV.U32 R5, RZ, RZ, 0x3f800000 ;  /* 0x3f800000ff057424 */ /* 0x004fc600078e00ff */
[----:B------:R-:W-:Y:S01]  /*1aee0*/  STL [R1+0x13d4], R6 ;  /* 0x0013d40601007387 */ /* 0x000fe20000100800 */
[----:B-1----:R-:W-:-:S03]  /*1aef0*/  MOV R4, 0x3f800000 ;  /* 0x3f80000000047802 */ /* 0x002fc60000000f00 */
        /* <DEDUP_REMOVED lines=13> */
[----:B------:R-:W-:Y:S04]  /*1afd0*/  STL [R1+0x9a0], RZ ;  /* 0x0009a0ff01007387 */ /* 0x000fe80000100800 */
[----:B------:R3:W-:Y:S04]  /*1afe0*/  STL [R1+0x14cc], R4 ;  /* 0x0014cc0401007387 */ /* 0x0007e80000100800 */
[----:B------:R-:W-:Y:S04]  /*1aff0*/  STL [R1+0x9a4], RZ ;  /* 0x0009a4ff01007387 */ /* 0x000fe80000100800 */
        /* <DEDUP_REMOVED lines=496> */
[----:B------:R-:W-:Y:S01]  /*1cf00*/  STL [R1+0x1048], RZ ;  /* 0x001048ff01007387 */ /* 0x000fe20000100800 */
[----:B------:R-:W-:-:S03]  /*1cf10*/  IMAD.MOV.U32 R3, RZ, RZ, c[0x0][0x1a4] ;  /* 0x00006900ff037624 */ /* 0x000fc600078e00ff */
[----:B------:R-:W-:Y:S04]  /*1cf20*/  STL [R1+0x104c], RZ ;  /* 0x00104cff01007387 */ /* 0x000fe80000100800 */
[----:B------:R-:W-:Y:S04]  /*1cf30*/  STL [R1+0x1050], RZ ;  /* 0x001050ff01007387 */ /* 0x000fe80000100800 */
[----:B------:R-:W-:Y:S04]  /*1cf40*/  STL [R1+0x1054], RZ ;  /* 0x001054ff01007387 */ /* 0x000fe80000100800 */
[----:B------:R-:W-:Y:S04]  /*1cf50*/  STL [R1+0x1058], RZ ;  /* 0x001058ff01007387 */ /* 0x000fe80000100800 */
[----:B------:R-:W-:Y:S01]  /*1cf60*/  STL [R1+0x105c], RZ ;  /* 0x00105cff01007387 */ /* 0x000fe20000100800 */
[----:B-1----:R-:W-:-:S03]  /*1cf70*/  SHF.L.U32 R6, R3, 0x2, RZ ;  /* 0x0000000203067819 */ /* 0x002fc600000006ff */
[----:B------:R-:W-:Y:S01]  /*1cf80*/  STL [R1+0x1070], RZ ;  /* 0x001070ff01007387 */ /* 0x000fe20000100800 */
[----:B------:R-:W-:-:S03]  /*1cf90*/  IMAD R7, R3, 0x5, RZ ;  /* 0x0000000503077824 */ /* 0x000fc600078e02ff */
[----:B------:R-:W-:Y:S01]  /*1cfa0*/  STL [R1+0x1074], RZ ;  /* 0x001074ff01007387 */ /* 0x000fe20000100800 */
[----:B------:R-:W-:-:S03]  /*1cfb0*/  IMAD R8, R3, 0x6, RZ ;  /* 0x0000000603087824 */ /* 0x000fc600078e02ff */
[----:B------:R-:W-:Y:S01]  /*1cfc0*/  STL [R1+0x1078], RZ ;  /* 0x001078ff01007387 */ /* 0x000fe20000100800 */
[----:B------:R-:W-:-:S03]  /*1cfd0*/  IMAD R9, R3, 0x7, RZ ;  /* 0x0000000703097824 */ /* 0x000fc600078e02ff */
[----:B------:R-:W-:Y:S01]  /*1cfe0*/  STL [R1+0x107c], RZ ;  /* 0x00107cff01007387 */ /* 0x000fe20000100800 */
[C---:B------:R-:W-:Y:S02]  /*1cff0*/  IMAD R14, R3.reuse, 0xc, RZ ;  /* 0x0000000c030e7824 */ /* 0x040fe400078e02ff */
[----:B------:R-:W-:Y:S01]  /*1d000*/  IMAD R15, R3, 0xd, RZ ;  /* 0x0000000d030f7824 */ /* 0x000fe200078e02ff */
[----:B------:R-:W-:Y:S04]  /*1d010*/  STL [R1+0x1080], RZ ;  /* 0x001080ff01007387 */ /* 0x000fe80000100800 */
[----:B------:R-:W-:Y:S04]  /*1d020*/  STL [R1+0x1084], RZ ;  /* 0x001084ff01007387 */ /* 0x000fe80000100800 */
[----:B------:R-:W-:Y:S04]  /*1d030*/  STL [R1+0x1088], RZ ;  /* 0x001088ff01007387 */ /* 0x000fe80000100800 */
[----:B------:R-:W-:Y:S04]  /*1d040*/  STL [R1+0x108c], RZ ;  /* 0x00108cff01007387 */ /* 0x000fe80000100800 */
[----:B------:R1:W-:Y:S04]  /*1d050*/  STL.64 [R1+0x2338], R6 ;  /* 0x0023380601007387 */ /* 0x0003e80000100a00 */
[----:B------:R-:W-:Y:S04]  /*1d060*/  STL.64 [R1+0x2330], R8 ;  /* 0x0023300801007387 */ /* 0x000fe80000100a00 */
[----:B------:R4:W-:Y:S04]  /*1d070*/  STL.64 [R1+0x2328], R14 ;  /* 0x0023280e01007387 */ /* 0x0009e80000100a00 */
[----:B--2---:R-:W2:Y:S04]  /*1d080*/  LDL R5, [R1+0xe38] ;  /* 0x000e380001057983 */ /* 0x004ea80000100800 */
[----:B---3--:R-:W3:Y:S04]  /*1d090*/  LDL R4, [R1+0x750] ;  /* 0x0007500001047983 */ /* 0x008ee80000100800 */
[----:B-1----:R-:W5:Y:S04]  /*1d0a0*/  LDL R7, [R1+0xe14] ;  /* 0x000e140001077983 */ /* 0x002f680000100800 */
[----:B----4-:R-:W4:Y:S04]  /*1d0b0*/  LDL.64 R14, [R1+0xe30] ;  /* 0x000e3000010e7983 */ /* 0x010f280000100a00 */
[----:B------:R-:W4:Y:S04]  /*1d0c0*/  LDL.64 R8, [R1+0xe28] ;  /* 0x000e280001087983 */ /* 0x000f280000100a00 */
[----:B------:R-:W1:Y:S04]  /*1d0d0*/  S2R R16, SR_TID.X ;  /* 0x0000000000107919 */ /* 0x000e680000002100 */
[----:B------:R-:W0:Y:S01]  /*1d0e0*/  S2R R12, SR_TID.X ;  /* 0x00000000000c7919 */ /* 0x000e220000002100 */
[----:B-1----:R-:W-:-:S02]  /*1d0f0*/  LOP3.LUT R13, R16, 0x7, RZ, 0xc0, !PT ;  /* 0x00000007100d7812 */ /* 0x002fc400078ec0ff */
[C---:B------:R-:W-:Y:S02]  /*1d100*/  LOP3.LUT R10, R16.reuse, 0x3f, RZ, 0xc0, !PT ;  /* 0x0000003f100a7812 */ /* 0x040fe400078ec0ff */
[----:B------:R-:W-:Y:S02]  /*1d110*/  SHF.L.U32 R16, R16, 0x7, RZ ;  /* 0x0000000710107819 */ /* 0x000fe400000006ff */
[----:B------:R-:W-:-:S04]  /*1d120*/  SHF.L.U32 R13, R13, 0x4, RZ ;  /* 0x000000040d0d7819 */ /* 0x000fc800000006ff */
[----:B------:R-:W-:-:S04]  /*1d130*/  LOP3.LUT R13, R13, 0x780, R16, 0xf8, !PT ;  /* 0x000007800d0d7812 */ /* 0x000fc800078ef810 */
[----:B0-----:R-:W-:Y:S02]  /*1d140*/  LOP3.LUT R6, R13, 0x10, R12, 0x78, !PT ;  /* 0x000000100d067812 */ /* 0x001fe400078e780c */
[----:B--2---:R-:W-:-:S05]  /*1d150*/  LOP3.LUT R5, R5, 0x40, RZ, 0x3c, !PT ;  /* 0x0000004005057812 */ /* 0x004fca00078e3cff */
[----:B------:R3:W-:Y:S02]  /*1d160*/  STL [R1+0x1adc], R5 ;  /* 0x001adc0501007387 */ /* 0x0007e40000100800 */
[----:B---3--:R-:W-:-:S05]  /*1d170*/  LOP3.LUT R5, R4, 0x20, RZ, 0x3c, !PT ;  /* 0x0000002004057812 */ /* 0x008fca00078e3cff */
[----:B------:R0:W-:Y:S01]  /*1d180*/  STL [R1+0x1270], R5 ;  /* 0x0012700501007387 */ /* 0x0001e20000100800 */
[----:B-----5:R-:W-:Y:S02]  /*1d190*/  LOP3.LUT R7, R7, 0x40, RZ, 0x3c, !PT ;  /* 0x0000004007077812 */ /* 0x020fe400078e3cff */
[C---:B0-----:R-:W-:Y:S02]  /*1d1a0*/  LOP3.LUT R5, R4.reuse, 0x40, RZ, 0x3c, !PT ;  /* 0x0000004004057812 */ /* 0x041fe400078e3cff */
[----:B------:R-:W-:-:S03]  /*1d1b0*/  LOP3.LUT R4, R4, 0x60, RZ, 0x3c, !PT ;  /* 0x0000006004047812 */ /* 0x000fc600078e3cff */
[----:B------:R-:W-:Y:S04]  /*1d1c0*/  STL [R1+0x126c], R5 ;  /* 0x00126c0501007387 */ /* 0x000fe80000100800 */
[----:B------:R0:W-:Y:S04]  /*1d1d0*/  STL [R1+0x1268], R4 ;  /* 0x0012680401007387 */ /* 0x0001e80000100800 */
[----:B------:R4:W-:Y:S01]  /*1d1e0*/  STL [R1+0x1ad4], R7 ;  /* 0x001ad40701007387 */ /* 0x0009e20000100800 */
[C---:B0-----:R-:W-:Y:S02]  /*1d1f0*/  LOP3.LUT R4, R6.reuse, 0x20, RZ, 0x3c, !PT ;  /* 0x0000002006047812 */ /* 0x041fe400078e3cff */
[----:B------:R-:W-:-:S02]  /*1d200*/  LOP3.LUT R4, R6, 0x40, RZ, 0x3c, !PT ;  /* 0x0000004006047812 */ /* 0x000fc400078e3cff */
[----:B------:R-:W-:-:S03]  /*1d210*/  LOP3.LUT R6, R6, 0x60, RZ, 0x3c, !PT ;  /* 0x0000006006067812 */ /* 0x000fc600078e3cff */
[C---:B----4-:R-:W-:Y:S01]  /*1d220*/  IMAD.WIDE R6, R3.reuse, 0x2, R14 ;  /* 0x0000000203067825 */ /* 0x050fe200078e020e */
[----:B------:R-:W-:-:S04]  /*1d230*/  SHF.L.U32 R4, R3, 0x1, RZ ;  /* 0x0000000103047819 */ /* 0x000fc800000006ff */
[----:B------:R0:W-:Y:S02]  /*1d240*/  STL.64 [R1+0x22c8], R6 ;  /* 0x0022c80601007387 */ /* 0x0001e40000100a00 */
[----:B0-----:R-:W-:-:S05]  /*1d250*/  IMAD.WIDE R6, R3, 0x2, R8 ;  /* 0x0000000203067825 */ /* 0x001fca00078e0208 */
[----:B------:R0:W-:Y:S01]  /*1d260*/  STL.64 [R1+0x22c0], R6 ;  /* 0x0022c00601007387 */ /* 0x0001e20000100a00 */
[----:B------:R-:W-:Y:S02]  /*1d270*/  IMAD R5, R3, 0x3, RZ ;  /* 0x0000000303057824 */ /* 0x000fe400078e02ff */
[----:B0-----:R-:W-:-:S05]  /*1d280*/  IMAD.WIDE R6, R4, 0x2, R14 ;  /* 0x0000000204067825 */ /* 0x001fca00078e020e */
[----:B------:R0:W-:Y:S02]  /*1d290*/  STL.64 [R1+0x22a8], R6 ;  /* 0x0022a80601007387 */ /* 0x0001e40000100a00 */
[----:B0-----:R-:W-:-:S05]  /*1d2a0*/  IMAD.WIDE R6, R4, 0x2, R8 ;  /* 0x0000000204067825 */ /* 0x001fca00078e0208 */
[----:B------:R0:W-:Y:S01]  /*1d2b0*/  STL.64 [R1+0x22a0], R6 ;  /* 0x0022a00601007387 */ /* 0x0001e20000100a00 */
[----:B------:R-:W-:-:S04]  /*1d2c0*/  IMAD.WIDE R8, R5, 0x2, R8 ;  /* 0x0000000205087825 */ /* 0x000fc800078e0208 */
[----:B0-----:R-:W-:-:S05]  /*1d2d0*/  IMAD.WIDE R6, R5, 0x2, R14 ;  /* 0x0000000205067825 */ /* 0x001fca00078e020e */
[----:B------:R0:W-:Y:S04]  /*1d2e0*/  STL.64 [R1+0x2290], R6 ;  /* 0x0022900601007387 */ /* 0x0001e80000100a00 */
[----:B0-----:R-:W2:Y:S04]  /*1d2f0*/  LDL.LU.64 R6, [R1+0x2338] ;  /* 0x0023380001067983 */ /* 0x001ea80000300a00 */
[----:B------:R0:W-:Y:S04]  /*1d300*/  STL.64 [R1+0x2308], R4 ;  /* 0x0023080401007387 */ /* 0x0001e80000100a00 */
[----:B0-----:R-:W3:Y:S04]  /*1d310*/  LDL.64 R4, [R1+0xe28] ;  /* 0x000e280001047983 */ /* 0x001ee80000100a00 */
[----:B------:R2:W-:Y:S02]  /*1d320*/  STL.64 [R1+0x2288], R8 ;  /* 0x0022880801007387 */ /* 0x0005e40000100a00 */
[----:B--2---:R-:W-:-:S05]  /*1d330*/  IMAD.WIDE R8, R6, 0x2, R14 ;  /* 0x0000000206087825 */ /* 0x004fca00078e020e */
[----:B------:R3:W-:Y:S02]  /*1d340*/  STL.64 [R1+0x2278], R8 ;  /* 0x0022780801007387 */ /* 0x0007e40000100a00 */
[----:B---3--:R-:W-:-:S05]  /*1d350*/  IMAD.WIDE R8, R6, 0x2, R4 ;  /* 0x0000000206087825 */ /* 0x008fca00078e0204 */
[----:B------:R0:W-:Y:S02]  /*1d360*/  STL.64 [R1+0x2270], R8 ;  /* 0x0022700801007387 */ /* 0x0001e40000100a00 */
[----:B0-----:R-:W-:-:S05]  /*1d370*/  IMAD.WIDE R8, R7, 0x2, R14 ;  /* 0x0000000207087825 */ /* 0x001fca00078e020e */
[----:B------:R0:W-:Y:S02]  /*1d380*/  STL.64 [R1+0x2260], R8 ;  /* 0x0022600801007387 */ /* 0x0001e40000100a00 */
[----:B0-----:R-:W-:-:S05]  /*1d390*/  IMAD.WIDE R8, R7, 0x2, R4 ;  /* 0x0000000207087825 */ /* 0x001fca00078e0204 */
[----:B------:R0:W-:Y:S04]  /*1d3a0*/  STL.64 [R1+0x2258], R8 ;  /* 0x0022580801007387 */ /* 0x0001e80000100a00 */
[----:B0-----:R-:W2:Y:S01]  /*1d3b0*/  LDL.LU.64 R8, [R1+0x2330] ;  /* 0x0023300001087983 */ /* 0x001ea20000300a00 */
[----:B------:R-:W-:Y:S01]  /*1d3c0*/  LOP3.LUT P4, RZ, R12, 0x40, RZ, 0xc0, !PT ;  /* 0x000000400cff7812 */ /* 0x000fe2000788c0ff */
[----:B------:R-:W-:-:S03]  /*1d3d0*/  IMAD.SHL.U32 R10, R10, 0x2, RZ ;  /* 0x000000020a0a7824 */ /* 0x000fc600078e00ff */
[----:B------:R-:W-:-:S04]  /*1d3e0*/  SEL R11, RZ, 0x90, !P4 ;  /* 0x00000090ff0b7807 */ /* 0x000fc80006000000 */
[----:B------:R-:W-:Y:S02]  /*1d3f0*/  LOP3.LUT R11, R11, R10, RZ, 0x3c, !PT ;  /* 0x0000000a0b0b7212 */ /* 0x000fe400078e3cff */
[C---:B------:R-:W-:Y:S01]  /*1d400*/  SHF.L.U32 R10, R12.reuse, 0x2, RZ ;  /* 0x000000020c0a7819 */ /* 0x040fe200000006ff */
[----:B------:R2:W-:Y:S01]  /*1d410*/  STL.64 [R1+0x2300], R6 ;  /* 0x0023000601007387 */ /* 0x0005e20000100a00 */
[----:B------:R-:W-:Y:S02]  /*1d420*/  LOP3.LUT R13, R12, 0x1c, RZ, 0xc0, !PT ;  /* 0x0000001c0c0d7812 */ /* 0x000fe400078ec0ff */
[----:B------:R-:W-:Y:S02]  /*1d430*/  LOP3.LUT R10, R10, 0x7c, RZ, 0xc0, !PT ;  /* 0x0000007c0a0a7812 */ /* 0x000fe400078ec0ff */
[C---:B------:R-:W-:Y:S02]  /*1d440*/  LOP3.LUT R16, R12.reuse, 0x60, RZ, 0xc0, !PT ;  /* 0x000000600c107812 */ /* 0x040fe400078ec0ff */
[----:B------:R-:W-:Y:S01]  /*1d450*/  LOP3.LUT P0, RZ, R12, 0x3, RZ, 0xc0, !PT ;  /* 0x000000030cff7812 */ /* 0x000fe2000780c0ff */
[----:B------:R-:W-:Y:S01]  /*1d460*/  IMAD R10, R13, 0x20, R10 ;  /* 0x000000200d0a7824 */ /* 0x000fe200078e020a */
[----:B------:R-:W-:-:S04]  /*1d470*/  SHF.R.U32.HI R12, RZ, 0x1, R16 ;  /* 0x00000001ff0c7819 */ /* 0x000fc80000011610 */
[----:B------:R-:W-:-:S04]  /*1d480*/  LOP3.LUT R10, R10, R12, RZ, 0x3c, !PT ;  /* 0x0000000c0a0a7212 */ /* 0x000fc800078e3cff */
[----:B------:R-:W-:Y:S02]  /*1d490*/  LOP3.LUT R10, R10, 0x40, RZ, 0x3c, !PT ;  /* 0x000000400a0a7812 */ /* 0x000fe400078e3cff */
[----:B------:R-:W-:Y:S02]  /*1d4a0*/  SHF.L.U32 R10, R3, 0x3, RZ ;  /* 0x00000003030a7819 */ /* 0x000fe400000006ff */
[C---:B------:R-:W-:Y:S02]  /*1d4b0*/  LOP3.LUT R16, R11.reuse, 0x20, RZ, 0x3c, !PT ;  /* 0x000000200b107812 */ /* 0x040fe400078e3cff */
[C---:B------:R-:W-:Y:S02]  /*1d4c0*/  LOP3.LUT R12, R11.reuse, 0x40, RZ, 0x3c, !PT ;  /* 0x000000400b0c7812 */ /* 0x040fe400078e3cff */
[----:B------:R-:W-:Y:S01]  /*1d4d0*/  LOP3.LUT R11, R11, 0x60, RZ, 0x3c, !PT ;  /* 0x000000600b0b7812 */ /* 0x000fe200078e3cff */
[----:B------:R-:W-:Y:S02]  /*1d4e0*/  IMAD R11, R3, 0x9, RZ ;  /* 0x00000009030b7824 */ /* 0x000fe400078e02ff */
[----:B--2---:R-:W-:-:S05]  /*1d4f0*/  IMAD.WIDE R6, R8, 0x2, R14 ;  /* 0x0000000208067825 */ /* 0x004fca00078e020e */
[----:B------:R0:W-:Y:S02]  /*1d500*/  STL.64 [R1+0x2248], R6 ;  /* 0x0022480601007387 */ /* 0x0001e40000100a00 */
[----:B0-----:R-:W-:-:S05]  /*1d510*/  IMAD.WIDE R6, R8, 0x2, R4 ;  /* 0x0000000208067825 */ /* 0x001fca00078e0204 */
[----:B------:R0:W-:Y:S02]  /*1d520*/  STL.64 [R1+0x2240], R6 ;  /* 0x0022400601007387 */ /* 0x0001e40000100a00 */
[----:B0-----:R-:W-:-:S05]  /*1d530*/  IMAD.WIDE R6, R9, 0x2, R14 ;  /* 0x0000000209067825 */ /* 0x001fca00078e020e */
[----:B------:R0:W-:Y:S04]  /*1d540*/  STL.64 [R1+0x2230], R6 ;  /* 0x0022300601007387 */ /* 0x0001e80000100a00 */
[----:B------:R1:W-:Y:S01]  /*1d550*/  STL.64 [R1+0x22f8], R8 ;  /* 0x0022f80801007387 */ /* 0x0003e20000100a00 */
[----:B0-----:R-:W-:-:S04]  /*1d560*/  IMAD.WIDE R6, R9, 0x2, R4 ;  /* 0x0000000209067825 */ /* 0x001fc800078e0204 */
[C---:B-1----:R-:W-:Y:S01]  /*1d570*/  IMAD.WIDE R8, R10.reuse, 0x2, R14 ;  /* 0x000000020a087825 */ /* 0x042fe200078e020e */
[----:B------:R0:W-:Y:S04]  /*1d580*/  STL.64 [R1+0x2228], R6 ;  /* 0x0022280601007387 */ /* 0x0001e80000100a00 */
[----:B------:R1:W-:Y:S01]  /*1d590*/  STL.64 [R1+0x2218], R8 ;  /* 0x0022180801007387 */ /* 0x0003e20000100a00 */
[----:B0-----:R-:W-:-:S04]  /*1d5a0*/  IMAD.WIDE R6, R10, 0x2, R4 ;  /* 0x000000020a067825 */ /* 0x001fc800078e0204 */
[C---:B-1----:R-:W-:Y:S02]  /*1d5b0*/  IMAD.WIDE R8, R11.reuse, 0x2, R14 ;  /* 0x000000020b087825 */ /* 0x042fe400078e020e */
[----:B------:R-:W2:Y:S04]  /*1d5c0*/  LDL.LU.64 R14, [R1+0x2328] ;  /* 0x00232800010e7983 */ /* 0x000ea80000300a00 */
[----:B------:R0:W-:Y:S04]  /*1d5d0*/  STL.64 [R1+0x2210], R6 ;  /* 0x0022100601007387 */ /* 0x0001e80000100a00 */
[----:B------:R1:W-:Y:S04]  /*1d5e0*/  STL.64 [R1+0x2310], R10 ;  /* 0x0023100a01007387 */ /* 0x0003e80000100a00 */
[----:B------:R3:W-:Y:S01]  /*1d5f0*/  STL.64 [R1+0x2200], R8 ;  /* 0x0022000801007387 */ /* 0x0007e20000100a00 */
[----:B0-----:R-:W-:-:S03]  /*1d600*/  IMAD.WIDE R6, R11, 0x2, R4 ;  /* 0x000000020b067825 */ /* 0x001fc600078e0204 */
[----:B-1----:R-:W4:Y:S01]  /*1d610*/  LDL.64 R10, [R1+0xe30] ;  /* 0x000e3000010a7983 */ /* 0x002f220000100a00 */
[----:B------:R-:W-:-:S03]  /*1d620*/  IMAD R12, R3, 0xa, RZ ;  /* 0x0000000a030c7824 */ /* 0x000fc600078e02ff */
[----:B------:R4:W-:Y:S01]  /*1d630*/  STL.64 [R1+0x21f8], R6 ;  /* 0x0021f80601007387 */ /* 0x0009e20000100a00 */
[----:B------:R-:W-:Y:S02]  /*1d640*/  IMAD R13, R3, 0xb, RZ ;  /* 0x0000000b030d7824 */ /* 0x000fe400078e02ff */
[----:B---3--:R-:W-:-:S04]  /*1d650*/  IMAD.WIDE R8, R12, 0x2, R4 ;  /* 0x000000020c087825 */ /* 0x008fc800078e0204 */
[C---:B------:R-:W-:Y:S02]  /*1d660*/  IMAD R16, R3.reuse, 0xe, RZ ;  /* 0x0000000e03107824 */ /* 0x040fe400078e02ff */
[C---:B------:R-:W-:Y:S01]  /*1d670*/  IMAD R17, R3.reuse, 0xf, RZ ;  /* 0x0000000f03117824 */ /* 0x040fe200078e02ff */
[C---:B------:R-:W-:Y:S01]  /*1d680*/  SHF.L.U32 R18, R3.reuse, 0x4, RZ ;  /* 0x0000000403127819 */ /* 0x040fe200000006ff */
[C---:B------:R-:W-:Y:S02]  /*1d690*/  IMAD R19, R3.reuse, 0x11, RZ ;  /* 0x0000001103137824 */ /* 0x040fe400078e02ff */
[C---:B------:R-:W-:Y:S02]  /*1d6a0*/  IMAD R20, R3.reuse, 0x12, RZ ;  /* 0x0000001203147824 */ /* 0x040fe400078e02ff */
[C---:B------:R-:W-:Y:S02]  /*1d6b0*/  IMAD R21, R3.reuse, 0x13, RZ ;  /* 0x0000001303157824 */ /* 0x040fe400078e02ff */
[----:B------:R-:W-:-:S02]  /*1d6c0*/  IMAD R22, R3, 0x14, RZ ;  /* 0x0000001403167824 */ /* 0x000fc400078e02ff */
[C---:B------:R-:W-:Y:S02]  /*1d6d0*/  IMAD R23, R3.reuse, 0x15, RZ ;  /* 0x0000001503177824 */ /* 0x040fe400078e02ff */
[C---:B------:R-:W-:Y:S02]  /*1d6e0*/  IMAD R24, R3.reuse, 0x16, RZ ;  /* 0x0000001603187824 */ /* 0x040fe400078e02ff */
[C---:B------:R-:W-:Y:S02]  /*1d6f0*/  IMAD R25, R3.reuse, 0x17, RZ ;  /* 0x0000001703197824 */ /* 0x040fe400078e02ff */
[C---:B------:R-:W-:Y:S02]  /*1d700*/  IMAD R26, R3.reuse, 0x18, RZ ;  /* 0x00000018031a7824 */ /* 0x040fe400078e02ff */
[C---:B------:R-:W-:Y:S02]  /*1d710*/  IMAD R27, R3.reuse, 0x19, RZ ;  /* 0x00000019031b7824 */ /* 0x040fe400078e02ff */
[----:B------:R-:W-:-:S02]  /*1d720*/  IMAD R28, R3, 0x1a, RZ ;  /* 0x0000001a031c7824 */ /* 0x000fc400078e02ff */
[----:B------:R-:W-:Y:S02]  /*1d730*/  IMAD R29, R3, 0x1b, RZ ;  /* 0x0000001b031d7824 */ /* 0x000fe400078e02ff */
[----:B----4-:R-:W-:-:S05]  /*1d740*/  IMAD.WIDE R6, R12, 0x2, R10 ;  /* 0x000000020c067825 */ /* 0x010fca00078e020a */
[----:B------:R0:W-:Y:S04]  /*1d750*/  STL.64 [R1+0x21e8], R6 ;  /* 0x0021e80601007387 */ /* 0x0001e80000100a00 */
[----:B------:R1:W-:Y:S04]  /*1d760*/  STL.64 [R1+0x21e0], R8 ;  /* 0x0021e00801007387 */ /* 0x0003e80000100a00 */
[----:B------:R2:W-:Y:S01]  /*1d770*/  STL.64 [R1+0x2318], R12 ;  /* 0x0023180c01007387 */ /* 0x0005e20000100a00 */
[----:B0-----:R-:W-:-:S04]  /*1d780*/  IMAD.WIDE R6, R13, 0x2, R10 ;  /* 0x000000020d067825 */ /* 0x001fc800078e020a */
[--C-:B-1----:R-:W-:Y:S01]  /*1d790*/  IMAD.WIDE R8, R13, 0x2, R4.reuse ;  /* 0x000000020d087825 */ /* 0x102fe200078e0204 */
[----:B------:R0:W-:Y:S03]  /*1d7a0*/  STL.64 [R1+0x21d0], R6 ;  /* 0x0021d00601007387 */ /* 0x0001e60000100a00 */
[C---:B--2---:R-:W-:Y:S01]  /*1d7b0*/  IMAD.WIDE R12, R14.reuse, 0x2, R4 ;  /* 0x000000020e0c7825 */ /* 0x044fe200078e0204 */
[----:B------:R1:W-:Y:S03]  /*1d7c0*/  STL.64 [R1+0x21c8], R8 ;  /* 0x0021c80801007387 */ /* 0x0003e60000100a00 */
[----:B0-----:R-:W-:-:S04]  /*1d7d0*/  IMAD.WIDE R6, R14, 0x2, R10 ;  /* 0x000000020e067825 */ /* 0x001fc800078e020a */
[C---:B-1----:R-:W-:Y:S01]  /*1d7e0*/  IMAD.WIDE R8, R15.reuse, 0x2, R10 ;  /* 0x000000020f087825 */ /* 0x042fe200078e020a */
[----:B------:R0:W-:Y:S04]  /*1d7f0*/  STL.64 [R1+0x21b8], R6 ;  /* 0x0021b80601007387 */ /* 0x0001e80000100a00 */
[----:B------:R1:W-:Y:S04]  /*1d800*/  STL.64 [R1+0x21b0], R12 ;  /* 0x0021b00c01007387 */ /* 0x0003e80000100a00 */
[----:B------:R-:W-:Y:S01]  /*1d810*/  STL.64 [R1+0x2320], R14 ;  /* 0x0023200e01007387 */ /* 0x000fe20000100a00 */
[----:B0-----:R-:W-:-:S03]  /*1d820*/  IMAD.WIDE R6, R15, 0x2, R4 ;  /* 0x000000020f067825 */ /* 0x001fc600078e0204 */
[----:B------:R0:W-:Y:S01]  /*1d830*/  STL.64 [R1+0x21a0], R8 ;  /* 0x0021a00801007387 */ /* 0x0001e20000100a00 */
[----:B-1----:R-:W-:-:S03]  /*1d840*/  IMAD.WIDE R12, R16, 0x2, R10 ;  /* 0x00000002100c7825 */ /* 0x002fc600078e020a */
[----:B------:R1:W-:Y:S04]  /*1d850*/  STL.64 [R1+0x2198], R6 ;  /* 0x0021980601007387 */ /* 0x0003e80000100a00 */
[----:B------:R2:W-:Y:S01]  /*1d860*/  STL.64 [R1+0x2188], R12 ;  /* 0x0021880c01007387 */ /* 0x0005e20000100a00 */
[----:B0-----:R-:W-:-:S04]  /*1d870*/  IMAD.WIDE R8, R16, 0x2, R4 ;  /* 0x0000000210087825 */ /* 0x001fc800078e0204 */
[C---:B-1----:R-:W-:Y:S01]  /*1d880*/  IMAD.WIDE R6, R17.reuse, 0x2, R10 ;  /* 0x0000000211067825 */ /* 0x042fe200078e020a */
[----:B------:R0:W-:Y:S03]  /*1d890*/  STL.64 [R1+0x2180], R8 ;  /* 0x0021800801007387 */ /* 0x0001e60000100a00 */
[----:B--2---:R-:W-:Y:S01]  /*1d8a0*/  IMAD.WIDE R12, R17, 0x2, R4 ;  /* 0x00000002110c7825 */ /* 0x004fe200078e0204 */
[----:B------:R1:W-:Y:S04]  /*1d8b0*/  STL.64 [R1+0x2170], R6 ;  /* 0x0021700601007387 */ /* 0x0003e80000100a00 */
[----:B------:R2:W-:Y:S01]  /*1d8c0*/  STL.64 [R1+0x2168], R12 ;  /* 0x0021680c01007387 */ /* 0x0005e20000100a00 */
[----:B0-----:R-:W-:-:S04]  /*1d8d0*/  IMAD.WIDE R8, R18, 0x2, R10 ;  /* 0x0000000212087825 */ /* 0x001fc800078e020a */
[----:B-1----:R-:W-:Y:S01]  /*1d8e0*/  IMAD.WIDE R6, R18, 0x2, R4 ;  /* 0x0000000212067825 */ /* 0x002fe200078e0204 */
[----:B------:R0:W-:Y:S03]  /*1d8f0*/  STL.64 [R1+0x2158], R8 ;  /* 0x0021580801007387 */ /* 0x0001e60000100a00 */
[C---:B--2---:R-:W-:Y:S01]  /*1d900*/  IMAD.WIDE R12, R19.reuse, 0x2, R10 ;  /* 0x00000002130c7825 */ /* 0x044fe200078e020a */
        /* <DEDUP_REMOVED lines=39> */
[----:B-1----:R-:W-:Y:S02]  /*1db80*/  IMAD R7, R3, 0x1c, RZ ;  /* 0x0000001c03077824 */ /* 0x002fe400078e02ff */
[----:B--2---:R-:W-:Y:S01]  /*1db90*/  IMAD.WIDE R12, R29, 0x2, R10 ;  /* 0x000000021d0c7825 */ /* 0x004fe200078e020a */
[----:B------:R0:W-:Y:S04]  /*1dba0*/  STL.64 [R1+0x2060], R8 ;  /* 0x0020600801007387 */ /* 0x0001e80000100a00 */
[----:B------:R1:W-:Y:S01]  /*1dbb0*/  STL.64 [R1+0x2050], R12 ;  /* 0x0020500c01007387 */ /* 0x0003e20000100a00 */
[----:B------:R-:W-:Y:S02]  /*1dbc0*/  IMAD R6, R3, 0x1d, RZ ;  /* 0x0000001d03067824 */ /* 0x000fe400078e02ff */
[----:B0-----:R-:W-:-:S04]  /*1dbd0*/  IMAD.WIDE R8, R29, 0x2, R4 ;  /* 0x000000021d087825 */ /* 0x001fc800078e0204 */
[C---:B-1----:R-:W-:Y:S01]  /*1dbe0*/  IMAD.WIDE R12, R7.reuse, 0x2, R10 ;  /* 0x00000002070c7825 */ /* 0x042fe200078e020a */
[----:B------:R0:W-:Y:S04]  /*1dbf0*/  STL.64 [R1+0x2048], R8 ;  /* 0x0020480801007387 */ /* 0x0001e80000100a00 */
[----:B------:R1:W-:Y:S01]  /*1dc00*/  STL.64 [R1+0x2038], R12 ;  /* 0x0020380c01007387 */ /* 0x0003e20000100a00 */
[----:B0-----:R-:W-:-:S04]  /*1dc10*/  IMAD.WIDE R8, R7, 0x2, R4 ;  /* 0x0000000207087825 */ /* 0x001fc800078e0204 */
[C---:B-1----:R-:W-:Y:S01]  /*1dc20*/  IMAD.WIDE R12, R6.reuse, 0x2, R10 ;  /* 0x00000002060c7825 */ /* 0x042fe200078e020a */
[----:B------:R0:W-:Y:S03]  /*1dc30*/  STL.64 [R1+0x2030], R8 ;  /* 0x0020300801007387 */ /* 0x0001e60000100a00 */
[----:B------:R-:W-:Y:S01]  /*1dc40*/  IMAD R7, R3, 0x1e, RZ ;  /* 0x0000001e03077824 */ /* 0x000fe200078e02ff */
[----:B------:R1:W-:Y:S01]  /*1dc50*/  STL.64 [R1+0x2020], R12 ;  /* 0x0020200c01007387 */ /* 0x0003e20000100a00 */
[----:B0-----:R-:W-:-:S04]  /*1dc60*/  IMAD.WIDE R8, R6, 0x2, R4 ;  /* 0x0000000206087825 */ /* 0x001fc800078e0204 */
[----:B-1----:R-:W-:Y:S01]  /*1dc70*/  IMAD.WIDE R12, R7, 0x2, R10 ;  /* 0x00000002070c7825 */ /* 0x002fe200078e020a */
[----:B------:R0:W-:Y:S03]  /*1dc80*/  STL.64 [R1+0x2018], R8 ;  /* 0x0020180801007387 */ /* 0x0001e60000100a00 */
[----:B------:R-:W-:Y:S01]  /*1dc90*/  IMAD R6, R3, 0x1f, RZ ;  /* 0x0000001f03067824 */ /* 0x000fe200078e02ff */
[----:B------:R1:W-:Y:S01]  /*1dca0*/  STL.64 [R1+0x2008], R12 ;  /* 0x0020080c01007387 */ /* 0x0003e20000100a00 */
[----:B0-----:R-:W-:Y:S01]  /*1dcb0*/  IMAD.WIDE R8, R7, 0x2, R4 ;  /* 0x0000000207087825 */ /* 0x001fe200078e0204 */
[----:B------:R-:W-:-:S03]  /*1dcc0*/  SHF.L.U32 R7, R3, 0x5, RZ ;  /* 0x0000000503077819 */ /* 0x000fc600000006ff */
[C---:B-1----:R-:W-:Y:S01]  /*1dcd0*/  IMAD.WIDE R12, R6.reuse, 0x2, R10 ;  /* 0x00000002060c7825 */ /* 0x042fe200078e020a */
[----:B------:R0:W-:Y:S03]  /*1dce0*/  STL.64 [R1+0x2000], R8 ;  /* 0x0020000801007387 */ /* 0x0001e60000100a00 */
[----:B------:R-:W-:Y:S01]  /*1dcf0*/  IMAD.WIDE R14, R6, 0x2, R4 ;  /* 0x00000002060e7825 */ /* 0x000fe200078e0204 */
[----:B------:R1:W-:Y:S04]  /*1dd00*/  STL.64 [R1+0x1ff0], R12 ;  /* 0x001ff00c01007387 */ /* 0x0003e80000100a00 */
[----:B------:R2:W-:Y:S01]  /*1dd10*/  STL.64 [R1+0x1fe8], R14 ;  /* 0x001fe80e01007387 */ /* 0x0005e20000100a00 */
[----:B0-----:R-:W-:-:S02]  /*1dd20*/  IMAD R9, R3, 0x21, RZ ;  /* 0x0000002103097824 */ /* 0x001fc400078e02ff */
[----:B-1----:R-:W-:-:S04]  /*1dd30*/  IMAD.WIDE R12, R7, 0x2, R10 ;  /* 0x00000002070c7825 */ /* 0x002fc800078e020a */
[----:B--2---:R-:W-:Y:S01]  /*1dd40*/  IMAD.WIDE R14, R7, 0x2, R4 ;  /* 0x00000002070e7825 */ /* 0x004fe200078e0204 */
[----:B------:R0:W-:Y:S03]  /*1dd50*/  STL.64 [R1+0x1fd8], R12 ;  /* 0x001fd80c01007387 */ /* 0x0001e60000100a00 */
[C---:B------:R-:W-:Y:S01]  /*1dd60*/  IMAD R6, R3.reuse, 0x22, RZ ;  /* 0x0000002203067824 */ /* 0x040fe200078e02ff */
[----:B------:R1:W-:Y:S01]  /*1dd70*/  STL.64 [R1+0x1fd0], R14 ;  /* 0x001fd00e01007387 */ /* 0x0003e20000100a00 */
[----:B------:R-:W-:Y:S02]  /*1dd80*/  IMAD R7, R3, 0x23, RZ ;  /* 0x0000002303077824 */ /* 0x000fe400078e02ff */
[----:B0-----:R-:W-:-:S04]  /*1dd90*/  IMAD.WIDE R12, R9, 0x2, R10 ;  /* 0x00000002090c7825 */ /* 0x001fc800078e020a */
[----:B------:R-:W-:Y:S01]  /*1dda0*/  IMAD.WIDE R8, R9, 0x2, R4 ;  /* 0x0000000209087825 */ /* 0x000fe200078e0204 */
[----:B------:R0:W-:Y:S03]  /*1ddb0*/  STL.64 [R1+0x1fc0], R12 ;  /* 0x001fc00c01007387 */ /* 0x0001e60000100a00 */
[C---:B-1----:R-:W-:Y:S01]  /*1ddc0*/  IMAD.WIDE R14, R6.reuse, 0x2, R10 ;  /* 0x00000002060e7825 */ /* 0x042fe200078e020a */
[----:B------:R1:W-:Y:S04]  /*1ddd0*/  STL.64 [R1+0x1fb8], R8 ;  /* 0x001fb80801007387 */ /* 0x0003e80000100a00 */
[----:B------:R-:W-:Y:S01]  /*1dde0*/  STL.64 [R1+0x1fa8], R14 ;  /* 0x001fa80e01007387 */ /* 0x000fe20000100a00 */
[----:B0-----:R-:W-:-:S04]  /*1ddf0*/  IMAD.WIDE R12, R6, 0x2, R4 ;  /* 0x00000002060c7825 */ /* 0x001fc800078e0204 */
[----:B-1----:R-:W-:Y:S01]  /*1de00*/  IMAD.WIDE R8, R7, 0x2, R10 ;  /* 0x0000000207087825 */ /* 0x002fe200078e020a */
[----:B------:R0:W-:Y:S03]  /*1de10*/  STL.64 [R1+0x1fa0], R12 ;  /* 0x001fa00c01007387 */ /* 0x0001e60000100a00 */
[----:B------:R-:W-:Y:S01]  /*1de20*/  IMAD R6, R3, 0x24, RZ ;  /* 0x0000002403067824 */ /* 0x000fe200078e02ff */
[----:B------:R1:W-:Y:S01]  /*1de30*/  STL.64 [R1+0x1f90], R8 ;  /* 0x001f900801007387 */ /* 0x0003e20000100a00 */
[----:B0-----:R-:W-:-:S03]  /*1de40*/  IMAD.WIDE R12, R7, 0x2, R4 ;  /* 0x00000002070c7825 */ /* 0x001fc600078e0204 */
[----:B-1----:R-:W2:Y:S01]  /*1de50*/  LDL.64 R8, [R1+0xe20] ;  /* 0x000e200001087983 */ /* 0x002ea20000100a00 */
[----:B------:R-:W-:-:S03]  /*1de60*/  IMAD.WIDE R14, R6, 0x2, R4 ;  /* 0x00000002060e7825 */ /* 0x000fc600078e0204 */
[----:B------:R0:W-:Y:S01]  /*1de70*/  STL.64 [R1+0x1f88], R12 ;  /* 0x001f880c01007387 */ /* 0x0001e20000100a00 */
[----:B------:R-:W-:Y:S02]  /*1de80*/  IMAD R7, R3, 0x25, RZ ;  /* 0x0000002503077824 */ /* 0x000fe400078e02ff */
[----:B0-----:R-:W-:-:S05]  /*1de90*/  IMAD.WIDE R12, R6, 0x2, R10 ;  /* 0x00000002060c7825 */ /* 0x001fca00078e020a */
[----:B------:R0:W-:Y:S01]  /*1dea0*/  STL.64 [R1+0x1f78], R12 ;  /* 0x001f780c01007387 */ /* 0x0001e20000100a00 */
[----:B------:R-:W-:-:S03]  /*1deb0*/  IMAD R6, R3, 0x26, RZ ;  /* 0x0000002603067824 */ /* 0x000fc600078e02ff */
[----:B------:R1:W-:Y:S01]  /*1dec0*/  STL.64 [R1+0x1f70], R14 ;  /* 0x001f700e01007387 */ /* 0x0003e20000100a00 */
[----:B0-----:R-:W-:-:S04]  /*1ded0*/  IMAD.WIDE R12, R7, 0x2, R10 ;  /* 0x00000002070c7825 */ /* 0x001fc800078e020a */
[----:B-1----:R-:W-:Y:S01]  /*1dee0*/  IMAD.WIDE R14, R7, 0x2, R4 ;  /* 0x00000002070e7825 */ /* 0x002fe200078e0204 */
[----:B------:R0:W-:Y:S04]  /*1def0*/  STL.64 [R1+0x1f60], R12 ;  /* 0x001f600c01007387 */ /* 0x0001e80000100a00 */
[----:B------:R1:W-:Y:S01]  /*1df00*/  STL.64 [R1+0x1f58], R14 ;  /* 0x001f580e01007387 */ /* 0x0003e20000100a00 */
[----:B------:R-:W-:Y:S02]  /*1df10*/  IMAD R7, R3, 0x27, RZ ;  /* 0x0000002703077824 */ /* 0x000fe400078e02ff */
        /* <DEDUP_REMOVED lines=42> */
[----:B------:R-:W-:Y:S04]  /*1e1c0*/  STL.64 [R1+0x1e88], R12 ;  /* 0x001e880c01007387 */ /* 0x000fe80000100a00 */
[----:B------:R0:W-:Y:S02]  /*1e1d0*/  STL.64 [R1+0x1e80], R14 ;  /* 0x001e800e01007387 */ /* 0x0001e40000100a00 */
[----:B0-----:R-:W-:-:S05]  /*1e1e0*/  IMAD.WIDE R14, R7, 0x2, R10 ;  /* 0x00000002070e7825 */ /* 0x001fca00078e020a */
[----:B------:R0:W-:Y:S01]  /*1e1f0*/  STL.64 [R1+0x1e70], R14 ;  /* 0x001e700e01007387 */ /* 0x0001e20000100a00 */
[----:B------:R-:W-:Y:S02]  /*1e200*/  IMAD R13, R3, 0x30, RZ ;  /* 0x00000030030d7824 */ /* 0x000fe400078e02ff */
[----:B0-----:R-:W-:-:S05]  /*1e210*/  IMAD.WIDE R14, R7, 0x2, R4 ;  /* 0x00000002070e7825 */ /* 0x001fca00078e0204 */
[----:B------:R0:W-:Y:S01]  /*1e220*/  STL.64 [R1+0x1e68], R14 ;  /* 0x001e680e01007387 */ /* 0x0001e20000100a00 */
[----:B------:R-:W-:Y:S02]  /*1e230*/  IMAD R6, R3, 0x31, RZ ;  /* 0x0000003103067824 */ /* 0x000fe400078e02ff */
[----:B0-----:R-:W-:-:S04]  /*1e240*/  IMAD.WIDE R14, R13, 0x2, R10 ;  /* 0x000000020d0e7825 */ /* 0x001fc800078e020a */
[----:B------:R-:W-:Y:S01]  /*1e250*/  IMAD.WIDE R12, R13, 0x2, R4 ;  /* 0x000000020d0c7825 */ /* 0x000fe200078e0204 */
[----:B------:R0:W-:Y:S03]  /*1e260*/  STL.64 [R1+0x1e58], R14 ;  /* 0x001e580e01007387 */ /* 0x0001e60000100a00 */
[----:B------:R-:W-:Y:S01]  /*1e270*/  IMAD R7, R3, 0x32, RZ ;  /* 0x0000003203077824 */ /* 0x000fe200078e02ff */
[----:B0-----:R-:W3:Y:S04]  /*1e280*/  LDL.LU.64 R14, [R1+0x2320] ;  /* 0x00232000010e7983 */ /* 0x001ee80000300a00 */
[----:B------:R0:W-:Y:S02]  /*1e290*/  STL.64 [R1+0x1e50], R12 ;  /* 0x001e500c01007387 */ /* 0x0001e40000100a00 */
[----:B0-----:R-:W-:-:S05]  /*1e2a0*/  IMAD.WIDE R12, R6, 0x2, R10 ;  /* 0x00000002060c7825 */ /* 0x001fca00078e020a */
[----:B------:R0:W-:Y:S01]  /*1e2b0*/  STL.64 [R1+0x1e40], R12 ;  /* 0x001e400c01007387 */ /* 0x0001e20000100a00 */
[----:B------:R-:W-:-:S04]  /*1e2c0*/  IMAD.WIDE R10, R7, 0x2, R10 ;  /* 0x00000002070a7825 */ /* 0x000fc800078e020a */
[----:B0-----:R-:W-:-:S05]  /*1e2d0*/  IMAD.WIDE R12, R6, 0x2, R4 ;  /* 0x00000002060c7825 */ /* 0x001fca00078e0204 */
[----:B------:R0:W-:Y:S01]  /*1e2e0*/  STL.64 [R1+0x1e38], R12 ;  /* 0x001e380c01007387 */ /* 0x0001e20000100a00 */
[----:B------:R-:W-:-:S03]  /*1e2f0*/  IMAD.WIDE R6, R7, 0x2, R4 ;  /* 0x0000000207067825 */ /* 0x000fc600078e0204 */
[----:B0-----:R-:W4:Y:S04]  /*1e300*/  LDL.LU.64 R12, [R1+0x2318] ;  /* 0x00231800010c7983 */ /* 0x001f280000300a00 */
[----:B------:R0:W-:Y:S04]  /*1e310*/  STL.64 [R1+0x1e28], R10 ;  /* 0x001e280a01007387 */ /* 0x0001e80000100a00 */
[----:B0-----:R-:W5:Y:S04]  /*1e320*/  LDL.LU.64 R10, [R1+0x2310] ;  /* 0x00231000010a7983 */ /* 0x001f680000300a00 */
[----:B------:R-:W3:Y:S04]  /*1e330*/  LDL.LU.64 R4, [R1+0x2308] ;  /* 0x0023080001047983 */ /* 0x000ee80000300a00 */
[----:B------:R2:W-:Y:S02]  /*1e340*/  STL.64 [R1+0x1e20], R6 ;  /* 0x001e200601007387 */ /* 0x0005e40000100a00 */
[----:B--2---:R-:W-:-:S05]  /*1e350*/  IMAD.WIDE R6, R3, 0x2, R8 ;  /* 0x0000000203067825 */ /* 0x004fca00078e0208 */
[----:B------:R3:W-:Y:S02]  /*1e360*/  STL.64 [R1+0x22b8], R6 ;  /* 0x0022b80601007387 */ /* 0x0007e40000100a00 */
[----:B---3--:R-:W-:-:S05]  /*1e370*/  IMAD.WIDE R6, R4, 0x2, R8 ;  /* 0x0000000204067825 */ /* 0x008fca00078e0208 */
[----:B------:R0:W-:Y:S01]  /*1e380*/  STL.64 [R1+0x2298], R6 ;  /* 0x0022980601007387 */ /* 0x0001e20000100a00 */
[----:B------:R-:W-:-:S03]  /*1e390*/  IMAD.WIDE R8, R5, 0x2, R8 ;  /* 0x0000000205087825 */ /* 0x000fc600078e0208 */
[----:B0-----:R-:W2:Y:S04]  /*1e3a0*/  LDL.LU.64 R6, [R1+0x2300] ;  /* 0x0023000001067983 */ /* 0x001ea80000300a00 */
[----:B------:R0:W-:Y:S04]  /*1e3b0*/  STL.64 [R1+0x22e0], R4 ;  /* 0x0022e00401007387 */ /* 0x0001e80000100a00 */
[----:B0-----:R-:W2:Y:S04]  /*1e3c0*/  LDL.64 R4, [R1+0xe20] ;  /* 0x000e200001047983 */ /* 0x001ea80000100a00 */
[----:B------:R2:W-:Y:S02]  /*1e3d0*/  STL.64 [R1+0x2280], R8 ;  /* 0x0022800801007387 */ /* 0x0005e40000100a00 */
[----:B--2---:R-:W-:-:S05]  /*1e3e0*/  IMAD.WIDE R8, R6, 0x2, R4 ;  /* 0x0000000206087825 */ /* 0x004fca00078e0204 */
[----:B------:R0:W-:Y:S02]  /*1e3f0*/  STL.64 [R1+0x2268], R8 ;  /* 0x0022680801007387 */ /* 0x0001e40000100a00 */
[----:B0-----:R-:W-:-:S05]  /*1e400*/  IMAD.WIDE R8, R7, 0x2, R4 ;  /* 0x0000000207087825 */ /* 0x001fca00078e0204 */
[----:B------:R0:W-:Y:S04]  /*1e410*/  STL.64 [R1+0x2250], R8 ;  /* 0x0022500801007387 */ /* 0x0001e80000100a00 */
[----:B0-----:R-:W2:Y:S04]  /*1e420*/  LDL.LU.64 R8, [R1+0x22f8] ;  /* 0x0022f80001087983 */ /* 0x001ea80000300a00 */
[----:B------:R2:W-:Y:S02]  /*1e430*/  STL.64 [R1+0x22d8], R6 ;  /* 0x0022d80601007387 */ /* 0x0005e40000100a00 */
[----:B--2---:R-:W-:-:S05]  /*1e440*/  IMAD.WIDE R6, R8, 0x2, R4 ;  /* 0x0000000208067825 */ /* 0x004fca00078e0204 */
[----:B------:R0:W-:Y:S04]  /*1e450*/  STL.64 [R1+0x2238], R6 ;  /* 0x0022380601007387 */ /* 0x0001e80000100a00 */
[----:B------:R5:W-:Y:S01]  /*1e460*/  STL.64 [R1+0x22d0], R8 ;  /* 0x0022d00801007387 */ /* 0x000be20000100a00 */
[----:B0-----:R-:W-:-:S05]  /*1e470*/  IMAD.WIDE R6, R9, 0x2, R4 ;  /* 0x0000000209067825 */ /* 0x001fca00078e0204 */
[----:B------:R0:W-:Y:S01]  /*1e480*/  STL.64 [R1+0x2220], R6 ;  /* 0x0022200601007387 */ /* 0x0001e20000100a00 */
[----:B-----5:R-:W-:-:S03]  /*1e490*/  IMAD.WIDE R8, R11, 0x2, R4 ;  /* 0x000000020b087825 */ /* 0x020fc600078e0204 */
[----:B------:R-:W-:Y:S01]  /*1e4a0*/  STL.64 [R1+0x22e8], R10 ;  /* 0x0022e80a01007387 */ /* 0x000fe20000100a00 */
[----:B0-----:R-:W-:-:S05]  /*1e4b0*/  IMAD.WIDE R6, R10, 0x2, R4 ;  /* 0x000000020a067825 */ /* 0x001fca00078e0204 */
[----:B------:R0:W-:Y:S04]  /*1e4c0*/  STL.64 [R1+0x2208], R6 ;  /* 0x0022080601007387 */ /* 0x0001e80000100a00 */
[----:B------:R1:W-:Y:S04]  /*1e4d0*/  STL.64 [R1+0x21f0], R8 ;  /* 0x0021f00801007387 */ /* 0x0003e80000100a00 */
[----:B----4-:R-:W-:Y:S01]  /*1e4e0*/  STL.64 [R1+0x22f0], R12 ;  /* 0x0022f00c01007387 */ /* 0x010fe20000100a00 */
[----:B0-----:R-:W-:-:S04]  /*1e4f0*/  IMAD.WIDE R6, R12, 0x2, R4 ;  /* 0x000000020c067825 */ /* 0x001fc800078e0204 */
[--C-:B-1----:R-:W-:Y:S01]  /*1e500*/  IMAD.WIDE R8, R13, 0x2, R4.reuse ;  /* 0x000000020d087825 */ /* 0x102fe200078e0204 */
[----:B------:R0:W-:Y:S03]  /*1e510*/  STL.64 [R1+0x21d8], R6 ;  /* 0x0021d80601007387 */ /* 0x0001e60000100a00 */
[--C-:B------:R-:W-:Y:S01]  /*1e520*/  IMAD.WIDE R10, R15, 0x2, R4.reuse ;  /* 0x000000020f0a7825 */ /* 0x100fe200078e0204 */
[----:B------:R1:W-:Y:S03]  /*1e530*/  STL.64 [R1+0x21c0], R8 ;  /* 0x0021c00801007387 */ /* 0x0003e60000100a00 */
[----:B0-----:R-:W-:-:S04]  /*1e540*/  IMAD.WIDE R6, R14, 0x2, R4 ;  /* 0x000000020e067825 */ /* 0x001fc800078e0204 */
[--C-:B-1----:R-:W-:Y:S01]  /*1e550*/  IMAD.WIDE R8, R16, 0x2, R4.reuse ;  /* 0x0000000210087825 */ /* 0x102fe200078e0204 */
[----:B------:R0:W-:Y:S04]  /*1e560*/  STL.64 [R1+0x21a8], R6 ;  /* 0x0021a80601007387 */ /* 0x0001e80000100a00 */
[----:B------:R1:W-:Y:S04]  /*1e570*/  STL.64 [R1+0x2190], R10 ;  /* 0x0021900a01007387 */ /* 0x0003e80000100a00 */
[----:B------:R2:W-:Y:S01]  /*1e580*/  STL.64 [R1+0x2178], R8 ;  /* 0x0021780801007387 */ /* 0x0005e20000100a00 */
[----:B0-----:R-:W-:-:S04]  /*1e590*/  IMAD.WIDE R6, R17, 0x2, R4 ;  /* 0x0000000211067825 */ /* 0x001fc800078e0204 */
[--C-:B-1----:R-:W-:Y:S01]  /*1e5a0*/  IMAD.WIDE R10, R18, 0x2, R4.reuse ;  /* 0x00000002120a7825 */ /* 0x102fe200078e0204 */
[----:B------:R0:W-:Y:S03]  /*1e5b0*/  STL.64 [R1+0x2160], R6 ;  /* 0x0021600601007387 */ /* 0x0001e60000100a00 */
[--C-:B--2---:R-:W-:Y:S01]  /*1e5c0*/  IMAD.WIDE R8, R19, 0x2, R4.reuse ;  /* 0x0000000213087825 */ /* 0x104fe200078e0204 */
[----:B------:R1:W-:Y:S04]  /*1e5d0*/  STL.64 [R1+0x2148], R10 ;  /* 0x0021480a01007387 */ /* 0x0003e80000100a00 */
[----:B------:R2:W-:Y:S01]  /*1e5e0*/  STL.64 [R1+0x2130], R8 ;  /* 0x0021300801007387 */ /* 0x0005e20000100a00 */
[----:B0-----:R-:W-:-:S04]  /*1e5f0*/  IMAD.WIDE R6, R20, 0x2, R4 ;  /* 0x0000000214067825 */ /* 0x001fc800078e0204 */
[--C-:B-1----:R-:W-:Y:S01]  /*1e600*/  IMAD.WIDE R10, R21, 0x2, R4.reuse ;  /* 0x00000002150a7825 */ /* 0x102fe200078e0204 */
[----:B--2---:R-:W2:Y:S03]  /*1e610*/  LDL.64 R8, [R1+0xe18] ;  /* 0x000e180001087983 */ /* 0x004ea60000100a00 */
[--C-:B------:R-:W-:Y:S01]  /*1e620*/  IMAD.WIDE R12, R23, 0x2, R4.reuse ;  /* 0x00000002170c7825 */ /* 0x100fe200078e0204 */
[----:B------:R0:W-:Y:S04]  /*1e630*/  STL.64 [R1+0x2118], R6 ;  /* 0x0021180601007387 */ /* 0x0001e80000100a00 */
[----:B------:R1:W-:Y:S01]  /*1e640*/  STL.64 [R1+0x2100], R10 ;  /* 0x0021000a01007387 */ /* 0x0003e20000100a00 */
        /* <DEDUP_REMOVED lines=8> */
[----:B---3--:R-:W-:Y:S01]  /*1e6d0*/  IMAD.WIDE R10, R27, 0x2, R4 ;  /* 0x000000021b0a7825 */ /* 0x008fe200078e0204 */
[----:B------:R1:W-:Y:S04]  /*1e6e0*/  STL.64 [R1+0x2088], R12 ;  /* 0x0020880c01007387 */ /* 0x0003e80000100a00 */
[----:B------:R3:W-:Y:S01]  /*1e6f0*/  STL.64 [R1+0x2070], R10 ;  /* 0x0020700a01007387 */ /* 0x0007e20000100a00 */
[----:B0-----:R-:W-:-:S02]  /*1e700*/  IMAD R6, R3, 0x1c, RZ ;  /* 0x0000001c03067824 */ /* 0x001fc400078e02ff */
[----:B-1----:R-:W-:-:S04]  /*1e710*/  IMAD.WIDE R12, R28, 0x2, R4 ;  /* 0x000000021c0c7825 */ /* 0x002fc800078e0204 */
[--C-:B---3--:R-:W-:Y:S01]  /*1e720*/  IMAD.WIDE R10, R29, 0x2, R4.reuse ;  /* 0x000000021d0a7825 */ /* 0x108fe200078e0204 */
[----:B------:R0:W-:Y:S03]  /*1e730*/  STL.64 [R1+0x2058], R12 ;  /* 0x0020580c01007387 */ /* 0x0001e60000100a00 */
[----:B------:R-:W-:Y:S01]  /*1e740*/  IMAD R7, R3, 0x1d, RZ ;  /* 0x0000001d03077824 */ /* 0x000fe200078e02ff */
[----:B------:R1:W-:Y:S01]  /*1e750*/  STL.64 [R1+0x2040], R10 ;  /* 0x0020400a01007387 */ /* 0x0003e20000100a00 */
[----:B0-----:R-:W-:-:S04]  /*1e760*/  IMAD.WIDE R12, R6, 0x2, R4 ;  /* 0x00000002060c7825 */ /* 0x001fc800078e0204 */
[--C-:B------:R-:W-:Y:S01]  /*1e770*/  IMAD.WIDE R6, R7, 0x2, R4.reuse ;  /* 0x0000000207067825 */ /* 0x100fe200078e0204 */
[----:B------:R0:W-:Y:S03]  /*1e780*/  STL.64 [R1+0x2028], R12 ;  /* 0x0020280c01007387 */ /* 0x0001e60000100a00 */
[C---:B-1----:R-:W-:Y:S02]  /*1e790*/  IMAD R10, R3.reuse, 0x1e, RZ ;  /* 0x0000001e030a7824 */ /* 0x042fe400078e02ff */
[----:B------:R-:W-:Y:S01]  /*1e7a0*/  IMAD R11, R3, 0x1f, RZ ;  /* 0x0000001f030b7824 */ /* 0x000fe200078e02ff */
[----:B------:R1:W-:Y:S01]  /*1e7b0*/  STL.64 [R1+0x2010], R6 ;  /* 0x0020100601007387 */ /* 0x0003e20000100a00 */
[----:B0-----:R-:W-:-:S04]  /*1e7c0*/  IMAD.WIDE R12, R10, 0x2, R4 ;  /* 0x000000020a0c7825 */ /* 0x001fc800078e0204 */
[--C-:B------:R-:W-:Y:S01]  /*1e7d0*/  IMAD.WIDE R10, R11, 0x2, R4.reuse ;  /* 0x000000020b0a7825 */ /* 0x100fe200078e0204 */
[----:B------:R0:W-:Y:S03]  /*1e7e0*/  STL.64 [R1+0x1ff8], R12 ;  /* 0x001ff80c01007387 */ /* 0x0001e60000100a00 */
[C---:B-1----:R-:W-:Y:S02]  /*1e7f0*/  IMAD.SHL.U32 R6, R3.reuse, 0x20, RZ ;  /* 0x0000002003067824 */ /* 0x042fe400078e00ff */
        /* <DEDUP_REMOVED lines=35> */
[C---:B-1----:R-:W-:Y:S01]  /*1ea30*/  IMAD R6, R3.reuse, 0x2c, RZ ;  /* 0x0000002c03067824 */ /* 0x042fe200078e02ff */
[----:B------:R1:W-:Y:S01]  /*1ea40*/  STL.64 [R1+0x1ec0], R10 ;  /* 0x001ec00a01007387 */ /* 0x0003e20000100a00 */
[----:B------:R-:W-:Y:S02]  /*1ea50*/  IMAD R7, R3, 0x2d, RZ ;  /* 0x0000002d03077824 */ /* 0x000fe400078e02ff */
[----:B0-----:R-:W-:-:S04]  /*1ea60*/  IMAD.WIDE R12, R6, 0x2, R4 ;  /* 0x00000002060c7825 */ /* 0x001fc800078e0204 */
[----:B-1----:R-:W-:Y:S01]  /*1ea70*/  IMAD R10, R3, 0x2e, RZ ;  /* 0x0000002e030a7824 */ /* 0x002fe200078e02ff */
[----:B------:R0:W-:Y:S01]  /*1ea80*/  STL.64 [R1+0x1ea8], R12 ;  /* 0x001ea80c01007387 */ /* 0x0001e20000100a00 */
[----:B------:R-:W-:-:S04]  /*1ea90*/  IMAD.WIDE R6, R7, 0x2, R4 ;  /* 0x0000000207067825 */ /* 0x000fc800078e0204 */
[----:B------:R-:W-:Y:S01]  /*1eaa0*/  IMAD R11, R3, 0x2f, RZ ;  /* 0x0000002f030b7824 */ /* 0x000fe200078e02ff */
[----:B------:R1:W-:Y:S01]  /*1eab0*/  STL.64 [R1+0x1e90], R6 ;  /* 0x001e900601007387 */ /* 0x0003e20000100a00 */
[----:B0-----:R-:W-:-:S04]  /*1eac0*/  IMAD.WIDE R12, R10, 0x2, R4 ;  /* 0x000000020a0c7825 */ /* 0x001fc800078e0204 */
[--C-:B------:R-:W-:Y:S01]  /*1ead0*/  IMAD.WIDE R10, R11, 0x2, R4.reuse ;  /* 0x000000020b0a7825 */ /* 0x100fe200078e0204 */
[----:B------:R0:W-:Y:S03]  /*1eae0*/  STL.64 [R1+0x1e78], R12 ;  /* 0x001e780c01007387 */ /* 0x0001e60000100a00 */
[C---:B-1----:R-:W-:Y:S02]  /*1eaf0*/  IMAD R6, R3.reuse, 0x30, RZ ;  /* 0x0000003003067824 */ /* 0x042fe400078e02ff */
[----:B------:R-:W-:Y:S01]  /*1eb00*/  IMAD R7, R3, 0x31, RZ ;  /* 0x0000003103077824 */ /* 0x000fe200078e02ff */
[----:B0-----:R-:W3:Y:S04]  /*1eb10*/  LDL.LU.64 R12, [R1+0x22f0] ;  /* 0x0022f000010c7983 */ /* 0x001ee80000300a00 */
[----:B------:R0:W-:Y:S02]  /*1eb20*/  STL.64 [R1+0x1e60], R10 ;  /* 0x001e600a01007387 */ /* 0x0001e40000100a00 */
[----:B0-----:R-:W-:-:S04]  /*1eb30*/  IMAD.WIDE R10, R6, 0x2, R4 ;  /* 0x00000002060a7825 */ /* 0x001fc800078e0204 */
[----:B------:R-:W-:Y:S01]  /*1eb40*/  IMAD.WIDE R6, R7, 0x2, R4 ;  /* 0x0000000207067825 */ /* 0x000fe200078e0204 */
[----:B------:R0:W-:Y:S04]  /*1eb50*/  STL.64 [R1+0x1e48], R10 ;  /* 0x001e480a01007387 */ /* 0x0001e80000100a00 */
[----:B0-----:R-:W4:Y:S04]  /*1eb60*/  LDL.LU.64 R10, [R1+0x22e8] ;  /* 0x0022e800010a7983 */ /* 0x001f280000300a00 */
[----:B------:R-:W5:Y:S04]  /*1eb70*/  LDL.LU.64 R4, [R1+0x22e0] ;  /* 0x0022e00001047983 */ /* 0x000f680000300a00 */
[----:B------:R2:W-:Y:S02]  /*1eb80*/  STL.64 [R1+0x1e30], R6 ;  /* 0x001e300601007387 */ /* 0x0005e40000100a00 */
[----:B--2---:R-:W-:-:S05]  /*1eb90*/  IMAD.WIDE R6, R3, 0x2, R8 ;  /* 0x0000000203067825 */ /* 0x004fca00078e0208 */
[----:B------:R5:W-:Y:S02]  /*1eba0*/  STL.64 [R1+0x22b0], R6 ;  /* 0x0022b00601007387 */ /* 0x000be40000100a00 */
[----:B-----5:R-:W-:-:S04]  /*1ebb0*/  IMAD.WIDE R6, R4, 0x2, R8 ;  /* 0x0000000204067825 */ /* 0x020fc800078e0208 */
[----:B------:R-:W-:Y:S01]  /*1ebc0*/  IMAD.WIDE R8, R5, 0x2, R8 ;  /* 0x0000000205087825 */ /* 0x000fe200078e0208 */
[----:B------:R0:W-:Y:S04]  /*1ebd0*/  STL.64 [R1+0x1e18], R6 ;  /* 0x001e180601007387 */ /* 0x0001e80000100a00 */
[----:B0-----:R-:W2:Y:S04]  /*1ebe0*/  LDL.LU.64 R6, [R1+0x22d8] ;  /* 0x0022d80001067983 */ /* 0x001ea80000300a00 */
[----:B------:R-:W2:Y:S04]  /*1ebf0*/  LDL.64 R4, [R1+0xe18] ;  /* 0x000e180001047983 */ /* 0x000ea80000100a00 */
[----:B------:R2:W-:Y:S02]  /*1ec00*/  STL.64 [R1+0x1e10], R8 ;  /* 0x001e100801007387 */ /* 0x0005e40000100a00 */
[----:B--2---:R-:W-:-:S05]  /*1ec10*/  IMAD.WIDE R8, R6, 0x2, R4 ;  /* 0x0000000206087825 */ /* 0x004fca00078e0204 */
[----:B------:R0:W-:Y:S04]  /*1ec20*/  STL.64 [R1+0x1e08], R8 ;  /* 0x001e080801007387 */ /* 0x0001e80000100a00 */
[----:B0-----:R-:W2:Y:S01]  /*1ec30*/  LDL.LU.64 R8, [R1+0x22d0] ;  /* 0x0022d00001087983 */ /* 0x001ea20000300a00 */
[----:B------:R-:W-:-:S05]  /*1ec40*/  IMAD.WIDE R6, R7, 0x2, R4 ;  /* 0x0000000207067825 */ /* 0x000fca00078e0204 */
[----:B------:R2:W-:Y:S01]  /*1ec50*/  STL.64 [R1+0x1e00], R6 ;  /* 0x001e000601007387 */ /* 0x0005e20000100a00 */
[----:B------:R-:W-:Y:S02]  /*1ec60*/  IMAD R3, R3, 0x1c, RZ ;  /* 0x0000001c03037824 */ /* 0x000fe400078e02ff */
[----:B--2---:R-:W-:-:S04]  /*1ec70*/  IMAD.WIDE R6, R8, 0x2, R4 ;  /* 0x0000000208067825 */ /* 0x004fc800078e0204 */
[--C-:B------:R-:W-:Y:S01]  /*1ec80*/  IMAD.WIDE R8, R9, 0x2, R4.reuse ;  /* 0x0000000209087825 */ /* 0x100fe200078e0204 */
[----:B------:R4:W-:Y:S04]  /*1ec90*/  STL.64 [R1+0x1df8], R6 ;  /* 0x001df80601007387 */ /* 0x0009e80000100a00 */
[----:B------:R3:W-:Y:S01]  /*1eca0*/  STL.64 [R1+0x1df0], R8 ;  /* 0x001df00801007387 */ /* 0x0007e20000100a00 */
[----:B----4-:R-:W-:-:S04]  /*1ecb0*/  IMAD.WIDE R6, R10, 0x2, R4 ;  /* 0x000000020a067825 */ /* 0x010fc800078e0204 */
[--C-:B------:R-:W-:Y:S01]  /*1ecc0*/  IMAD.WIDE R10, R11, 0x2, R4.reuse ;  /* 0x000000020b0a7825 */ /* 0x100fe200078e0204 */
[----:B------:R0:W-:Y:S03]  /*1ecd0*/  STL.64 [R1+0x1de8], R6 ;  /* 0x001de80601007387 */ /* 0x0001e60000100a00 */
[--C-:B---3--:R-:W-:Y:S01]  /*1ece0*/  IMAD.WIDE R8, R12, 0x2, R4.reuse ;  /* 0x000000020c087825 */ /* 0x108fe200078e0204 */
        /* <DEDUP_REMOVED lines=18> */
[----:B0-----:R-:W2:Y:S04]  /*1ee10*/  LDL.64 R6, [R1+0xe20] ;  /* 0x000e200001067983 */ /* 0x001ea80000100a00 */
[----:B------:R0:W-:Y:S04]  /*1ee20*/  STL.64 [R1+0x1d98], R10 ;  /* 0x001d980a01007387 */ /* 0x0001e80000100a00 */
[----:B------:R1:W-:Y:S01]  /*1ee30*/  STL.64 [R1+0x1d90], R8 ;  /* 0x001d900801007387 */ /* 0x0003e20000100a00 */
[----:B0-----:R-:W-:-:S04]  /*1ee40*/  IMAD.WIDE R10, R22, 0x2, R4 ;  /* 0x00000002160a7825 */ /* 0x001fc800078e0204 */
[--C-:B-1----:R-:W-:Y:S01]  /*1ee50*/  IMAD.WIDE R8, R23, 0x2, R4.reuse ;  /* 0x0000000217087825 */ /* 0x102fe200078e0204 */
[----:B------:R0:W-:Y:S04]  /*1ee60*/  STL.64 [R1+0x1d88], R10 ;  /* 0x001d880a01007387 */ /* 0x0001e80000100a00 */
[----:B0-----:R-:W3:Y:S04]  /*1ee70*/  LDL.64 R10, [R1+0xe30] ;  /* 0x000e3000010a7983 */ /* 0x001ee80000100a00 */
[----:B------:R0:W-:Y:S04]  /*1ee80*/  STL.64 [R1+0x1d80], R8 ;  /* 0x001d800801007387 */ /* 0x0001e80000100a00 */
[----:B0-----:R-:W4:Y:S01]  /*1ee90*/  LDL.64 R8, [R1+0xe28] ;  /* 0x000e280001087983 */ /* 0x001f220000100a00 */
[----:B------:R-:W-:-:S04]  /*1eea0*/  IMAD.WIDE R12, R24, 0x2, R4 ;  /* 0x00000002180c7825 */ /* 0x000fc800078e0204 */
[--C-:B------:R-:W-:Y:S01]  /*1eeb0*/  IMAD.WIDE R14, R25, 0x2, R4.reuse ;  /* 0x00000002190e7825 */ /* 0x100fe200078e0204 */
[----:B------:R0:W-:Y:S04]  /*1eec0*/  STL.64 [R1+0x1d78], R12 ;  /* 0x001d780c01007387 */ /* 0x0001e80000100a00 */
[----:B------:R1:W-:Y:S01]  /*1eed0*/  STL.64 [R1+0x1d70], R14 ;  /* 0x001d700e01007387 */ /* 0x0003e20000100a00 */
[----:B------:R-:W-:-:S04]  /*1eee0*/  IMAD.WIDE R16, R28, 0x2, R4 ;  /* 0x000000021c107825 */ /* 0x000fc800078e0204 */
[----:B0-----:R-:W-:-:S04]  /*1eef0*/  IMAD.WIDE R12, R26, 0x2, R4 ;  /* 0x000000021a0c7825 */ /* 0x001fc800078e0204 */
[--C-:B-1----:R-:W-:Y:S01]  /*1ef00*/  IMAD.WIDE R14, R27, 0x2, R4.reuse ;  /* 0x000000021b0e7825 */ /* 0x102fe200078e0204 */
[----:B------:R0:W-:Y:S04]  /*1ef10*/  STL.64 [R1+0x1d68], R12 ;  /* 0x001d680c01007387 */ /* 0x0001e80000100a00 */
[----:B------:R1:W-:Y:S04]  /*1ef20*/  STL.64 [R1+0x1d60], R14 ;  /* 0x001d600e01007387 */ /* 0x0003e80000100a00 */
[----:B------:R-:W-:Y:S01]  /*1ef30*/  STL.64 [R1+0x1d58], R16 ;  /* 0x001d581001007387 */ /* 0x000fe20000100a00 */
[----:B0-----:R-:W-:-:S04]  /*1ef40*/  IMAD.WIDE R12, R29, 0x2, R4 ;  /* 0x000000021d0c7825 */ /* 0x001fc800078e0204 */
[----:B-1----:R-:W-:Y:S01]  /*1ef50*/  IMAD.WIDE R14, R3, 0x2, R4 ;  /* 0x00000002030e7825 */ /* 0x002fe200078e0204 */
[----:B------:R0:W-:Y:S04]  /*1ef60*/  STL.64 [R1+0x1d50], R12 ;  /* 0x001d500c01007387 */ /* 0x0001e80000100a00 */
[----:B------:R1:W-:Y:S01]  /*1ef70*/  STL.64 [R1+0x1d48], R14 ;  /* 0x001d480e01007387 */ /* 0x0003e20000100a00 */
[----:B------:R-:W-:Y:S02]  /*1ef80*/  MOV R3, c[0x0][0x1a4] ;  /* 0x0000690000037a02 */ /* 0x000fe40000000f00 */
[----:B0-----:R-:W-:Y:S01]  /*1ef90*/  MOV R13, c[0x0][0x1a4] ;  /* 0x00006900000d7a02 */ /* 0x001fe20000000f00 */
[----:B-1----:R-:W-:Y:S01]  /*1efa0*/  IMAD.MOV.U32 R14, RZ, RZ, c[0x0][0x1a4] ;  /* 0x00006900ff0e7624 */ /* 0x002fe200078e00ff */
[----:B------:R-:W-:-:S03]  /*1efb0*/  MOV R12, c[0x0][0x1a4] ;  /* 0x00006900000c7a02 */ /* 0x000fc60000000f00 */
[----:B------:R-:W-:Y:S01]  /*1efc0*/  IMAD R14, R14, 0x1d, RZ ;  /* 0x0000001d0e0e7824 */ /* 0x000fe200078e02ff */
[----:B------:R-:W-:Y:S01]  /*1efd0*/  SHF.L.U32 R3, R3, 0x5, RZ ;  /* 0x0000000503037819 */ /* 0x000fe200000006ff */
[----:B------:R-:W-:Y:S02]  /*1efe0*/  IMAD R13, R13, 0x1e, RZ ;  /* 0x0000001e0d0d7824 */ /* 0x000fe400078e02ff */
[----:B------:R-:W-:-:S04]  /*1eff0*/  IMAD.WIDE R14, R14, 0x2, R4 ;  /* 0x000000020e0e7825 */ /* 0x000fc800078e0204 */
[----:B------:R-:W-:Y:S01]  /*1f000*/  IMAD R12, R12, 0x1f, RZ ;  /* 0x0000001f0c0c7824 */ /* 0x000fe200078e02ff */
[----:B------:R0:W-:Y:S01]  /*1f010*/  STL.64 [R1+0x1d40], R14 ;  /* 0x001d400e01007387 */ /* 0x0001e20000100a00 */
[----:B------:R-:W-:-:S04]  /*1f020*/  IMAD.WIDE R16, R13, 0x2, R4 ;  /* 0x000000020d107825 */ /* 0x000fc800078e0204 */
[--C-:B------:R-:W-:Y:S01]  /*1f030*/  IMAD.WIDE R12, R12, 0x2, R4.reuse ;  /* 0x000000020c0c7825 */ /* 0x100fe200078e0204 */
[----:B------:R-:W-:Y:S03]  /*1f040*/  STL.64 [R1+0x1d38], R16 ;  /* 0x001d381001007387 */ /* 0x000fe60000100a00 */
[----:B0-----:R-:W-:Y:S01]  /*1f050*/  IMAD.WIDE R14, R3, 0x2, R4 ;  /* 0x00000002030e7825 */ /* 0x001fe200078e0204 */
[----:B------:R-:W-:Y:S04]  /*1f060*/  STL.64 [R1+0x1d30], R12 ;  /* 0x001d300c01007387 */ /* 0x000fe80000100a00 */
[----:B------:R0:W-:Y:S01]  /*1f070*/  STL.64 [R1+0x1d28], R14 ;  /* 0x001d280e01007387 */ /* 0x0001e20000100a00 */
[----:B------:R-:W-:-:S02]  /*1f080*/  MOV R3, c[0x0][0x1a4] ;  /* 0x0000690000037a02 */ /* 0x000fc40000000f00 */
[----:B0-----:R-:W-:Y:S01]  /*1f090*/  MOV R14, c[0x0][0x1a4] ;  /* 0x00006900000e7a02 */ /* 0x001fe20000000f00 */
[----:B------:R-:W-:Y:S01]  /*1f0a0*/  IMAD.MOV.U32 R13, RZ, RZ, c[0x0][0x1a4] ;  /* 0x00006900ff0d7624 */ /* 0x000fe200078e00ff */
[----:B------:R-:W-:-:S03]  /*1f0b0*/  MOV R12, c[0x0][0x1a4] ;  /* 0x00006900000c7a02 */ /* 0x000fc60000000f00 */
[----:B------:R-:W-:Y:S02]  /*1f0c0*/  IMAD R14, R14, 0x21, RZ ;  /* 0x000000210e0e7824 */ /* 0x000fe400078e02ff */
[----:B------:R-:W-:Y:S02]  /*1f0d0*/  IMAD R13, R13, 0x22, RZ ;  /* 0x000000220d0d7824 */ /* 0x000fe400078e02ff */
[----:B------:R-:W-:-:S04]  /*1f0e0*/  IMAD.WIDE R14, R14, 0x2, R4 ;  /* 0x000000020e0e7825 */ /* 0x000fc800078e0204 */
[----:B------:R-:W-:Y:S02]  /*1f0f0*/  IMAD R12, R12, 0x23, RZ ;  /* 0x000000230c0c7824 */ /* 0x000fe400078e02ff */
        /* <DEDUP_REMOVED lines=38> */
[----:B------:R0:W-:Y:S04]  /*1f360*/  STL.64 [R1+0x1cd0], R12 ;  /* 0x001cd00c01007387 */ /* 0x0001e80000100a00 */
[----:B------:R1:W-:Y:S01]  /*1f370*/  STL.64 [R1+0x1cc8], R14 ;  /* 0x001cc80e01007387 */ /* 0x0003e20000100a00 */
[----:B------:R-:W-:Y:S01]  /*1f380*/  MOV R3, c[0x0][0x1a4] ;  /* 0x0000690000037a02 */ /* 0x000fe20000000f00 */
[----:B0-----:R-:W-:Y:S01]  /*1f390*/  IMAD.MOV.U32 R13, RZ, RZ, c[0x0][0x1a4] ;  /* 0x00006900ff0d7624 */ /* 0x001fe200078e00ff */
[----:B-1----:R-:W-:-:S02]  /*1f3a0*/  MOV R14, c[0x0][0x1a4] ;  /* 0x00006900000e7a02 */ /* 0x002fc40000000f00 */
[----:B------:R-:W-:Y:S01]  /*1f3b0*/  MOV R12, c[0x0][0x1a4] ;  /* 0x00006900000c7a02 */ /* 0x000fe20000000f00 */
[----:B------:R-:W-:Y:S02]  /*1f3c0*/  IMAD R13, R13, 0x2e, RZ ;  /* 0x0000002e0d0d7824 */ /* 0x000fe400078e02ff */
[----:B------:R-:W-:Y:S02]  /*1f3d0*/  IMAD R14, R14, 0x2d, RZ ;  /* 0x0000002d0e0e7824 */ /* 0x000fe400078e02ff */
[----:B------:R-:W-:Y:S02]  /*1f3e0*/  IMAD R12, R12, 0x2f, RZ ;  /* 0x0000002f0c0c7824 */ /* 0x000fe400078e02ff */
[----:B------:R-:W-:-:S04]  /*1f3f0*/  IMAD.WIDE R14, R14, 0x2, R4 ;  /* 0x000000020e0e7825 */ /* 0x000fc800078e0204 */
[----:B------:R-:W-:Y:S02]  /*1f400*/  IMAD R3, R3, 0x30, RZ ;  /* 0x0000003003037824 */ /* 0x000fe400078e02ff */
[--C-:B------:R-:W-:Y:S01]  /*1f410*/  IMAD.WIDE R18, R13, 0x2, R4.reuse ;  /* 0x000000020d127825 */ /* 0x100fe200078e0204 */
[----:B------:R-:W-:Y:S01]  /*1f420*/  MOV R13, c[0x0][0x1a4] ;  /* 0x00006900000d7a02 */ /* 0x000fe20000000f00 */
[----:B------:R0:W-:Y:S02]  /*1f430*/  STL.64 [R1+0x1cc0], R14 ;  /* 0x001cc00e01007387 */ /* 0x0001e40000100a00 */
[----:B------:R-:W-:Y:S01]  /*1f440*/  IMAD.WIDE R16, R12, 0x2, R4 ;  /* 0x000000020c107825 */ /* 0x000fe200078e0204 */
[----:B------:R-:W-:Y:S01]  /*1f450*/  MOV R12, c[0x0][0x1a4] ;  /* 0x00006900000c7a02 */ /* 0x000fe20000000f00 */
[----:B------:R2:W-:Y:S02]  /*1f460*/  STL.64 [R1+0x1cb8], R18 ;  /* 0x001cb81201007387 */ /* 0x0005e40000100a00 */
[----:B------:R-:W-:-:S02]  /*1f470*/  IMAD R13, R13, 0x31, RZ ;  /* 0x000000310d0d7824 */ /* 0x000fc400078e02ff */
[----:B------:R-:W-:Y:S01]  /*1f480*/  STL.64 [R1+0x1cb0], R16 ;  /* 0x001cb01001007387 */ /* 0x000fe20000100a00 */
[----:B0-----:R-:W-:-:S04]  /*1f490*/  IMAD.WIDE R14, R3, 0x2, R4 ;  /* 0x00000002030e7825 */ /* 0x001fc800078e0204 */
[----:B------:R-:W-:Y:S01]  /*1f4a0*/  IMAD.MOV.U32 R3, RZ, RZ, c[0x0][0x1a4] ;  /* 0x00006900ff037624 */ /* 0x000fe200078e00ff */
[----:B------:R0:W-:Y:S01]  /*1f4b0*/  STL.64 [R1+0x1ca8], R14 ;  /* 0x001ca80e01007387 */ /* 0x0001e20000100a00 */
[----:B------:R-:W-:Y:S02]  /*1f4c0*/  IMAD R12, R12, 0x32, RZ ;  /* 0x000000320c0c7824 */ /* 0x000fe400078e02ff */
[----:B------:R-:W-:Y:S02]  /*1f4d0*/  IMAD R3, R3, 0x33, RZ ;  /* 0x0000003303037824 */ /* 0x000fe400078e02ff */
[----:B--2---:R-:W-:-:S04]  /*1f4e0*/  IMAD.WIDE R18, R12, 0x2, R6 ;  /* 0x000000020c127825 */ /* 0x004fc800078e0206 */
[----:B0-----:R-:W-:-:S04]  /*1f4f0*/  IMAD.WIDE R14, R13, 0x2, R4 ;  /* 0x000000020d0e7825 */ /* 0x001fc800078e0204 */
[----:B------:R-:W-:Y:S01]  /*1f500*/  IMAD.WIDE R16, R12, 0x2, R4 ;  /* 0x000000020c107825 */ /* 0x000fe200078e0204 */
[----:B------:R3:W-:Y:S01]  /*1f510*/  STL.64 [R1+0x1ca0], R14 ;  /* 0x001ca00e01007387 */ /* 0x0007e20000100a00 */
[----:B------:R-:W-:-:S03]  /*1f520*/  MOV R12, c[0x0][0x1a4] ;  /* 0x00006900000c7a02 */ /* 0x000fc60000000f00 */
[----:B------:R0:W-:Y:S04]  /*1f530*/  STL.64 [R1+0x1c98], R18 ;  /* 0x001c981201007387 */ /* 0x0001e80000100a00 */
[----:B------:R1:W-:Y:S01]  /*1f540*/  STL.64 [R1+0x1c90], R16 ;  /* 0x001c901001007387 */ /* 0x0003e20000100a00 */
[----:B---3--:R-:W-:-:S05]  /*1f550*/  IMAD.WIDE R14, R3, 0x2, R10 ;  /* 0x00000002030e7825 */ /* 0x008fca00078e020a */
[----:B------:R4:W-:Y:S01]  /*1f560*/  STL.64 [R1+0x1c88], R14 ;  /* 0x001c880e01007387 */ /* 0x0009e20000100a00 */
[----:B------:R-:W-:Y:S02]  /*1f570*/  IMAD R12, R12, 0x34, RZ ;  /* 0x000000340c0c7824 */ /* 0x000fe400078e02ff */
[----:B0-----:R-:W-:-:S04]  /*1f580*/  IMAD.WIDE R18, R3, 0x2, R6 ;  /* 0x0000000203127825 */ /* 0x001fc800078e0206 */
[----:B-1----:R-:W-:-:S04]  /*1f590*/  IMAD.WIDE R16, R3, 0x2, R4 ;  /* 0x0000000203107825 */ /* 0x002fc800078e0204 */
[----:B----4-:R-:W-:Y:S01]  /*1f5a0*/  IMAD.WIDE R14, R3, 0x2, R8 ;  /* 0x00000002030e7825 */ /* 0x010fe200078e0208 */
[----:B------:R-:W-:-:S04]  /*1f5b0*/  MOV R3, c[0x0][0x1a4] ;  /* 0x0000690000037a02 */ /* 0x000fc80000000f00 */
[----:B------:R0:W-:Y:S04]  /*1f5c0*/  STL.64 [R1+0x1c80], R14 ;  /* 0x001c800e01007387 */ /* 0x0001e80000100a00 */
[----:B------:R1:W-:Y:S04]  /*1f5d0*/  STL.64 [R1+0x1c78], R18 ;  /* 0x001c781201007387 */ /* 0x0003e80000100a00 */
[----:B------:R2:W-:Y:S01]  /*1f5e0*/  STL.64 [R1+0x1c70], R16 ;  /* 0x001c701001007387 */ /* 0x0005e20000100a00 */
[----:B0-----:R-:W-:-:S05]  /*1f5f0*/  IMAD.WIDE R14, R12, 0x2, R10 ;  /* 0x000000020c0e7825 */ /* 0x001fca00078e020a */
[----:B------:R0:W-:Y:S01]  /*1f600*/  STL.64 [R1+0x1c68], R14 ;  /* 0x001c680e01007387 */ /* 0x0001e20000100a00 */
[----:B------:R-:W-:Y:S02]  /*1f610*/  IMAD R3, R3, 0x35, RZ ;  /* 0x0000003503037824 */ /* 0x000fe400078e02ff */
[----:B-1----:R-:W-:-:S04]  /*1f620*/  IMAD.WIDE R18, R12, 0x2, R6 ;  /* 0x000000020c127825 */ /* 0x002fc800078e0206 */
[----:B--2---:R-:W-:-:S04]  /*1f630*/  IMAD.WIDE R16, R12, 0x2, R4 ;  /* 0x000000020c107825 */ /* 0x004fc800078e0204 */
[----:B0-----:R-:W-:Y:S01]  /*1f640*/  IMAD.WIDE R14, R12, 0x2, R8 ;  /* 0x000000020c0e7825 */ /* 0x001fe200078e0208 */
        /* <DEDUP_REMOVED lines=9> */
[----:B0-----:R-:W-:-:S05]  /*1f6e0*/  IMAD.WIDE R14, R3, 0x2, R8 ;  /* 0x00000002030e7825 */ /* 0x001fca00078e0208 */
[----:B------:R0:W-:Y:S01]  /*1f6f0*/  STL.64 [R1+0x1c40], R14 ;  /* 0x001c400e01007387 */ /* 0x0001e20000100a00 */
[----:B------:R-:W-:-:S03]  /*1f700*/  IMAD.MOV.U32 R3, RZ, RZ, c[0x0][0x1a4] ;  /* 0x00006900ff037624 */ /* 0x000fc600078e00ff */
        /* <DEDUP_REMOVED lines=77> */
[----:B0-----:R-:W-:-:S04]  /*1fbe0*/  IMAD.WIDE R14, R3, 0x2, R8 ;  /* 0x00000002030e7825 */ /* 0x001fc800078e0208 */
[----:B------:R-:W-:Y:S01]  /*1fbf0*/  IMAD.MOV.U32 R3, RZ, RZ, c[0x0][0x1a4] ;  /* 0x00006900ff037624 */ /* 0x000fe200078e00ff */
[----:B------:R0:W-:Y:S03]  /*1fc00*/  STL.64 [R1+0x1b40], R14 ;  /* 0x001b400e01007387 */ /* 0x0001e60000100a00 */
[----:B------:R-:W-:Y:S01]  /*1fc10*/  IMAD R3, R3, 0x3f, RZ ;  /* 0x0000003f03037824 */ /* 0x000fe200078e02ff */
[----:B------:R-:W-:Y:S04]  /*1fc20*/  STL.64 [R1+0x1b38], R18 ;  /* 0x001b381201007387 */ /* 0x000fe80000100a00 */
[----:B------:R1:W-:Y:S01]  /*1fc30*/  STL.64 [R1+0x1b30], R16 ;  /* 0x001b301001007387 */ /* 0x0003e20000100a00 */
[----:B0-----:R-:W-:-:S05]  /*1fc40*/  IMAD.WIDE R14, R12, 0x2, R10 ;  /* 0x000000020c0e7825 */ /* 0x001fca00078e020a */
[----:B------:R0:W-:Y:S01]  /*1fc50*/  STL.64 [R1+0x1b28], R14 ;  /* 0x001b280e01007387 */ /* 0x0001e20000100a00 */
[----:B-1----:R-:W-:-:S04]  /*1fc60*/  IMAD.WIDE R16, R12, 0x2, R8 ;  /* 0x000000020c107825 */ /* 0x002fc800078e0208 */
[----:B------:R-:W-:Y:S01]  /*1fc70*/  IMAD.WIDE R10, R3, 0x2, R10 ;  /* 0x00000002030a7825 */ /* 0x000fe200078e020a */
[----:B------:R1:W-:Y:S03]  /*1fc80*/  STL.64 [R1+0x1b20], R16 ;  /* 0x001b201001007387 */ /* 0x0003e60000100a00 */
[----:B0-----:R-:W-:-:S04]  /*1fc90*/  IMAD.WIDE R14, R12, 0x2, R6 ;  /* 0x000000020c0e7825 */ /* 0x001fc800078e0206 */
[----:B------:R-:W-:Y:S01]  /*1fca0*/  IMAD.WIDE R12, R12, 0x2, R4 ;  /* 0x000000020c0c7825 */ /* 0x000fe200078e0204 */
[----:B------:R1:W-:Y:S03]  /*1fcb0*/  STL.64 [R1+0x1b18], R14 ;  /* 0x001b180e01007387 */ /* 0x0003e60000100a00 */
[C---:B------:R-:W-:Y:S01]  /*1fcc0*/  IMAD.WIDE R8, R3.reuse, 0x2, R8 ;  /* 0x0000000203087825 */ /* 0x040fe200078e0208 */
[----:B------:R1:W-:Y:S03]  /*1fcd0*/  STL.64 [R1+0x1b10], R12 ;  /* 0x001b100c01007387 */ /* 0x0003e60000100a00 */
[C---:B------:R-:W-:Y:S01]  /*1fce0*/  IMAD.WIDE R4, R3.reuse, 0x2, R4 ;  /* 0x0000000203047825 */ /* 0x040fe200078e0204 */
[----:B------:R1:W-:Y:S03]  /*1fcf0*/  STL.64 [R1+0x1b08], R10 ;  /* 0x001b080a01007387 */ /* 0x0003e60000100a00 */
[----:B------:R-:W-:Y:S01]  /*1fd00*/  IMAD.WIDE R6, R3, 0x2, R6 ;  /* 0x0000000203067825 */ /* 0x000fe200078e0206 */
[----:B------:R1:W-:Y:S04]  /*1fd10*/  STL.64 [R1+0x1b00], R8 ;  /* 0x001b000801007387 */ /* 0x0003e80000100a00 */
[----:B------:R1:W-:Y:S04]  /*1fd20*/  STL.64 [R1+0x1af0], R4 ;  /* 0x001af00401007387 */ /* 0x0003e80000100a00 */
[----:B------:R1:W-:Y:S01]  /*1fd30*/  STL.64 [R1+0x1af8], R6 ;  /* 0x001af80601007387 */ /* 0x0003e20000100a00 */
[----:B------:R-:W-:Y:S01]  /*1fd40*/  MOV R2, RZ ;  /* 0x000000ff00027202 */ /* 0x000fe20000000f00 */
[----:B------:R-:W-:-:S02]  /*1fd50*/  IMAD.MOV.U32 R0, RZ, RZ, RZ ;  /* 0x000000ffff007224 */ /* 0x000fc400078e00ff */
.L_x_1:
[----:B01----:R-:W2:Y:S04]  /*1fd60*/  LDL.64 R4, [R1+0xe28] ;  /* 0x000e280001047983 */ /* 0x003ea80000100a00 */
[----:B------:R-:W3:Y:S04]  /*1fd70*/  LDL.64 R8, [R1+0xe30] ;  /* 0x000e300001087983 */ /* 0x000ee80000100a00 */
[----:B------:R-:W4:Y:S04]  /*1fd80*/  LDL.64 R6, [R1+0xe20] ;  /* 0x000e200001067983 */ /* 0x000f280000100a00 */
[----:B------:R-:W4:Y:S04]  /*1fd90*/  LDL.64 R16, [R1+0xe18] ;  /* 0x000e180001107983 */ /* 0x000f280000100a00 */
[----:B------:R-:W4:Y:S04]  /*1fda0*/  LDL.64 R10, [R1+0x22c8] ;  /* 0x0022c800010a7983 */ /* 0x000f280000100a00 */
[----:B------:R-:W4:Y:S04]  /*1fdb0*/  LDL.64 R12, [R1+0x22c0] ;  /* 0x0022c000010c7983 */ /* 0x000f280000100a00 */
[----:B------:R0:W-:Y:S04]  /*1fdc0*/  STL [R1+0x2ff0], R0 ;  /* 0x002ff00001007387 */ /* 0x0001e80000100800 */
[----:B------:R-:W4:Y:S04]  /*1fdd0*/  LDL.64 R14, [R1+0x22b8] ;  /* 0x0022b800010e7983 */ /* 0x000f280000100a00 */
[----:B------:R-:W4:Y:S04]  /*1fde0*/  LDL.64 R26, [R1+0x22b0] ;  /* 0x0022b000011a7983 */ /* 0x000f280000100a00 */
[----:B------:R-:W4:Y:S04]  /*1fdf0*/  LDL.64 R24, [R1+0x22a0] ;  /* 0x0022a00001187983 */ /* 0x000f280000100a00 */
[----:B------:R-:W4:Y:S04]  /*1fe00*/  LDL.64 R20, [R1+0x22a8] ;  /* 0x0022a80001147983 */ /* 0x000f280000100a00 */
[----:B------:R-:W4:Y:S01]  /*1fe10*/  LDL.64 R18, [R1+0x2298] ;  /* 0x0022980001127983 */ /* 0x000f220000100a00 */
[----:B--2---:R-:W-:-:S04]  /*1fe20*/  IMAD.WIDE R4, R2, 0x2, R4 ;  /* 0x0000000202047825 */ /* 0x004fc800078e0204 */
[C---:B---3--:R-:W-:Y:S01]  /*1fe30*/  IMAD.WIDE R8, R2.reuse, 0x2, R8 ;  /* 0x0000000202087825 */ /* 0x048fe200078e0208 */
[----:B------:R1:W2:Y:S04]  /*1fe40*/  LDG.E.U16 R23, [R4.64] ;  /* 0x0000000404177981 */ /* 0x0002a8000c1e1500 */
[----:B------:R3:W2:Y:S01]  /*1fe50*/  LDG.E.U16 R22, [R8.64] ;  /* 0x0000000408167981 */ /* 0x0006a2000c1e1500 */
[----:B----4-:R-:W-:-:S05]  /*1fe60*/  IMAD.WIDE R6, R2, 0x2, R6 ;  /* 0x0000000202067825 */ /* 0x010fca00078e0206 */
[----:B------:R4:W2:Y:S01]  /*1fe70*/  LDG.E.U16 R3, [R6.64] ;  /* 0x0000000406037981 */ /* 0x0008a2000c1e1500 */
[----:B---3--:R-:W-:-:S03]  /*1fe80*/  IMAD.WIDE R8, R2, 0x2, R16 ;  /* 0x0000000202087825 */ /* 0x008fc600078e0210 */
[----:B------:R-:W3:Y:S04]  /*1fe90*/  LDL.64 R16, [R1+0x1e18] ;  /* 0x001e180001107983 */ /* 0x000ee80000100a00 */
[----:B0-----:R0:W3:Y:S01]  /*1fea0*/  LDG.E.U16 R0, [R8.64] ;  /* 0x0000000408007981 */ /* 0x0010e2000c1e1500 */
[----:B------:R-:W-:-:S04]  /*1feb0*/  IMAD.WIDE R10, R2, 0x2, R10 ;  /* 0x00000002020a7825 */ /* 0x000fc800078e020a */
[C---:B------:R-:W-:Y:S01]  /*1fec0*/  IMAD.WIDE R12, R2.reuse, 0x2, R12 ;  /* 0x00000002020c7825 */ /* 0x040fe200078e020c */
[----:B------:R0:W3:Y:S03]  /*1fed0*/  LDG.E.U16 R28, [R10.64] ;  /* 0x000000040a1c7981 */ /* 0x0000e6000c1e1500 */
[C---:B-1----:R-:W-:Y:S01]  /*1fee0*/  IMAD.WIDE R4, R2.reuse, 0x2, R14 ;  /* 0x0000000202047825 */ /* 0x042fe200078e020e */
[----:B------:R1:W3:Y:S03]  /*1fef0*/  LDG.E.U16 R29, [R12.64] ;  /* 0x000000040c1d7981 */ /* 0x0002e6000c1e1500 */
[----:B----4-:R-:W-:-:S04]  /*1ff00*/  IMAD.WIDE R6, R2, 0x2, R26 ;  /* 0x0000000202067825 */ /* 0x010fc800078e021a */
[C---:B0-----:R-:W-:Y:S02]  /*1ff10*/  IMAD.WIDE R10, R2.reuse, 0x2, R24 ;  /* 0x00000002020a7825 */ /* 0x041fe400078e0218 */
[----:B------:R0:W3:Y:S02]  /*1ff20*/  LDG.E.U16 R25, [R4.64] ;  /* 0x0000000404197981 */ /* 0x0000e4000c1e1500 */
[C---:B------:R-:W-:Y:S02]  /*1ff30*/  IMAD.WIDE R8, R2.reuse, 0x2, R20 ;  /* 0x0000000202087825 */ /* 0x040fe400078e0214 */
[----:B--2---:R-:W-:Y:S04]  /*1ff40*/  STL [R1+0x390], R23 ;  /* 0x0003901701007387 */ /* 0x004fe80000100800 */
[----:B------:R2:W-:Y:S04]  /*1ff50*/  STL [R1+0x394], R22 ;  /* 0x0003941601007387 */ /* 0x0005e80000100800 */
[----:B------:R-:W4:Y:S04]  /*1ff60*/  LDL.64 R26, [R1+0x2280] ;  /* 0x00228000011a7983 */ /* 0x000f280000100a00 */
[----:B------:R-:W4:Y:S04]  /*1ff70*/  LDL.64 R14, [R1+0x2288] ;  /* 0x00228800010e7983 */ /* 0x000f280000100a00 */
[----:B--2---:R-:W2:Y:S04]  /*1ff80*/  LDL.64 R22, [R1+0x2290] ;  /* 0x0022900001167983 */ /* 0x004ea80000100a00 */
[----:B------:R-:W2:Y:S04]  /*1ff90*/  LDL.64 R20, [R1+0x1e10] ;  /* 0x001e100001147983 */ /* 0x000ea80000100a00 */
[----:B------:R0:W-:Y:S04]  /*1ffa0*/  STL [R1+0x38c], R3 ;  /* 0x00038c0301007387 */ /* 0x0001e80000100800 */
[----:B0-----:R2:W2:Y:S04]  /*1ffb0*/  LDG.E.U16 R3, [R6.64] ;  /* 0x0000000406037981 */ /* 0x0014a8000c1e1500 */
[----:B---3--:R0:W-:Y:S04]  /*1ffc0*/  STL [R1+0x388], R0 ;  /* 0x0003880001007387 */ /* 0x0081e80000100800 */
[----:B0-----:R0:W3:Y:S01]  /*1ffd0*/  LDG.E.U16 R0, [R8.64] ;  /* 0x0000000408007981 */ /* 0x0010e2000c1e1500 */
[----:B-1----:R-:W-:-:S03]  /*1ffe0*/  IMAD.WIDE R12, R2, 0x2, R18 ;  /* 0x00000002020c7825 */ /* 0x002fc600078e0212 */
[----:B------:R1:W-:Y:S01]  /*1fff0*/  STL [R1+0x384], R28 ;  /* 0x0003841c01007387 */ /* 0x0003e20000100800 */
[----:B------:R-:W-:-:S03]  /*20000*/  IMAD.WIDE R4, R2, 0x2, R16 ;  /* 0x0000000202047825 */ /* 0x000fc600078e0210 */
[----:B------:R-:W3:Y:S04]  /*20010*/  LDL.64 R18, [R1+0x2278] ;  /* 0x0022780001127983 */ /* 0x000ee80000100a00 */
[----:B------:R0:W-:Y:S04]  /*20020*/  STL [R1+0x380], R29 ;  /* 0x0003801d01007387 */ /* 0x0001e80000100800 */
[----:B-1----:R4:W3:Y:S04]  /*20030*/  LDG.E.U16 R28, [R10.64] ;  /* 0x000000040a1c7981 */ /* 0x0028e8000c1e1500 */
[----:B------:R1:W-:Y:S04]  /*20040*/  STL [R1+0x37c], R25 ;  /* 0x00037c1901007387 */ /* 0x0003e80000100800 */
[----:B0-----:R0:W3:Y:S04]  /*20050*/  LDG.E.U16 R29, [R12.64] ;  /* 0x000000040c1d7981 */ /* 0x0010e8000c1e1500 */
[----:B------:R-:W3:Y:S04]  /*20060*/  LDL.64 R16, [R1+0x2268] ;  /* 0x0022680001107983 */ /* 0x000ee80000100a00 */
[----:B-1----:R-:W3:Y:S01]  /*20070*/  LDL.64 R24, [R1+0x2270] ;  /* 0x0022700001187983 */ /* 0x002ee20000100a00 */
[----:B----4-:R-:W-:-:S03]  /*20080*/  IMAD.WIDE R10, R2, 0x2, R26 ;  /* 0x00000002020a7825 */ /* 0x010fc600078e021a */
[----:B------:R1:W4:Y:S01]  /*20090*/  LDG.E.U16 R27, [R4.64] ;  /* 0x00000004041b7981 */ /* 0x000322000c1e1500 */
[----:B--2---:R-:W-:-:S03]  /*200a0*/  IMAD.WIDE R6, R2, 0x2, R22 ;  /* 0x0000000202067825 */ /* 0x004fc600078e0216 */
[----:B------:R-:W2:Y:S01]  /*200b0*/  LDL.64 R22, [R1+0x1e08] ;  /* 0x001e080001167983 */ /* 0x000ea20000100a00 */
[----:B------:R-:W-:-:S03]  /*200c0*/  IMAD.WIDE R8, R2, 0x2, R14 ;  /* 0x0000000202087825 */ /* 0x000fc600078e020e */
[----:B------:R-:W2:Y:S04]  /*200d0*/  LDL.64 R14, [R1+0x2260] ;  /* 0x00226000010e7983 */ /* 0x000ea80000100a00 */
[----:B------:R0:W-:Y:S04]  /*200e0*/  STL [R1+0x378], R3 ;  /* 0x0003780301007387 */ /* 0x0001e80000100800 */
[----:B0-----:R0:W2:Y:S04]  /*200f0*/  LDG.E.U16 R3, [R6.64] ;  /* 0x0000000406037981 */ /* 0x0010a8000c1e1500 */
[----:B---3--:R3:W-:Y:S04]  /*20100*/  STL [R1+0x374], R0 ;  /* 0x0003740001007387 */ /* 0x0087e80000100800 */
[----:B---3--:R3:W2:Y:S01]  /*20110*/  LDG.E.U16 R0, [R8.64] ;  /* 0x0000000408007981 */ /* 0x0086a2000c1e1500 */
[----:B------:R-:W-:-:S03]  /*20120*/  IMAD.WIDE R12, R2, 0x2, R20 ;  /* 0x00000002020c7825 */ /* 0x000fc600078e0214 */
[----:B------:R0:W-:Y:S01]  /*20130*/  STL [R1+0x370], R28 ;  /* 0x0003701c01007387 */ /* 0x0001e20000100800 */
[----:B-1----:R-:W-:-:S03]  /*20140*/  IMAD.WIDE R4, R2, 0x2, R18 ;  /* 0x0000000202047825 */ /* 0x002fc600078e0212 */
[----:B------:R-:W2:Y:S04]  /*20150*/  LDL.64 R20, [R1+0x2258] ;  /* 0x0022580001147983 */ /* 0x000ea80000100a00 */
[----:B------:R1:W-:Y:S04]  /*20160*/  STL [R1+0x36c], R29 ;  /* 0x00036c1d01007387 */ /* 0x0003e80000100800 */
[----:B0-----:R2:W2:Y:S01]  /*20170*/  LDG.E.U16 R28, [R10.64] ;  /* 0x000000040a1c7981 */ /* 0x0014a2000c1e1500 */
[----:B------:R-:W-:-:S03]  /*20180*/  IMAD.WIDE R6, R2, 0x2, R24 ;  /* 0x0000000202067825 */ /* 0x000fc600078e0218 */
[----:B-1----:R0:W2:Y:S01]  /*20190*/  LDG.E.U16 R29, [R12.64] ;  /* 0x000000040c1d7981 */ /* 0x0020a2000c1e1500 */
[----:B---3--:R-:W-:-:S03]  /*201a0*/  IMAD.WIDE R8, R2, 0x2, R16 ;  /* 0x0000000202087825 */ /* 0x008fc600078e0210 */
[----:B----4-:R1:W-:Y:S04]  /*201b0*/  STL [R1+0x368], R27 ;  /* 0x0003681b01007387 */ /* 0x0103e80000100800 */
[----:B------:R-:W3:Y:S01]  /*201c0*/  LDL.64 R24, [R1+0x2248] ;  /* 0x0022480001187983 */ /* 0x000ee20000100a00 */
[----:B--2---:R-:W-:-:S03]  /*201d0*/  IMAD.WIDE R10, R2, 0x2, R22 ;  /* 0x00000002020a7825 */ /* 0x004fc600078e0216 */
[----:B------:R-:W2:Y:S04]  /*201e0*/  LDL.64 R18, [R1+0x1e00] ;  /* 0x001e000001127983 */ /* 0x000ea80000100a00 */
[----:B-1----:R-:W4:Y:S04]  /*201f0*/  LDL.64 R26, [R1+0x2250] ;  /* 0x00225000011a7983 */ /* 0x002f280000100a00 */
[----:B------:R1:W2:Y:S04]  /*20200*/  LDG.E.U16 R23, [R4.64] ;  /* 0x0000000404177981 */ /* 0x0002a8000c1e1500 */
[----:B------:R-:W2:Y:S04]  /*20210*/  LDL.64 R16, [R1+0x2240] ;  /* 0x0022400001107983 */ /* 0x000ea80000100a00 */
[----:B------:R0:W-:Y:S04]  /*20220*/  STL [R1+0x364], R3 ;  /* 0x0003640301007387 */ /* 0x0001e80000100800 */
[----:B0-----:R4:W2:Y:S04]  /*20230*/  LDG.E.U16 R3, [R6.64] ;  /* 0x0000000406037981 */ /* 0x0018a8000c1e1500 */
[----:B------:R0:W-:Y:S04]  /*20240*/  STL [R1+0x360], R0 ;  /* 0x0003600001007387 */ /* 0x0001e80000100800 */
[----:B0-----:R0:W2:Y:S01]  /*20250*/  LDG.E.U16 R0, [R8.64] ;  /* 0x0000000408007981 */ /* 0x0010a2000c1e1500 */
[----:B------:R-:W-:-:S04]  /*20260*/  IMAD.WIDE R12, R2, 0x2, R14 ;  /* 0x00000002020c7825 */ /* 0x000fc800078e020e */
[C---:B-1----:R-:W-:Y:S01]  /*20270*/  IMAD.WIDE R4, R2.reuse, 0x2, R20 ;  /* 0x0000000202047825 */ /* 0x042fe200078e0214 */
[----:B------:R1:W-:Y:S04]  /*20280*/  STL [R1+0x35c], R28 ;  /* 0x00035c1c01007387 */ /* 0x0003e80000100800 */
[----:B------:R-:W2:Y:S04]  /*20290*/  LDL.64 R14, [R1+0x2238] ;  /* 0x00223800010e7983 */ /* 0x000ea80000100a00 */
[----:B------:R0:W-:Y:S04]  /*202a0*/  STL [R1+0x358], R29 ;  /* 0x0003581d01007387 */ /* 0x0001e80000100800 */
[----:B-1----:R3:W2:Y:S04]  /*202b0*/  LDG.E.U16 R28, [R10.64] ;  /* 0x000000040a1c7981 */ /* 0x0026a8000c1e1500 */
[----:B0-----:R0:W2:Y:S01]  /*202c0*/  LDG.E.U16 R29, [R12.64] ;  /* 0x000000040c1d7981 */ /* 0x0010a2000c1e1500 */
[----:B---3--:R-:W-:-:S03]  /*202d0*/  IMAD.WIDE R10, R2, 0x2, R24 ;  /* 0x00000002020a7825 */ /* 0x008fc600078e0218 */
[----:B------:R1:W3:Y:S01]  /*202e0*/  LDG.E.U16 R25, [R4.64] ;  /* 0x0000000404197981 */ /* 0x0002e2000c1e1500 */
[----:B----4-:R-:W-:-:S03]  /*202f0*/  IMAD.WIDE R6, R2, 0x2, R26 ;  /* 0x0000000202067825 */ /* 0x010fc600078e021a */
[----:B--2---:R2:W-:Y:S04]  /*20300*/  STL [R1+0x354], R23 ;  /* 0x0003541701007387 */ /* 0x0045e80000100800 */
[----:B------:R-:W4:Y:S01]  /*20310*/  LDL.64 R26, [R1+0x2228] ;  /* 0x00222800011a7983 */ /* 0x000f220000100a00 */
[----:B------:R-:W-:-:S03]  /*20320*/  IMAD.WIDE R8, R2, 0x2, R18 ;  /* 0x0000000202087825 */ /* 0x000fc600078e0212 */
[----:B------:R-:W4:Y:S04]  /*20330*/  LDL.64 R20, [R1+0x2230] ;  /* 0x0022300001147983 */ /* 0x000f280000100a00 */
[----:B--2---:R-:W2:Y:S04]  /*20340*/  LDL.64 R22, [R1+0x1df8] ;  /* 0x001df80001167983 */ /* 0x004ea80000100a00 */
        /* <DEDUP_REMOVED lines=11> */
[----:B0-----:R0:W2:Y:S04]  /*20400*/  LDG.E.U16 R29, [R12.64] ;  /* 0x000000040c1d7981 */ /* 0x0010a8000c1e1500 */
[----:B---3--:R1:W-:Y:S04]  /*20410*/  STL [R1+0x340], R25 ;  /* 0x0003401901007387 */ /* 0x0083e80000100800 */
[----:B------:R-:W3:Y:S04]  /*20420*/  LDL.64 R14, [R1+0x2210] ;  /* 0x00221000010e7983 */ /* 0x000ee80000100a00 */
[----:B-1----:R-:W3:Y:S01]  /*20430*/  LDL.64 R24, [R1+0x2218] ;  /* 0x0022180001187983 */ /* 0x002ee20000100a00 */
[----:B----4-:R-:W-:-:S03]  /*20440*/  IMAD.WIDE R10, R2, 0x2, R26 ;  /* 0x00000002020a7825 */ /* 0x010fc600078e021a */
[----:B------:R1:W4:Y:S01]  /*20450*/  LDG.E.U16 R27, [R4.64] ;  /* 0x00000004041b7981 */ /* 0x000322000c1e1500 */
[----:B------:R-:W-:-:S03]  /*20460*/  IMAD.WIDE R8, R2, 0x2, R20 ;  /* 0x0000000202087825 */ /* 0x000fc600078e0214 */
[----:B------:R-:W4:Y:S01]  /*20470*/  LDL.64 R20, [R1+0x1de8] ;  /* 0x001de80001147983 */ /* 0x000f220000100a00 */
[----:B--2---:R-:W-:-:S03]  /*20480*/  IMAD.WIDE R6, R2, 0x2, R22 ;  /* 0x0000000202067825 */ /* 0x004fc600078e0216 */
[----:B------:R-:W2:Y:S04]  /*20490*/  LDL.64 R22, [R1+0x2208] ;  /* 0x0022080001167983 */ /* 0x000ea80000100a00 */
[----:B------:R0:W-:Y:S04]  /*204a0*/  STL [R1+0x33c], R3 ;  /* 0x00033c0301007387 */ /* 0x0001e80000100800 */
[----:B0-----:R3:W2:Y:S04]  /*204b0*/  LDG.E.U16 R3, [R6.64] ;  /* 0x0000000406037981 */ /* 0x0016a8000c1e1500 */
[----:B------:R0:W-:Y:S04]  /*204c0*/  STL [R1+0x338], R0 ;  /* 0x0003380001007387 */ /* 0x0001e80000100800 */
[----:B0-----:R0:W2:Y:S01]  /*204d0*/  LDG.E.U16 R0, [R8.64] ;  /* 0x0000000408007981 */ /* 0x0010a2000c1e1500 */
[----:B------:R-:W-:-:S03]  /*204e0*/  IMAD.WIDE R12, R2, 0x2, R18 ;  /* 0x00000002020c7825 */ /* 0x000fc600078e0212 */
[----:B------:R0:W-:Y:S04]  /*204f0*/  STL [R1+0x334], R28 ;  /* 0x0003341c01007387 */ /* 0x0001e80000100800 */
[----:B------:R-:W2:Y:S04]  /*20500*/  LDL.64 R18, [R1+0x2200] ;  /* 0x0022000001127983 */ /* 0x000ea80000100a00 */
[----:B------:R1:W-:Y:S04]  /*20510*/  STL [R1+0x330], R29 ;  /* 0x0003301d01007387 */ /* 0x0003e80000100800 */
[----:B0-----:R2:W2:Y:S04]  /*20520*/  LDG.E.U16 R28, [R10.64] ;  /* 0x000000040a1c7981 */ /* 0x0014a8000c1e1500 */
[----:B-1----:R0:W2:Y:S01]  /*20530*/  LDG.E.U16 R29, [R12.64] ;  /* 0x000000040c1d7981 */ /* 0x0020a2000c1e1500 */
[----:B------:R-:W-:-:S04]  /*20540*/  IMAD.WIDE R4, R2, 0x2, R16 ;  /* 0x0000000202047825 */ /* 0x000fc800078e0210 */
[C---:B---3--:R-:W-:Y:S01]  /*20550*/  IMAD.WIDE R6, R2.reuse, 0x2, R24 ;  /* 0x0000000202067825 */ /* 0x048fe200078e0218 */
[----:B----4-:R1:W-:Y:S04]  /*20560*/  STL [R1+0x32c], R27 ;  /* 0x00032c1b01007387 */ /* 0x0103e80000100800 */
[----:B------:R-:W3:Y:S01]  /*20570*/  LDL.64 R24, [R1+0x1de0] ;  /* 0x001de00001187983 */ /* 0x000ee20000100a00 */
[----:B------:R-:W-:-:S03]  /*20580*/  IMAD.WIDE R8, R2, 0x2, R14 ;  /* 0x0000000202087825 */ /* 0x000fc600078e020e */
[----:B------:R-:W4:Y:S01]  /*20590*/  LDL.64 R16, [R1+0x21f0] ;  /* 0x0021f00001107983 */ /* 0x000f220000100a00 */
[----:B--2---:R-:W-:-:S03]  /*205a0*/  IMAD.WIDE R10, R2, 0x2, R22 ;  /* 0x00000002020a7825 */ /* 0x004fc600078e0216 */
[----:B-1----:R-:W2:Y:S04]  /*205b0*/  LDL.64 R26, [R1+0x21f8] ;  /* 0x0021f800011a7983 */ /* 0x002ea80000100a00 */
        /* <DEDUP_REMOVED lines=11> */
[----:B0-----:R3:W2:Y:S04]  /*20670*/  LDG.E.U16 R28, [R10.64] ;  /* 0x000000040a1c7981 */ /* 0x0016a8000c1e1500 */
[----:B-1----:R0:W2:Y:S01]  /*20680*/  LDG.E.U16 R29, [R12.64] ;  /* 0x000000040c1d7981 */ /* 0x0020a2000c1e1500 */
[----:B---3--:R-:W-:-:S03]  /*20690*/  IMAD.WIDE R10, R2, 0x2, R24 ;  /* 0x00000002020a7825 */ /* 0x008fc600078e0218 */
[----:B------:R1:W3:Y:S01]  /*206a0*/  LDG.E.U16 R25, [R4.64] ;  /* 0x0000000404197981 */ /* 0x0002e2000c1e1500 */
[----:B----4-:R-:W-:-:S04]  /*206b0*/  IMAD.WIDE R8, R2, 0x2, R16 ;  /* 0x0000000202087825 */ /* 0x010fc800078e0210 */
[C---:B--2---:R-:W-:Y:S01]  /*206c0*/  IMAD.WIDE R6, R2.reuse, 0x2, R26 ;  /* 0x0000000202067825 */ /* 0x044fe200078e021a */
[----:B------:R2:W-:Y:S04]  /*206d0*/  STL [R1+0x318], R23 ;  /* 0x0003181701007387 */ /* 0x0005e80000100800 */
[----:B------:R-:W4:Y:S04]  /*206e0*/  LDL.64 R18, [R1+0x1dd8] ;  /* 0x001dd80001127983 */ /* 0x000f280000100a00 */
[----:B------:R-:W4:Y:S04]  /*206f0*/  LDL.64 R26, [R1+0x21d0] ;  /* 0x0021d000011a7983 */ /* 0x000f280000100a00 */
[----:B--2---:R-:W4:Y:S04]  /*20700*/  LDL.64 R22, [R1+0x21d8] ;  /* 0x0021d80001167983 */ /* 0x004f280000100a00 */
[----:B------:R-:W4:Y:S04]  /*20710*/  LDL.64 R16, [R1+0x21c8] ;  /* 0x0021c80001107983 */ /* 0x000f280000100a00 */
[----:B------:R0:W-:Y:S04]  /*20720*/  STL [R1+0x314], R3 ;  /* 0x0003140301007387 */ /* 0x0001e80000100800 */
[----:B0-----:R4:W4:Y:S04]  /*20730*/  LDG.E.U16 R3, [R6.64] ;  /* 0x0000000406037981 */ /* 0x001928000c1e1500 */
[----:B------:R0:W-:Y:S04]  /*20740*/  STL [R1+0x310], R0 ;  /* 0x0003100001007387 */ /* 0x0001e80000100800 */
[----:B0-----:R4:W4:Y:S01]  /*20750*/  LDG.E.U16 R0, [R8.64] ;  /* 0x0000000408007981 */ /* 0x001922000c1e1500 */
[----:B------:R-:W-:-:S03]  /*20760*/  IMAD.WIDE R12, R2, 0x2, R14 ;  /* 0x00000002020c7825 */ /* 0x000fc600078e020e */
[----:B------:R0:W-:Y:S04]  /*20770*/  STL [R1+0x30c], R28 ;  /* 0x00030c1c01007387 */ /* 0x0001e80000100800 */
[----:B------:R-:W4:Y:S04]  /*20780*/  LDL.64 R14, [R1+0x21c0] ;  /* 0x0021c000010e7983 */ /* 0x000f280000100a00 */
[----:B------:R1:W-:Y:S04]  /*20790*/  STL [R1+0x308], R29 ;  /* 0x0003081d01007387 */ /* 0x0003e80000100800 */
[----:B0-----:R0:W4:Y:S04]  /*207a0*/  LDG.E.U16 R28, [R10.64] ;  /* 0x000000040a1c7981 */ /* 0x001128000c1e1500 */
[----:B-1----:R1:W4:Y:S01]  /*207b0*/  LDG.E.U16 R29, [R12.64] ;  /* 0x000000040c1d7981 */ /* 0x002322000c1e1500 */
[----:B------:R-:W-:-:S06]  /*207c0*/  IMAD.WIDE R4, R2, 0x2, R20 ;  /* 0x0000000202047825 */ /* 0x000fcc00078e0214 */
[----:B------:R-:W4:Y:S04]  /*207d0*/  LDG.E.U16 R5, [R4.64] ;  /* 0x0000000404057981 */ /* 0x000f28000c1e1500 */
[----:B---3--:R3:W-:Y:S04]  /*207e0*/  STL [R1+0x304], R25 ;  /* 0x0003041901007387 */ /* 0x0087e80000100800 */
[----:B------:R-:W2:Y:S04]  /*207f0*/  LDL.64 R20, [R1+0x21b8] ;  /* 0x0021b80001147983 */ /* 0x000ea80000100a00 */
[----:B---3--:R-:W3:Y:S01]  /*20800*/  LDL.64 R24, [R1+0x1dd0] ;  /* 0x001dd00001187983 */ /* 0x008ee20000100a00 */
[----:B----4-:R-:W-:-:S03]  /*20810*/  IMAD.WIDE R8, R2, 0x2, R18 ;  /* 0x0000000202087825 */ /* 0x010fc600078e0212 */
[----:B------:R-:W4:Y:S01]  /*20820*/  LDL.64 R18, [R1+0x21a8] ;  /* 0x0021a80001127983 */ /* 0x000f220000100a00 */
[----:B------:R-:W-:-:S03]  /*20830*/  IMAD.WIDE R6, R2, 0x2, R22 ;  /* 0x0000000202067825 */ /* 0x000fc600078e0216 */
[----:B------:R-:W4:Y:S04]  /*20840*/  LDL.64 R22, [R1+0x21b0] ;  /* 0x0021b00001167983 */ /* 0x000f280000100a00 */
[----:B------:R0:W-:Y:S04]  /*20850*/  STL [R1+0x300], R3 ;  /* 0x0003000301007387 */ /* 0x0001e80000100800 */
[----:B0-----:R0:W4:Y:S04]  /*20860*/  LDG.E.U16 R3, [R6.64] ;  /* 0x0000000406037981 */ /* 0x001128000c1e1500 */
[----:B------:R0:W-:Y:S04]  /*20870*/  STL [R1+0x2fc], R0 ;  /* 0x0002fc0001007387 */ /* 0x0001e80000100800 */
[----:B0-----:R3:W4:Y:S01]  /*20880*/  LDG.E.U16 R0, [R8.64] ;  /* 0x0000000408007981 */ /* 0x001722000c1e1500 */
[----:B------:R-:W-:-:S04]  /*20890*/  IMAD.WIDE R10, R2, 0x2, R26 ;  /* 0x00000002020a7825 */ /* 0x000fc800078e021a */
[----:B-1----:R-:W-:-:S04]  /*208a0*/  IMAD.WIDE R12, R2, 0x2, R16 ;  /* 0x00000002020c7825 */ /* 0x002fc800078e0210 */
[----:B------:R-:W-:-:S06]  /*208b0*/  IMAD.WIDE R6, R2, 0x2, R14 ;  /* 0x0000000202067825 */ /* 0x000fcc00078e020e */
[----:B------:R-:W4:Y:S04]  /*208c0*/  LDG.E.U16 R7, [R6.64] ;  /* 0x0000000406077981 */ /* 0x000f28000c1e1500 */
[----:B------:R0:W-:Y:S04]  /*208d0*/  STL [R1+0x2f8], R28 ;  /* 0x0002f81c01007387 */ /* 0x0001e80000100800 */
[----:B------:R-:W4:Y:S04]  /*208e0*/  LDL.64 R16, [R1+0x1dc8] ;  /* 0x001dc80001107983 */ /* 0x000f280000100a00 */
[----:B------:R1:W-:Y:S04]  /*208f0*/  STL [R1+0x2f4], R29 ;  /* 0x0002f41d01007387 */ /* 0x0003e80000100800 */
[----:B0-----:R2:W4:Y:S04]  /*20900*/  LDG.E.U16 R28, [R10.64] ;  /* 0x000000040a1c7981 */ /* 0x001528000c1e1500 */
[----:B------:R-:W4:Y:S04]  /*20910*/  LDL.64 R26, [R1+0x21a0] ;  /* 0x0021a000011a7983 */ /* 0x000f280000100a00 */
[----:B-1----:R0:W4:Y:S04]  /*20920*/  LDG.E.U16 R29, [R12.64] ;  /* 0x000000040c1d7981 */ /* 0x002128000c1e1500 */
[----:B------:R-:W4:Y:S01]  /*20930*/  LDL.64 R14, [R1+0x2198] ;  /* 0x00219800010e7983 */ /* 0x000f220000100a00 */
[----:B---3--:R-:W-:-:S03]  /*20940*/  IMAD.WIDE R8, R2, 0x2, R24 ;  /* 0x0000000202087825 */ /* 0x008fc600078e0218 */
[----:B------:R-:W3:Y:S01]  /*20950*/  LDL.64 R24, [R1+0x2190] ;  /* 0x0021900001187983 */ /* 0x000ee20000100a00 */
[----:B--2---:R-:W-:-:S03]  /*20960*/  IMAD.WIDE R10, R2, 0x2, R20 ;  /* 0x00000002020a7825 */ /* 0x004fc600078e0214 */
[----:B------:R-:W2:Y:S04]  /*20970*/  LDL.64 R20, [R1+0x1dc0] ;  /* 0x001dc00001147983 */ /* 0x000ea80000100a00 */
[----:B------:R-:W-:Y:S04]  /*20980*/  STL [R1+0x2f0], R5 ;  /* 0x0002f00501007387 */ /* 0x000fe80000100800 */
[----:B----4-:R1:W-:Y:S04]  /*20990*/  STL [R1+0x2ec], R3 ;  /* 0x0002ec0301007387 */ /* 0x0103e80000100800 */
[----:B-1----:R1:W4:Y:S04]  /*209a0*/  LDG.E.U16 R3, [R8.64] ;  /* 0x0000000408037981 */ /* 0x002328000c1e1500 */
[----:B------:R0:W-:Y:S04]  /*209b0*/  STL [R1+0x2e8], R0 ;  /* 0x0002e80001007387 */ /* 0x0001e80000100800 */
[----:B0-----:R0:W2:Y:S01]  /*209c0*/  LDG.E.U16 R0, [R10.64] ;  /* 0x000000040a007981 */ /* 0x0010a2000c1e1500 */
[----:B------:R-:W-:-:S04]  /*209d0*/  IMAD.WIDE R12, R2, 0x2, R22 ;  /* 0x00000002020c7825 */ /* 0x000fc800078e0216 */
[C---:B------:R-:W-:Y:S01]  /*209e0*/  IMAD.WIDE R4, R2.reuse, 0x2, R18 ;  /* 0x0000000202047825 */ /* 0x040fe200078e0212 */
[----:B------:R1:W-:Y:S04]  /*209f0*/  STL [R1+0x2e4], R28 ;  /* 0x0002e41c01007387 */ /* 0x0003e80000100800 */
[----:B------:R-:W2:Y:S01]  /*20a00*/  LDL.64 R18, [R1+0x2188] ;  /* 0x0021880001127983 */ /* 0x000ea20000100a00 */
[----:B0-----:R-:W-:-:S03]  /*20a10*/  IMAD.WIDE R10, R2, 0x2, R26 ;  /* 0x00000002020a7825 */ /* 0x001fc600078e021a */
[----:B------:R0:W-:Y:S04]  /*20a20*/  STL [R1+0x2e0], R29 ;  /* 0x0002e01d01007387 */ /* 0x0001e80000100800 */
[----:B-1----:R1:W2:Y:S01]  /*20a30*/  LDG.E.U16 R28, [R12.64] ;  /* 0x000000040c1c7981 */ /* 0x0022a2000c1e1500 */
[----:B------:R-:W-:-:S03]  /*20a40*/  IMAD.WIDE R8, R2, 0x2, R14 ;  /* 0x0000000202087825 */ /* 0x000fc600078e020e */
[----:B------:R-:W2:Y:S04]  /*20a50*/  LDL.64 R22, [R1+0x2180] ;  /* 0x0021800001167983 */ /* 0x000ea80000100a00 */
[----:B------:R-:W2:Y:S01]  /*20a60*/  LDL.64 R26, [R1+0x1db8] ;  /* 0x001db800011a7983 */ /* 0x000ea20000100a00 */
[----:B-1----:R-:W-:-:S03]  /*20a70*/  IMAD.WIDE R12, R2, 0x2, R16 ;  /* 0x00000002020c7825 */ /* 0x002fc600078e0210 */
[----:B------:R-:W2:Y:S04]  /*20a80*/  LDL.64 R16, [R1+0x2178] ;  /* 0x0021780001107983 */ /* 0x000ea80000100a00 */
[----:B------:R-:W2:Y:S04]  /*20a90*/  LDL.64 R14, [R1+0x2170] ;  /* 0x00217000010e7983 */ /* 0x000ea80000100a00 */
[----:B------:R3:W-:Y:S04]  /*20aa0*/  STL [R1+0x2dc], R7 ;  /* 0x0002dc0701007387 */ /* 0x0007e80000100800 */
[----:B0-----:R0:W2:Y:S01]  /*20ab0*/  LDG.E.U16 R29, [R4.64] ;  /* 0x00000004041d7981 */ /* 0x0010a2000c1e1500 */
[----:B---3--:R-:W-:-:S03]  /*20ac0*/  IMAD.WIDE R6, R2, 0x2, R24 ;  /* 0x0000000202067825 */ /* 0x008fc600078e0218 */
[----:B------:R1:W3:Y:S04]  /*20ad0*/  LDG.E.U16 R25, [R12.64] ;  /* 0x000000040c197981 */ /* 0x0002e8000c1e1500 */
[----:B----4-:R4:W-:Y:S04]  /*20ae0*/  STL [R1+0x2d8], R3 ;  /* 0x0002d80301007387 */ /* 0x0109e80000100800 */
[----:B----4-:R4:W3:Y:S04]  /*20af0*/  LDG.E.U16 R3, [R10.64] ;  /* 0x000000040a037981 */ /* 0x0108e8000c1e1500 */
[----:B--2---:R2:W-:Y:S04]  /*20b00*/  STL [R1+0x2d4], R0 ;  /* 0x0002d40001007387 */ /* 0x0045e80000100800 */
[----:B--2---:R2:W3:Y:S01]  /*20b10*/  LDG.E.U16 R0, [R8.64] ;  /* 0x0000000408007981 */ /* 0x0044e2000c1e1500 */
[----:B0-----:R-:W-:-:S04]  /*20b20*/  IMAD.WIDE R4, R2, 0x2, R20 ;  /* 0x0000000202047825 */ /* 0x001fc800078e0214 */
[C---:B-1----:R-:W-:Y:S01]  /*20b30*/  IMAD.WIDE R12, R2.reuse, 0x2, R18 ;  /* 0x00000002020c7825 */ /* 0x042fe200078e0212 */
[----:B------:R0:W-:Y:S04]  /*20b40*/  STL [R1+0x2d0], R28 ;  /* 0x0002d01c01007387 */ /* 0x0001e80000100800 */
[----:B------:R-:W3:Y:S01]  /*20b50*/  LDL.64 R20, [R1+0x2168] ;  /* 0x0021680001147983 */ /* 0x000ee20000100a00 */
[----:B----4-:R-:W-:-:S03]  /*20b60*/  IMAD.WIDE R10, R2, 0x2, R22 ;  /* 0x00000002020a7825 */ /* 0x010fc600078e0216 */
[----:B0-----:R0:W4:Y:S02]  /*20b70*/  LDG.E.U16 R28, [R6.64] ;  /* 0x00000004061c7981 */ /* 0x001124000c1e1500 */
[C---:B0-----:R-:W-:Y:S02]  /*20b80*/  IMAD.WIDE R6, R2.reuse, 0x2, R26 ;  /* 0x0000000202067825 */ /* 0x041fe400078e021a */
[----:B------:R0:W4:Y:S04]  /*20b90*/  LDG.E.U16 R27, [R12.64] ;  /* 0x000000040c1b7981 */ /* 0x000128000c1e1500 */
[----:B------:R1:W-:Y:S04]  /*20ba0*/  STL [R1+0x2cc], R29 ;  /* 0x0002cc1d01007387 */ /* 0x0003e80000100800 */
[----:B-1----:R1:W4:Y:S01]  /*20bb0*/  LDG.E.U16 R29, [R4.64] ;  /* 0x00000004041d7981 */ /* 0x002322000c1e1500 */
[----:B--2---:R-:W-:-:S03]  /*20bc0*/  IMAD.WIDE R8, R2, 0x2, R16 ;  /* 0x0000000202087825 */ /* 0x004fc600078e0210 */
[----:B---3--:R2:W-:Y:S04]  /*20bd0*/  STL [R1+0x2c8], R25 ;  /* 0x0002c81901007387 */ /* 0x0085e80000100800 */
[----:B------:R-:W3:Y:S04]  /*20be0*/  LDL.64 R22, [R1+0x2158] ;  /* 0x0021580001167983 */ /* 0x000ee80000100a00 */
[----:B------:R-:W3:Y:S04]  /*20bf0*/  LDL.64 R18, [R1+0x1db0] ;  /* 0x001db00001127983 */ /* 0x000ee80000100a00 */
[----:B--2---:R-:W2:Y:S04]  /*20c00*/  LDL.64 R24, [R1+0x2160] ;  /* 0x0021600001187983 */ /* 0x004ea80000100a00 */
[----:B------:R-:W2:Y:S04]  /*20c10*/  LDL.64 R16, [R1+0x2150] ;  /* 0x0021500001107983 */ /* 0x000ea80000100a00 */
[----:B------:R0:W-:Y:S04]  /*20c20*/  STL [R1+0x2c4], R3 ;  /* 0x0002c40301007387 */ /* 0x0001e80000100800 */
[----:B0-----:R2:W2:Y:S04]  /*20c30*/  LDG.E.U16 R3, [R10.64] ;  /* 0x000000040a037981 */ /* 0x0014a8000c1e1500 */
[----:B------:R0:W-:Y:S04]  /*20c40*/  STL [R1+0x2c0], R0 ;  /* 0x0002c00001007387 */ /* 0x0001e80000100800 */
[----:B0-----:R0:W2:Y:S01]  /*20c50*/  LDG.E.U16 R0, [R8.64] ;  /* 0x0000000408007981 */ /* 0x0010a2000c1e1500 */
[----:B-1----:R-:W-:-:S04]  /*20c60*/  IMAD.WIDE R4, R2, 0x2, R14 ;  /* 0x0000000202047825 */ /* 0x002fc800078e020e */
[C---:B------:R-:W-:Y:S01]  /*20c70*/  IMAD.WIDE R12, R2.reuse, 0x2, R20 ;  /* 0x00000002020c7825 */ /* 0x040fe200078e0214 */
[----:B----4-:R1:W-:Y:S04]  /*20c80*/  STL [R1+0x2bc], R28 ;  /* 0x0002bc1c01007387 */ /* 0x0103e80000100800 */
[----:B------:R-:W4:Y:S04]  /*20c90*/  LDL.64 R14, [R1+0x2148] ;  /* 0x00214800010e7983 */ /* 0x000f280000100a00 */
[----:B-1----:R3:W4:Y:S04]  /*20ca0*/  LDG.E.U16 R28, [R6.64] ;  /* 0x00000004061c7981 */ /* 0x002728000c1e1500 */
[----:B------:R1:W-:Y:S04]  /*20cb0*/  STL [R1+0x2b8], R29 ;  /* 0x0002b81d01007387 */ /* 0x0003e80000100800 */
[----:B------:R0:W-:Y:S04]  /*20cc0*/  STL [R1+0x2b4], R27 ;  /* 0x0002b41b01007387 */ /* 0x0001e80000100800 */
[----:B------:R-:W4:Y:S04]  /*20cd0*/  LDL.64 R20, [R1+0x2140] ;  /* 0x0021400001147983 */ /* 0x000f280000100a00 */
[----:B-1----:R1:W4:Y:S04]  /*20ce0*/  LDG.E.U16 R29, [R4.64] ;  /* 0x00000004041d7981 */ /* 0x002328000c1e1500 */
[----:B0-----:R-:W4:Y:S01]  /*20cf0*/  LDL.64 R26, [R1+0x1da8] ;  /* 0x001da800011a7983 */ /* 0x001f220000100a00 */
[----:B---3--:R-:W-:-:S03]  /*20d00*/  IMAD.WIDE R6, R2, 0x2, R22 ;  /* 0x0000000202067825 */ /* 0x008fc600078e0216 */
[----:B------:R4:W3:Y:S01]  /*20d10*/  LDG.E.U16 R23, [R12.64] ;  /* 0x000000040c177981 */ /* 0x0008e2000c1e1500 */
[----:B--2---:R-:W-:-:S03]  /*20d20*/  IMAD.WIDE R10, R2, 0x2, R24 ;  /* 0x00000002020a7825 */ /* 0x004fc600078e0218 */
[----:B------:R-:W2:Y:S01]  /*20d30*/  LDL.64 R24, [R1+0x2138] ;  /* 0x0021380001187983 */ /* 0x000ea20000100a00 */
[----:B------:R-:W-:-:S03]  /*20d40*/  IMAD.WIDE R8, R2, 0x2, R18 ;  /* 0x0000000202087825 */ /* 0x000fc600078e0212 */
[----:B------:R-:W2:Y:S04]  /*20d50*/  LDL.64 R18, [R1+0x2130] ;  /* 0x0021300001127983 */ /* 0x000ea80000100a00 */
[----:B------:R0:W-:Y:S04]  /*20d60*/  STL [R1+0x2b0], R3 ;  /* 0x0002b00301007387 */ /* 0x0001e80000100800 */
[----:B0-----:R0:W2:Y:S04]  /*20d70*/  LDG.E.U16 R3, [R10.64] ;  /* 0x000000040a037981 */ /* 0x0010a8000c1e1500 */
[----:B------:R0:W-:Y:S04]  /*20d80*/  STL [R1+0x2ac], R0 ;  /* 0x0002ac0001007387 */ /* 0x0001e80000100800 */
[----:B0-----:R0:W2:Y:S01]  /*20d90*/  LDG.E.U16 R0, [R8.64] ;  /* 0x0000000408007981 */ /* 0x0010a2000c1e1500 */
[----:B-1----:R-:W-:-:S04]  /*20da0*/  IMAD.WIDE R4, R2, 0x2, R16 ;  /* 0x0000000202047825 */ /* 0x002fc800078e0210 */
[C---:B----4-:R-:W-:Y:S01]  /*20db0*/  IMAD.WIDE R12, R2.reuse, 0x2, R14 ;  /* 0x00000002020c7825 */ /* 0x050fe200078e020e */
[----:B------:R1:W-:Y:S04]  /*20dc0*/  STL [R1+0x2a8], R28 ;  /* 0x0002a81c01007387 */ /* 0x0003e80000100800 */
[----:B------:R-:W4:Y:S04]  /*20dd0*/  LDL.64 R16, [R1+0x1da0] ;  /* 0x001da00001107983 */ /* 0x000f280000100a00 */
[----:B-1----:R2:W4:Y:S04]  /*20de0*/  LDG.E.U16 R28, [R6.64] ;  /* 0x00000004061c7981 */ /* 0x002528000c1e1500 */
[----:B------:R1:W-:Y:S01]  /*20df0*/  STL [R1+0x2a4], R29 ;  /* 0x0002a41d01007387 */ /* 0x0003e20000100800 */
[----:B------:R-:W-:-:S03]  /*20e00*/  IMAD.WIDE R10, R2, 0x2, R26 ;  /* 0x00000002020a7825 */ /* 0x000fc600078e021a */
[----:B-1----:R1:W4:Y:S01]  /*20e10*/  LDG.E.U16 R29, [R4.64] ;  /* 0x00000004041d7981 */ /* 0x002322000c1e1500 */
[----:B0-----:R-:W-:-:S03]  /*20e20*/  IMAD.WIDE R8, R2, 0x2, R20 ;  /* 0x0000000202087825 */ /* 0x001fc600078e0214 */
[----:B---3--:R0:W-:Y:S04]  /*20e30*/  STL [R1+0x2a0], R23 ;  /* 0x0002a01701007387 */ /* 0x0081e80000100800 */
[----:B------:R-:W3:Y:S01]  /*20e40*/  LDL.64 R26, [R1+0x2118] ;  /* 0x00211800011a7983 */ /* 0x000ee20000100a00 */
[----:B--2---:R-:W-:-:S03]  /*20e50*/  IMAD.WIDE R6, R2, 0x2, R24 ;  /* 0x0000000202067825 */ /* 0x004fc600078e0218 */
[----:B------:R-:W2:Y:S04]  /*20e60*/  LDL.64 R14, [R1+0x2120] ;  /* 0x00212000010e7983 */ /* 0x000ea80000100a00 */
[----:B0-----:R-:W2:Y:S04]  /*20e70*/  LDL.64 R22, [R1+0x2128] ;  /* 0x0021280001167983 */ /* 0x001ea80000100a00 */
[----:B------:R4:W2:Y:S04]  /*20e80*/  LDG.E.U16 R25, [R12.64] ;  /* 0x000000040c197981 */ /* 0x0008a8000c1e1500 */
        /* <DEDUP_REMOVED lines=10> */
[----:B------:R1:W-:Y:S04]  /*20f30*/  STL [R1+0x290], R29 ;  /* 0x0002901d01007387 */ /* 0x0003e80000100800 */
[----:B-1----:R1:W4:Y:S01]  /*20f40*/  LDG.E.U16 R29, [R4.64] ;  /* 0x00000004041d7981 */ /* 0x002322000c1e1500 */
[----:B---3--:R-:W-:-:S03]  /*20f50*/  IMAD.WIDE R6, R2, 0x2, R26 ;  /* 0x0000000202067825 */ /* 0x008fc600078e021a */
[----:B------:R4:W3:Y:S01]  /*20f60*/  LDG.E.U16 R27, [R12.64] ;  /* 0x000000040c1b7981 */ /* 0x0008e2000c1e1500 */
[----:B--2---:R-:W-:-:S03]  /*20f70*/  IMAD.WIDE R10, R2, 0x2, R22 ;  /* 0x00000002020a7825 */ /* 0x004fc600078e0216 */
[----:B------:R2:W-:Y:S04]  /*20f80*/  STL [R1+0x28c], R25 ;  /* 0x00028c1901007387 */ /* 0x0005e80000100800 */
[----:B------:R-:W3:Y:S01]  /*20f90*/  LDL.64 R22, [R1+0x1d90] ;  /* 0x001d900001167983 */ /* 0x000ee20000100a00 */
[----:B0-----:R-:W-:-:S03]  /*20fa0*/  IMAD.WIDE R8, R2, 0x2, R14 ;  /* 0x0000000202087825 */ /* 0x001fc600078e020e */
        /* <DEDUP_REMOVED lines=10> */
[----:B------:R-:W2:Y:S04]  /*21050*/  LDL.64 R20, [R1+0x20f0] ;  /* 0x0020f00001147983 */ /* 0x000ea80000100a00 */
[----:B-1----:R1:W2:Y:S04]  /*21060*/  LDG.E.U16 R28, [R6.64] ;  /* 0x00000004061c7981 */ /* 0x0022a8000c1e1500 */
[----:B------:R0:W-:Y:S04]  /*21070*/  STL [R1+0x27c], R29 ;  /* 0x00027c1d01007387 */ /* 0x0001e80000100800 */
[----:B0-----:R0:W2:Y:S04]  /*21080*/  LDG.E.U16 R29, [R4.64] ;  /* 0x00000004041d7981 */ /* 0x0010a8000c1e1500 */
[----:B---3--:R3:W-:Y:S04]  /*21090*/  STL [R1+0x278], R27 ;  /* 0x0002781b01007387 */ /* 0x0087e80000100800 */
[----:B------:R-:W4:Y:S04]  /*210a0*/  LDL.64 R18, [R1+0x1d88] ;  /* 0x001d880001127983 */ /* 0x000f280000100a00 */
[----:B---3--:R-:W3:Y:S01]  /*210b0*/  LDL.64 R26, [R1+0x20e8] ;  /* 0x0020e800011a7983 */ /* 0x008ee20000100a00 */
[----:B-1----:R-:W-:-:S03]  /*210c0*/  IMAD.WIDE R6, R2, 0x2, R22 ;  /* 0x0000000202067825 */ /* 0x002fc600078e0216 */
[----:B------:R1:W4:Y:S01]  /*210d0*/  LDG.E.U16 R23, [R12.64] ;  /* 0x000000040c177981 */ /* 0x000322000c1e1500 */
        /* <DEDUP_REMOVED lines=12> */
[----:B-1----:R2:W2:Y:S04]  /*211a0*/  LDG.E.U16 R28, [R6.64] ;  /* 0x00000004061c7981 */ /* 0x0024a8000c1e1500 */
[----:B------:R1:W-:Y:S04]  /*211b0*/  STL [R1+0x268], R29 ;  /* 0x0002681d01007387 */ /* 0x0003e80000100800 */
[----:B-1----:R1:W2:Y:S01]  /*211c0*/  LDG.E.U16 R29, [R4.64] ;  /* 0x00000004041d7981 */ /* 0x0022a2000c1e1500 */
[----:B---3--:R-:W-:-:S03]  /*211d0*/  IMAD.WIDE R10, R2, 0x2, R26 ;  /* 0x00000002020a7825 */ /* 0x008fc600078e021a */
[----:B----4-:R3:W-:Y:S04]  /*211e0*/  STL [R1+0x264], R23 ;  /* 0x0002641701007387 */ /* 0x0107e80000100800 */
[----:B------:R-:W4:Y:S01]  /*211f0*/  LDL.64 R26, [R1+0x20c0] ;  /* 0x0020c000011a7983 */ /* 0x000f220000100a00 */
[----:B--2---:R-:W-:-:S03]  /*21200*/  IMAD.WIDE R6, R2, 0x2, R24 ;  /* 0x0000000202067825 */ /* 0x004fc600078e0218 */
[----:B------:R-:W2:Y:S04]  /*21210*/  LDL.64 R20, [R1+0x20c8] ;  /* 0x0020c80001147983 */ /* 0x000ea80000100a00 */
[----:B---3--:R-:W3:Y:S04]  /*21220*/  LDL.64 R22, [R1+0x1d80] ;  /* 0x001d800001167983 */ /* 0x008ee80000100a00 */
[----:B------:R1:W2:Y:S01]  /*21230*/  LDG.E.U16 R25, [R12.64] ;  /* 0x000000040c197981 */ /* 0x0002a2000c1e1500 */
[----:B0-----:R-:W-:-:S03]  /*21240*/  IMAD.WIDE R8, R2, 0x2, R18 ;  /* 0x0000000202087825 */ /* 0x001fc600078e0212 */
[----:B------:R-:W2:Y:S04]  /*21250*/  LDL.64 R18, [R1+0x20b8] ;  /* 0x0020b80001127983 */ /* 0x000ea80000100a00 */
[----:B------:R0:W-:Y:S04]  /*21260*/  STL [R1+0x260], R3 ;  /* 0x0002600301007387 */ /* 0x0001e80000100800 */
[----:B0-----:R3:W2:Y:S04]  /*21270*/  LDG.E.U16 R3, [R10.64] ;  /* 0x000000040a037981 */ /* 0x0016a8000c1e1500 */
[----:B------:R0:W-:Y:S04]  /*21280*/  STL [R1+0x25c], R0 ;  /* 0x00025c0001007387 */ /* 0x0001e80000100800 */
[----:B0-----:R0:W2:Y:S01]  /*21290*/  LDG.E.U16 R0, [R8.64] ;  /* 0x0000000408007981 */ /* 0x0010a2000c1e1500 */
[----:B-1----:R-:W-:-:S04]  /*212a0*/  IMAD.WIDE R4, R2, 0x2, R16 ;  /* 0x0000000202047825 */ /* 0x002fc800078e0210 */
[C---:B------:R-:W-:Y:S01]  /*212b0*/  IMAD.WIDE R12, R2.reuse, 0x2, R14 ;  /* 0x00000002020c7825 */ /* 0x040fe200078e020e */
[----:B------:R1:W-:Y:S04]  /*212c0*/  STL [R1+0x258], R28 ;  /* 0x0002581c01007387 */ /* 0x0003e80000100800 */
[----:B------:R-:W2:Y:S04]  /*212d0*/  LDL.64 R16, [R1+0x1d78] ;  /* 0x001d780001107983 */ /* 0x000ea80000100a00 */
[----:B-1----:R4:W2:Y:S04]  /*212e0*/  LDG.E.U16 R28, [R6.64] ;  /* 0x00000004061c7981 */ /* 0x0028a8000c1e1500 */
[----:B------:R1:W-:Y:S04]  /*212f0*/  STL [R1+0x254], R29 ;  /* 0x0002541d01007387 */ /* 0x0003e80000100800 */
[----:B-1----:R1:W2:Y:S01]  /*21300*/  LDG.E.U16 R29, [R4.64] ;  /* 0x00000004041d7981 */ /* 0x0022a2000c1e1500 */
[----:B----4-:R-:W-:-:S03]  /*21310*/  IMAD.WIDE R6, R2, 0x2, R26 ;  /* 0x0000000202067825 */ /* 0x010fc600078e021a */
[----:B------:R4:W2:Y:S01]  /*21320*/  LDG.E.U16 R27, [R12.64] ;  /* 0x000000040c1b7981 */ /* 0x0008a2000c1e1500 */
[----:B---3--:R-:W-:-:S03]  /*21330*/  IMAD.WIDE R10, R2, 0x2, R22 ;  /* 0x00000002020a7825 */ /* 0x008fc600078e0216 */
[----:B--2---:R2:W-:Y:S04]  /*21340*/  STL [R1+0x250], R25 ;  /* 0x0002501901007387 */ /* 0x0045e80000100800 */
        /* <DEDUP_REMOVED lines=15> */
[----:B-1----:R1:W2:Y:S04]  /*21440*/  LDG.E.U16 R29, [R4.64] ;  /* 0x00000004041d7981 */ /* 0x0022a8000c1e1500 */
[----:B------:R0:W-:Y:S04]  /*21450*/  STL [R1+0x23c], R27 ;  /* 0x00023c1b01007387 */ /* 0x0001e80000100800 */
[----:B------:R-:W4:Y:S04]  /*21460*/  LDL.64 R16, [R1+0x2088] ;  /* 0x0020880001107983 */ /* 0x000f280000100a00 */
        /* <DEDUP_REMOVED lines=19> */
[----:B---3--:R3:W-:Y:S04]  /*215a0*/  STL [R1+0x228], R23 ;  /* 0x0002281701007387 */ /* 0x0087e80000100800 */
        /* <DEDUP_REMOVED lines=104> */
[----:B------:R-:W3:Y:S01]  /*21c30*/  LDL.64 R24, [R1+0x1fd0] ;  /* 0x001fd00001187983 */ /* 0x000ee20000100a00 */
[----:B------:R-:W-:-:S03]  /*21c40*/  IMAD.WIDE R8, R2, 0x2, R18 ;  /* 0x0000000202087825 */ /* 0x000fc600078e0212 */
[----:B------:R-:W3:Y:S04]  /*21c50*/  LDL.64 R18, [R1+0x1fc8] ;  /* 0x001fc80001127983 */ /* 0x000ee80000100a00 */
        /* <DEDUP_REMOVED lines=10> */
[----:B0-----:R0:W2:Y:S01]  /*21d00*/  LDG.E.U16 R29, [R4.64] ;  /* 0x00000004041d7981 */ /* 0x0010a2000c1e1500 */
[----:B----4-:R-:W-:-:S03]  /*21d10*/  IMAD.WIDE R10, R2, 0x2, R26 ;  /* 0x00000002020a7825 */ /* 0x010fc600078e021a */
[----:B---3--:R3:W-:Y:S04]  /*21d20*/  STL [R1+0x1b0], R23 ;  /* 0x0001b01701007387 */ /* 0x0087e80000100800 */
[----:B------:R-:W4:Y:S01]  /*21d30*/  LDL.64 R26, [R1+0x1fb0] ;  /* 0x001fb000011a7983 */ /* 0x000f220000100a00 */
[----:B-1----:R-:W-:-:S03]  /*21d40*/  IMAD.WIDE R6, R2, 0x2, R24 ;  /* 0x0000000202067825 */ /* 0x002fc600078e0218 */
[----:B------:R-:W4:Y:S04]  /*21d50*/  LDL.64 R14, [R1+0x1fb8] ;  /* 0x001fb800010e7983 */ /* 0x000f280000100a00 */
[----:B---3--:R-:W3:Y:S04]  /*21d60*/  LDL.64 R22, [R1+0x1fc0] ;  /* 0x001fc00001167983 */ /* 0x008ee80000100a00 */
[----:B------:R1:W3:Y:S01]  /*21d70*/  LDG.E.U16 R25, [R12.64] ;  /* 0x000000040c197981 */ /* 0x0002e2000c1e1500 */
[----:B------:R-:W-:-:S03]  /*21d80*/  IMAD.WIDE R8, R2, 0x2, R20 ;  /* 0x0000000202087825 */ /* 0x000fc600078e0214 */
[----:B------:R-:W3:Y:S04]  /*21d90*/  LDL.64 R20, [R1+0x1d20] ;  /* 0x001d200001147983 */ /* 0x000ee80000100a00 */
[----:B--2---:R2:W-:Y:S04]  /*21da0*/  STL [R1+0x1ac], R3 ;  /* 0x0001ac0301007387 */ /* 0x0045e80000100800 */
[----:B--2---:R3:W2:Y:S04]  /*21db0*/  LDG.E.U16 R3, [R10.64] ;  /* 0x000000040a037981 */ /* 0x0046a8000c1e1500 */
        /* <DEDUP_REMOVED lines=12> */
[----:B------:R3:W-:Y:S04]  /*21e80*/  STL [R1+0x19c], R25 ;  /* 0x00019c1901007387 */ /* 0x0007e80000100800 */
[----:B------:R-:W2:Y:S01]  /*21e90*/  LDL.64 R22, [R1+0x1d18] ;  /* 0x001d180001167983 */ /* 0x000ea20000100a00 */
[----:B0-----:R-:W-:-:S03]  /*21ea0*/  IMAD.WIDE R8, R2, 0x2, R14 ;  /* 0x0000000202087825 */ /* 0x001fc600078e020e */
[----:B------:R-:W2:Y:S04]  /*21eb0*/  LDL.64 R16, [R1+0x1f98] ;  /* 0x001f980001107983 */ /* 0x000ea80000100a00 */
[----:B---3--:R-:W3:Y:S04]  /*21ec0*/  LDL.64 R24, [R1+0x1fa0] ;  /* 0x001fa00001187983 */ /* 0x008ee80000100a00 */
[----:B------:R-:W3:Y:S04]  /*21ed0*/  LDL.64 R14, [R1+0x1f90] ;  /* 0x001f9000010e7983 */ /* 0x000ee80000100a00 */
[----:B--2---:R0:W-:Y:S04]  /*21ee0*/  STL [R1+0x198], R3 ;  /* 0x0001980301007387 */ /* 0x0041e80000100800 */
        /* <DEDUP_REMOVED lines=10> */
[----:B------:R0:W-:Y:S04]  /*21f90*/  STL [R1+0x188], R27 ;  /* 0x0001881b01007387 */ /* 0x0001e80000100800 */
[----:B------:R-:W4:Y:S04]  /*21fa0*/  LDL.64 R18, [R1+0x1d10] ;  /* 0x001d100001127983 */ /* 0x000f280000100a00 */
[----:B0-----:R-:W4:Y:S01]  /*21fb0*/  LDL.64 R26, [R1+0x1f80] ;  /* 0x001f8000011a7983 */ /* 0x001f220000100a00 */
[----:B-1----:R-:W-:-:S03]  /*21fc0*/  IMAD.WIDE R6, R2, 0x2, R22 ;  /* 0x0000000202067825 */ /* 0x002fc600078e0216 */
[----:B------:R0:W4:Y:S01]  /*21fd0*/  LDG.E.U16 R23, [R12.64] ;  /* 0x000000040c177981 */ /* 0x000122000c1e1500 */
[----:B---3--:R-:W-:-:S03]  /*21fe0*/  IMAD.WIDE R10, R2, 0x2, R24 ;  /* 0x00000002020a7825 */ /* 0x008fc600078e0218 */
[----:B------:R-:W3:Y:S01]  /*21ff0*/  LDL.64 R24, [R1+0x1f78] ;  /* 0x001f780001187983 */ /* 0x000ee20000100a00 */
[----:B------:R-:W-:-:S03]  /*22000*/  IMAD.WIDE R8, R2, 0x2, R16 ;  /* 0x0000000202087825 */ /* 0x000fc600078e0210 */
[----:B------:R-:W3:Y:S04]  /*22010*/  LDL.64 R16, [R1+0x1f70] ;  /* 0x001f700001107983 */ /* 0x000ee80000100a00 */
[----:B--2---:R1:W-:Y:S04]  /*22020*/  STL [R1+0x184], R3 ;  /* 0x0001840301007387 */ /* 0x0043e80000100800 */
[----:B-1----:R4:W2:Y:S04]  /*22030*/  LDG.E.U16 R3, [R10.64] ;  /* 0x000000040a037981 */ /* 0x0028a8000c1e1500 */
[----:B------:R1:W-:Y:S04]  /*22040*/  STL [R1+0x180], R0 ;  /* 0x0001800001007387 */ /* 0x0003e80000100800 */
[----:B-1----:R1:W2:Y:S01]  /*22050*/  LDG.E.U16 R0, [R8.64] ;  /* 0x0000000408007981 */ /* 0x0022a2000c1e1500 */
[----:B------:R-:W-:-:S04]  /*22060*/  IMAD.WIDE R4, R2, 0x2, R14 ;  /* 0x0000000202047825 */ /* 0x000fc800078e020e */
[C---:B0-----:R-:W-:Y:S01]  /*22070*/  IMAD.WIDE R12, R2.reuse, 0x2, R20 ;  /* 0x00000002020c7825 */ /* 0x041fe200078e0214 */
[----:B------:R0:W-:Y:S04]  /*22080*/  STL [R1+0x17c], R28 ;  /* 0x00017c1c01007387 */ /* 0x0001e80000100800 */
[----:B------:R-:W2:Y:S04]  /*22090*/  LDL.64 R14, [R1+0x1f68] ;  /* 0x001f6800010e7983 */ /* 0x000ea80000100a00 */
[----:B0-----:R3:W2:Y:S04]  /*220a0*/  LDG.E.U16 R28, [R6.64] ;  /* 0x00000004061c7981 */ /* 0x0016a8000c1e1500 */
[----:B------:R0:W-:Y:S04]  /*220b0*/  STL [R1+0x178], R29 ;  /* 0x0001781d01007387 */ /* 0x0001e80000100800 */
[----:B0-----:R0:W2:Y:S01]  /*220c0*/  LDG.E.U16 R29, [R4.64] ;  /* 0x00000004041d7981 */ /* 0x0010a2000c1e1500 */
[----:B----4-:R-:W-:-:S03]  /*220d0*/  IMAD.WIDE R10, R2, 0x2, R26 ;  /* 0x00000002020a7825 */ /* 0x010fc600078e021a */
[----:B------:R4:W-:Y:S04]  /*220e0*/  STL [R1+0x174], R23 ;  /* 0x0001741701007387 */ /* 0x0009e80000100800 */
[----:B------:R-:W2:Y:S01]  /*220f0*/  LDL.64 R26, [R1+0x1f58] ;  /* 0x001f5800011a7983 */ /* 0x000ea20000100a00 */
[----:B---3--:R-:W-:-:S03]  /*22100*/  IMAD.WIDE R6, R2, 0x2, R24 ;  /* 0x0000000202067825 */ /* 0x008fc600078e0218 */
[----:B------:R-:W3:Y:S04]  /*22110*/  LDL.64 R20, [R1+0x1f60] ;  /* 0x001f600001147983 */ /* 0x000ee80000100a00 */
[----:B------:R0:W3:Y:S01]  /*22120*/  LDG.E.U16 R25, [R12.64] ;  /* 0x000000040c197981 */ /* 0x0000e2000c1e1500 */
[----:B-1----:R-:W-:-:S03]  /*22130*/  IMAD.WIDE R8, R2, 0x2, R18 ;  /* 0x0000000202087825 */ /* 0x002fc600078e0212 */
[----:B----4-:R-:W4:Y:S04]  /*22140*/  LDL.64 R22, [R1+0x1d08] ;  /* 0x001d080001167983 */ /* 0x010f280000100a00 */
[----:B------:R-:W4:Y:S04]  /*22150*/  LDL.64 R18, [R1+0x1f50] ;  /* 0x001f500001127983 */ /* 0x000f280000100a00 */
[----:B--2---:R1:W-:Y:S04]  /*22160*/  STL [R1+0x170], R3 ;  /* 0x0001700301007387 */ /* 0x0043e80000100800 */
[----:B-1----:R4:W2:Y:S04]  /*22170*/  LDG.E.U16 R3, [R10.64] ;  /* 0x000000040a037981 */ /* 0x0028a8000c1e1500 */
[----:B------:R1:W-:Y:S04]  /*22180*/  STL [R1+0x16c], R0 ;  /* 0x00016c0001007387 */ /* 0x0003e80000100800 */
[----:B-1----:R1:W2:Y:S01]  /*22190*/  LDG.E.U16 R0, [R8.64] ;  /* 0x0000000408007981 */ /* 0x0022a2000c1e1500 */
[----:B0-----:R-:W-:-:S04]  /*221a0*/  IMAD.WIDE R4, R2, 0x2, R16 ;  /* 0x0000000202047825 */ /* 0x001fc800078e0210 */
[C---:B------:R-:W-:Y:S01]  /*221b0*/  IMAD.WIDE R12, R2.reuse, 0x2, R14 ;  /* 0x00000002020c7825 */ /* 0x040fe200078e020e */
[----:B------:R0:W-:Y:S04]  /*221c0*/  STL [R1+0x168], R28 ;  /* 0x0001681c01007387 */ /* 0x0001e80000100800 */
[----:B------:R-:W2:Y:S04]  /*221d0*/  LDL.64 R16, [R1+0x1d00] ;  /* 0x001d000001107983 */ /* 0x000ea80000100a00 */
[----:B0-----:R0:W2:Y:S04]  /*221e0*/  LDG.E.U16 R28, [R6.64] ;  /* 0x00000004061c7981 */ /* 0x0010a8000c1e1500 */
[----:B------:R0:W-:Y:S04]  /*221f0*/  STL [R1+0x164], R29 ;  /* 0x0001641d01007387 */ /* 0x0001e80000100800 */
[----:B0-----:R0:W2:Y:S01]  /*22200*/  LDG.E.U16 R29, [R4.64] ;  /* 0x00000004041d7981 */ /* 0x0010a2000c1e1500 */
[----:B------:R-:W-:-:S03]  /*22210*/  IMAD.WIDE R6, R2, 0x2, R26 ;  /* 0x0000000202067825 */ /* 0x000fc600078e021a */
[----:B------:R0:W2:Y:S04]  /*22220*/  LDG.E.U16 R27, [R12.64] ;  /* 0x000000040c1b7981 */ /* 0x0000a8000c1e1500 */
[----:B---3--:R3:W-:Y:S01]  /*22230*/  STL [R1+0x160], R25 ;  /* 0x0001601901007387 */ /* 0x0087e20000100800 */
[----:B-1----:R-:W-:-:S03]  /*22240*/  IMAD.WIDE R8, R2, 0x2, R20 ;  /* 0x0000000202087825 */ /* 0x002fc600078e0214 */
[----:B------:R-:W2:Y:S01]  /*22250*/  LDL.64 R20, [R1+0x1cf8] ;  /* 0x001cf80001147983 */ /* 0x000ea20000100a00 */
[----:B----4-:R-:W-:-:S03]  /*22260*/  IMAD.WIDE R10, R2, 0x2, R22 ;  /* 0x00000002020a7825 */ /* 0x010fc600078e0216 */
[----:B------:R-:W4:Y:S04]  /*22270*/  LDL.64 R14, [R1+0x1f40] ;  /* 0x001f4000010e7983 */ /* 0x000f280000100a00 */
[----:B---3--:R-:W3:Y:S04]  /*22280*/  LDL.64 R24, [R1+0x1f48] ;  /* 0x001f480001187983 */ /* 0x008ee80000100a00 */
        /* <DEDUP_REMOVED lines=11> */
[----:B-1----:R1:W2:Y:S04]  /*22340*/  LDG.E.U16 R29, [R4.64] ;  /* 0x00000004041d7981 */ /* 0x0022a8000c1e1500 */
[----:B------:R0:W-:Y:S04]  /*22350*/  STL [R1+0x14c], R27 ;  /* 0x00014c1b01007387 */ /* 0x0001e80000100800 */
[----:B------:R-:W2:Y:S04]  /*22360*/  LDL.64 R16, [R1+0x1f20] ;  /* 0x001f200001107983 */ /* 0x000ea80000100a00 */
[----:B0-----:R-:W2:Y:S01]  /*22370*/  LDL.64 R26, [R1+0x1f28] ;  /* 0x001f2800011a7983 */ /* 0x001ea20000100a00 */
[----:B-1----:R-:W-:-:S03]  /*22380*/  IMAD.WIDE R4, R2, 0x2, R20 ;  /* 0x0000000202047825 */ /* 0x002fc600078e0214 */
[----:B------:R0:W2:Y:S01]  /*22390*/  LDG.E.U16 R21, [R12.64] ;  /* 0x000000040c157981 */ /* 0x0000a2000c1e1500 */
[----:B---3--:R-:W-:-:S03]  /*223a0*/  IMAD.WIDE R10, R2, 0x2, R24 ;  /* 0x00000002020a7825 */ /* 0x008fc600078e0218 */
[----:B------:R-:W3:Y:S01]  /*223b0*/  LDL.64 R24, [R1+0x1cf0] ;  /* 0x001cf00001187983 */ /* 0x000ee20000100a00 */
[----:B----4-:R-:W-:-:S03]  /*223c0*/  IMAD.WIDE R8, R2, 0x2, R14 ;  /* 0x0000000202087825 */ /* 0x010fc600078e020e */
[----:B------:R-:W4:Y:S04]  /*223d0*/  LDL.64 R14, [R1+0x1f18] ;  /* 0x001f1800010e7983 */ /* 0x000f280000100a00 */
[----:B--2---:R1:W-:Y:S04]  /*223e0*/  STL [R1+0x148], R3 ;  /* 0x0001480301007387 */ /* 0x0043e80000100800 */
[----:B-1----:R1:W2:Y:S04]  /*223f0*/  LDG.E.U16 R3, [R10.64] ;  /* 0x000000040a037981 */ /* 0x0022a8000c1e1500 */
[----:B------:R0:W-:Y:S04]  /*22400*/  STL [R1+0x144], R0 ;  /* 0x0001440001007387 */ /* 0x0001e80000100800 */
[----:B0-----:R0:W4:Y:S01]  /*22410*/  LDG.E.U16 R0, [R8.64] ;  /* 0x0000000408007981 */ /* 0x001122000c1e1500 */
[----:B------:R-:W-:-:S04]  /*22420*/  IMAD.WIDE R6, R2, 0x2, R22 ;  /* 0x0000000202067825 */ /* 0x000fc800078e0216 */
[C---:B------:R-:W-:Y:S01]  /*22430*/  IMAD.WIDE R12, R2.reuse, 0x2, R18 ;  /* 0x00000002020c7825 */ /* 0x040fe200078e0212 */
[----:B------:R0:W-:Y:S04]  /*22440*/  STL [R1+0x140], R28 ;  /* 0x0001401c01007387 */ /* 0x0001e80000100800 */
[----:B------:R-:W4:Y:S04]  /*22450*/  LDL.64 R22, [R1+0x1f10] ;  /* 0x001f100001167983 */ /* 0x000f280000100a00 */
[----:B0-----:R3:W4:Y:S04]  /*22460*/  LDG.E.U16 R28, [R6.64] ;  /* 0x00000004061c7981 */ /* 0x001728000c1e1500 */
[----:B------:R0:W-:Y:S04]  /*22470*/  STL [R1+0x13c], R29 ;  /* 0x00013c1d01007387 */ /* 0x0001e80000100800 */
[----:B0-----:R0:W4:Y:S01]  /*22480*/  LDG.E.U16 R29, [R4.64] ;  /* 0x00000004041d7981 */ /* 0x001122000c1e1500 */
[----:B------:R-:W-:-:S04]  /*22490*/  IMAD.WIDE R8, R2, 0x2, R16 ;  /* 0x0000000202087825 */ /* 0x000fc800078e0210 */
[C---:B-1----:R-:W-:Y:S01]  /*224a0*/  IMAD.WIDE R10, R2.reuse, 0x2, R26 ;  /* 0x00000002020a7825 */ /* 0x042fe200078e021a */
[----:B------:R1:W-:Y:S04]  /*224b0*/  STL [R1+0x138], R21 ;  /* 0x0001381501007387 */ /* 0x0003e80000100800 */
[----:B------:R-:W4:Y:S01]  /*224c0*/  LDL.64 R18, [R1+0x1ce8] ;  /* 0x001ce80001127983 */ /* 0x000f220000100a00 */
[----:B---3--:R-:W-:-:S03]  /*224d0*/  IMAD.WIDE R6, R2, 0x2, R24 ;  /* 0x0000000202067825 */ /* 0x008fc600078e0218 */
[----:B------:R-:W3:Y:S04]  /*224e0*/  LDL.64 R16, [R1+0x1ef8] ;  /* 0x001ef80001107983 */ /* 0x000ee80000100a00 */
[----:B------:R0:W3:Y:S04]  /*224f0*/  LDG.E.U16 R25, [R12.64] ;  /* 0x000000040c197981 */ /* 0x0000e8000c1e1500 */
[----:B-1----:R-:W3:Y:S04]  /*22500*/  LDL.64 R20, [R1+0x1f08] ;  /* 0x001f080001147983 */ /* 0x002ee80000100a00 */
[----:B------:R-:W3:Y:S04]  /*22510*/  LDL.64 R26, [R1+0x1f00] ;  /* 0x001f0000011a7983 */ /* 0x000ee80000100a00 */
[----:B--2---:R1:W-:Y:S04]  /*22520*/  STL [R1+0x134], R3 ;  /* 0x0001340301007387 */ /* 0x0043e80000100800 */
[----:B-1----:R1:W2:Y:S04]  /*22530*/  LDG.E.U16 R3, [R10.64] ;  /* 0x000000040a037981 */ /* 0x0022a8000c1e1500 */
[----:B----4-:R4:W-:Y:S04]  /*22540*/  STL [R1+0x130], R0 ;  /* 0x0001300001007387 */ /* 0x0109e80000100800 */
[----:B----4-:R4:W2:Y:S01]  /*22550*/  LDG.E.U16 R0, [R8.64] ;  /* 0x0000000408007981 */ /* 0x0108a2000c1e1500 */
[----:B0-----:R-:W-:-:S03]  /*22560*/  IMAD.WIDE R4, R2, 0x2, R14 ;  /* 0x0000000202047825 */ /* 0x001fc600078e020e */
[----:B------:R-:W2:Y:S01]  /*22570*/  LDL.64 R14, [R1+0x1ef0] ;  /* 0x001ef000010e7983 */ /* 0x000ea20000100a00 */
[----:B------:R-:W-:-:S03]  /*22580*/  IMAD.WIDE R12, R2, 0x2, R22 ;  /* 0x00000002020c7825 */ /* 0x000fc600078e0216 */
[----:B------:R0:W-:Y:S04]  /*22590*/  STL [R1+0x12c], R28 ;  /* 0x00012c1c01007387 */ /* 0x0001e80000100800 */
[----:B0-----:R0:W2:Y:S04]  /*225a0*/  LDG.E.U16 R28, [R6.64] ;  /* 0x00000004061c7981 */ /* 0x0010a8000c1e1500 */
[----:B------:R0:W-:Y:S04]  /*225b0*/  STL [R1+0x128], R29 ;  /* 0x0001281d01007387 */ /* 0x0001e80000100800 */
[----:B0-----:R0:W2:Y:S01]  /*225c0*/  LDG.E.U16 R29, [R4.64] ;  /* 0x00000004041d7981 */ /* 0x0010a2000c1e1500 */
[----:B----4-:R-:W-:-:S03]  /*225d0*/  IMAD.WIDE R8, R2, 0x2, R18 ;  /* 0x0000000202087825 */ /* 0x010fc600078e0212 */
[----:B---3--:R3:W-:Y:S04]  /*225e0*/  STL [R1+0x124], R25 ;  /* 0x0001241901007387 */ /* 0x0087e80000100800 */
[----:B------:R-:W4:Y:S01]  /*225f0*/  LDL.64 R22, [R1+0x1ee8] ;  /* 0x001ee80001167983 */ /* 0x000f220000100a00 */
[----:B-1----:R-:W-:-:S03]  /*22600*/  IMAD.WIDE R10, R2, 0x2, R20 ;  /* 0x00000002020a7825 */ /* 0x002fc600078e0214 */
[----:B------:R-:W4:Y:S04]  /*22610*/  LDL.64 R20, [R1+0x1ee0] ;  /* 0x001ee00001147983 */ /* 0x000f280000100a00 */
[----:B---3--:R-:W3:Y:S01]  /*22620*/  LDL.64 R24, [R1+0x1ce0] ;  /* 0x001ce00001187983 */ /* 0x008ee20000100a00 */
[----:B0-----:R-:W-:-:S03]  /*22630*/  IMAD.WIDE R4, R2, 0x2, R16 ;  /* 0x0000000202047825 */ /* 0x001fc600078e0210 */
[----:B------:R0:W3:Y:S01]  /*22640*/  LDG.E.U16 R17, [R12.64] ;  /* 0x000000040c117981 */ /* 0x0000e2000c1e1500 */
[----:B------:R-:W-:-:S03]  /*22650*/  IMAD.WIDE R6, R2, 0x2, R26 ;  /* 0x0000000202067825 */ /* 0x000fc600078e021a */
[----:B------:R4:W3:Y:S04]  /*22660*/  LDG.E.U16 R27, [R8.64] ;  /* 0x00000004081b7981 */ /* 0x0008e8000c1e1500 */
[----:B------:R3:W3:Y:S04]  /*22670*/  LDG.E.U16 R26, [R10.64] ;  /* 0x000000040a1a7981 */ /* 0x0006e8000c1e1500 */
[----:B------:R-:W3:Y:S04]  /*22680*/  LDL.64 R18, [R1+0x1ed8] ;  /* 0x001ed80001127983 */ /* 0x000ee80000100a00 */
[----:B--2---:R1:W-:Y:S04]  /*22690*/  STL [R1+0x120], R3 ;  /* 0x0001200301007387 */ /* 0x0043e80000100800 */
[----:B-1----:R1:W2:Y:S04]  /*226a0*/  LDG.E.U16 R3, [R6.64] ;  /* 0x0000000406037981 */ /* 0x0022a8000c1e1500 */
[----:B------:R0:W-:Y:S04]  /*226b0*/  STL [R1+0x11c], R0 ;  /* 0x00011c0001007387 */ /* 0x0001e80000100800 */
[----:B0-----:R0:W2:Y:S01]  /*226c0*/  LDG.E.U16 R0, [R4.64] ;  /* 0x0000000404007981 */ /* 0x0010a2000c1e1500 */
[----:B------:R-:W-:-:S06]  /*226d0*/  IMAD.WIDE R12, R2, 0x2, R14 ;  /* 0x00000002020c7825 */ /* 0x000fcc00078e020e */
[----:B------:R-:W2:Y:S04]  /*226e0*/  LDG.E.U16 R13, [R12.64] ;  /* 0x000000040c0d7981 */ /* 0x000ea8000c1e1500 */
[----:B------:R-:W-:Y:S04]  /*226f0*/  STL [R1+0x114], R29 ;  /* 0x0001141d01007387 */ /* 0x000fe80000100800 */
[----:B------:R0:W-:Y:S04]  /*22700*/  STL [R1+0x118], R28 ;  /* 0x0001181c01007387 */ /* 0x0001e80000100800 */
[----:B0-----:R-:W2:Y:S01]  /*22710*/  LDL.64 R28, [R1+0x1cd8] ;  /* 0x001cd800011c7983 */ /* 0x001ea20000100a00 */
[----:B----4-:R-:W-:-:S06]  /*22720*/  IMAD.WIDE R8, R2, 0x2, R22 ;  /* 0x0000000202087825 */ /* 0x010fcc00078e0216 */
[----:B------:R-:W4:Y:S01]  /*22730*/  LDG.E.U16 R9, [R8.64] ;  /* 0x0000000408097981 */ /* 0x000f22000c1e1500 */
[----:B---3--:R-:W-:-:S03]  /*22740*/  IMAD.WIDE R10, R2, 0x2, R24 ;  /* 0x00000002020a7825 */ /* 0x008fc600078e0218 */
[----:B------:R0:W-:Y:S04]  /*22750*/  STL [R1+0x110], R17 ;  /* 0x0001101101007387 */ /* 0x0001e80000100800 */
[----:B------:R-:W3:Y:S01]  /*22760*/  LDG.E.U16 R11, [R10.64] ;  /* 0x000000040a0b7981 */ /* 0x000ee2000c1e1500 */
[----:B-1----:R-:W-:-:S03]  /*22770*/  IMAD.WIDE R6, R2, 0x2, R20 ;  /* 0x0000000202067825 */ /* 0x002fc600078e0214 */
[----:B------:R-:W4:Y:S04]  /*22780*/  LDL.64 R14, [R1+0x1ec8] ;  /* 0x001ec800010e7983 */ /* 0x000f280000100a00 */
[----:B0-----:R-:W4:Y:S04]  /*22790*/  LDL.64 R16, [R1+0x1ed0] ;  /* 0x001ed00001107983 */ /* 0x001f280000100a00 */
[----:B------:R-:W-:Y:S04]  /*227a0*/  STL [R1+0x108], R27 ;  /* 0x0001081b01007387 */ /* 0x000fe80000100800 */
[----:B------:R0:W-:Y:S04]  /*227b0*/  STL [R1+0x10c], R26 ;  /* 0x00010c1a01007387 */ /* 0x0001e80000100800 */
[----:B------:R-:W4:Y:S04]  /*227c0*/  LDL.64 R24, [R1+0x1cd0] ;  /* 0x001cd00001187983 */ /* 0x000f280000100a00 */
[----:B------:R-:W4:Y:S04]  /*227d0*/  LDL.64 R22, [R1+0x1eb8] ;  /* 0x001eb80001167983 */ /* 0x000f280000100a00 */
[----:B0-----:R-:W4:Y:S01]  /*227e0*/  LDL.64 R26, [R1+0x1ec0] ;  /* 0x001ec000011a7983 */ /* 0x001f220000100a00 */
[----:B------:R-:W-:-:S03]  /*227f0*/  IMAD.WIDE R4, R2, 0x2, R18 ;  /* 0x0000000202047825 */ /* 0x000fc600078e0212 */
[----:B--2---:R0:W-:Y:S04]  /*22800*/  STL [R1+0x104], R3 ;  /* 0x0001040301007387 */ /* 0x0041e80000100800 */
[----:B0-----:R0:W2:Y:S04]  /*22810*/  LDG.E.U16 R3, [R6.64] ;  /* 0x0000000406037981 */ /* 0x0010a8000c1e1500 */
[----:B------:R1:W-:Y:S04]  /*22820*/  STL [R1+0x100], R0 ;  /* 0x0001000001007387 */ /* 0x0003e80000100800 */
[----:B------:R-:W2:Y:S04]  /*22830*/  LDL.64 R20, [R1+0x1eb0] ;  /* 0x001eb00001147983 */ /* 0x000ea80000100a00 */
[----:B------:R-:W2:Y:S04]  /*22840*/  LDL.64 R18, [R1+0x1ea8] ;  /* 0x001ea80001127983 */ /* 0x000ea80000100a00 */
[----:B-1----:R1:W2:Y:S04]  /*22850*/  LDG.E.U16 R0, [R4.64] ;  /* 0x0000000404007981 */ /* 0x0022a8000c1e1500 */
[----:B------:R0:W-:Y:S02]  /*22860*/  STL [R1+0xfc], R13 ;  /* 0x0000fc0d01007387 */ /* 0x0001e40000100800 */
[----:B0-----:R-:W-:-:S05]  /*22870*/  IMAD.WIDE R12, R2, 0x2, R28 ;  /* 0x00000002020c7825 */ /* 0x001fca00078e021c */
[----:B------:R0:W2:Y:S04]  /*22880*/  LDG.E.U16 R29, [R12.64] ;  /* 0x000000040c1d7981 */ /* 0x0000a8000c1e1500 */
[----:B---3--:R3:W-:Y:S04]  /*22890*/  STL [R1+0xf8], R11 ;  /* 0x0000f80b01007387 */ /* 0x0087e80000100800 */
[----:B----4-:R4:W-:Y:S01]  /*228a0*/  STL [R1+0xf4], R9 ;  /* 0x0000f40901007387 */ /* 0x0109e20000100800 */
[----:B---3--:R-:W-:-:S03]  /*228b0*/  IMAD.WIDE R10, R2, 0x2, R16 ;  /* 0x00000002020a7825 */ /* 0x008fc600078e0210 */
[----:B------:R-:W3:Y:S01]  /*228c0*/  LDL.64 R16, [R1+0x1cc8] ;  /* 0x001cc80001107983 */ /* 0x000ee20000100a00 */
[----:B----4-:R-:W-:-:S03]  /*228d0*/  IMAD.WIDE R8, R2, 0x2, R14 ;  /* 0x0000000202087825 */ /* 0x010fc600078e020e */
[----:B------:R-:W4:Y:S01]  /*228e0*/  LDL.64 R14, [R1+0x1ea0] ;  /* 0x001ea000010e7983 */ /* 0x000f220000100a00 */
[----:B------:R-:W-:-:S03]  /*228f0*/  IMAD.WIDE R6, R2, 0x2, R26 ;  /* 0x0000000202067825 */ /* 0x000fc600078e021a */
[----:B------:R2:W4:Y:S04]  /*22900*/  LDG.E.U16 R27, [R8.64] ;  /* 0x00000004081b7981 */ /* 0x000528000c1e1500 */
[----:B------:R2:W4:Y:S01]  /*22910*/  LDG.E.U16 R26, [R10.64] ;  /* 0x000000040a1a7981 */ /* 0x000522000c1e1500 */
[----:B-1----:R-:W-:-:S04]  /*22920*/  IMAD.WIDE R4, R2, 0x2, R24 ;  /* 0x0000000202047825 */ /* 0x002fc800078e0218 */
[----:B0-----:R-:W-:-:S06]  /*22930*/  IMAD.WIDE R12, R2, 0x2, R22 ;  /* 0x00000002020c7825 */ /* 0x001fcc00078e0216 */
[----:B------:R-:W4:Y:S04]  /*22940*/  LDG.E.U16 R13, [R12.64] ;  /* 0x000000040c0d7981 */ /* 0x000f28000c1e1500 */
[----:B--2---:R0:W-:Y:S04]  /*22950*/  STL [R1+0xf0], R3 ;  /* 0x0000f00301007387 */ /* 0x0041e80000100800 */
[----:B0-----:R3:W2:Y:S01]  /*22960*/  LDG.E.U16 R3, [R6.64] ;  /* 0x0000000406037981 */ /* 0x0016a2000c1e1500 */
[----:B------:R-:W-:-:S03]  /*22970*/  IMAD.WIDE R10, R2, 0x2, R20 ;  /* 0x00000002020a7825 */ /* 0x000fc600078e0214 */
[----:B------:R0:W-:Y:S04]  /*22980*/  STL [R1+0xec], R0 ;  /* 0x0000ec0001007387 */ /* 0x0001e80000100800 */
[----:B------:R-:W2:Y:S04]  /*22990*/  LDG.E.U16 R11, [R10.64] ;  /* 0x000000040a0b7981 */ /* 0x000ea8000c1e1500 */
[----:B------:R-:W2:Y:S04]  /*229a0*/  LDL.64 R22, [R1+0x1e90] ;  /* 0x001e900001167983 */ /* 0x000ea80000100a00 */
[----:B0-----:R4:W2:Y:S04]  /*229b0*/  LDG.E.U16 R0, [R4.64] ;  /* 0x0000000404007981 */ /* 0x0018a8000c1e1500 */
[----:B------:R-:W2:Y:S01]  /*229c0*/  LDL.64 R24, [R1+0x1e98] ;  /* 0x001e980001187983 */ /* 0x000ea20000100a00 */
[----:B------:R-:W-:-:S06]  /*229d0*/  IMAD.WIDE R8, R2, 0x2, R18 ;  /* 0x0000000202087825 */ /* 0x000fcc00078e0212 */
[----:B------:R-:W2:Y:S04]  /*229e0*/  LDG.E.U16 R9, [R8.64] ;  /* 0x0000000408097981 */ /* 0x000ea8000c1e1500 */
[----:B------:R0:W-:Y:S04]  /*229f0*/  STL [R1+0xe8], R29 ;  /* 0x0000e81d01007387 */ /* 0x0001e80000100800 */
[----:B0-----:R-:W2:Y:S01]  /*22a00*/  LDL.64 R28, [R1+0x1cc0] ;  /* 0x001cc000011c7983 */ /* 0x001ea20000100a00 */
[----:B---3--:R-:W-:-:S04]  /*22a10*/  IMAD.WIDE R6, R2, 0x2, R16 ;  /* 0x0000000202067825 */ /* 0x008fc800078e0210 */
[C---:B----4-:R-:W-:Y:S01]  /*22a20*/  IMAD.WIDE R4, R2.reuse, 0x2, R14 ;  /* 0x0000000202047825 */ /* 0x050fe200078e020e */
[----:B------:R-:W-:Y:S04]  /*22a30*/  STL [R1+0xe0], R27 ;  /* 0x0000e01b01007387 */ /* 0x000fe80000100800 */
[----:B------:R0:W-:Y:S04]  /*22a40*/  STL [R1+0xe4], R26 ;  /* 0x0000e41a01007387 */ /* 0x0001e80000100800 */
[----:B------:R-:W3:Y:S04]  /*22a50*/  LDL.64 R20, [R1+0x1e80] ;  /* 0x001e800001147983 */ /* 0x000ee80000100a00 */
[----:B0-----:R-:W4:Y:S04]  /*22a60*/  LDL.64 R26, [R1+0x1e88] ;  /* 0x001e8800011a7983 */ /* 0x001f280000100a00 */
[----:B--2---:R0:W-:Y:S04]  /*22a70*/  STL [R1+0xdc], R3 ;  /* 0x0000dc0301007387 */ /* 0x0041e80000100800 */
[----:B------:R-:W2:Y:S04]  /*22a80*/  LDL.64 R18, [R1+0x1e78] ;  /* 0x001e780001127983 */ /* 0x000ea80000100a00 */
[----:B------:R-:W2:Y:S04]  /*22a90*/  LDL.64 R16, [R1+0x1cb8] ;  /* 0x001cb80001107983 */ /* 0x000ea80000100a00 */
[----:B0-----:R4:W2:Y:S04]  /*22aa0*/  LDG.E.U16 R3, [R6.64] ;  /* 0x0000000406037981 */ /* 0x0018a8000c1e1500 */
[----:B------:R-:W2:Y:S04]  /*22ab0*/  LDL.64 R14, [R1+0x1e70] ;  /* 0x001e7000010e7983 */ /* 0x000ea80000100a00 */
[----:B------:R0:W-:Y:S04]  /*22ac0*/  STL [R1+0xd8], R0 ;  /* 0x0000d80001007387 */ /* 0x0001e80000100800 */
[----:B------:R-:W-:Y:S04]  /*22ad0*/  STL [R1+0xd4], R13 ;  /* 0x0000d40d01007387 */ /* 0x000fe80000100800 */
[----:B------:R1:W-:Y:S04]  /*22ae0*/  STL [R1+0xd0], R11 ;  /* 0x0000d00b01007387 */ /* 0x0003e80000100800 */
[----:B0-----:R3:W2:Y:S01]  /*22af0*/  LDG.E.U16 R0, [R4.64] ;  /* 0x0000000404007981 */ /* 0x0016a2000c1e1500 */
[----:B-1----:R-:W-:-:S03]  /*22b00*/  IMAD.WIDE R10, R2, 0x2, R22 ;  /* 0x00000002020a7825 */ /* 0x002fc600078e0216 */
[----:B------:R-:W2:Y:S01]  /*22b10*/  LDL.64 R22, [R1+0x1e60] ;  /* 0x001e600001167983 */ /* 0x000ea20000100a00 */
[----:B------:R-:W-:-:S03]  /*22b20*/  IMAD.WIDE R12, R2, 0x2, R24 ;  /* 0x00000002020c7825 */ /* 0x000fc600078e0218 */
[----:B------:R-:W2:Y:S04]  /*22b30*/  LDL.64 R24, [R1+0x1e68] ;  /* 0x001e680001187983 */ /* 0x000ea80000100a00 */
[----:B------:R0:W-:Y:S02]  /*22b40*/  STL [R1+0xcc], R9 ;  /* 0x0000cc0901007387 */ /* 0x0001e40000100800 */
[C---:B0-----:R-:W-:Y:S02]  /*22b50*/  IMAD.WIDE R8, R2.reuse, 0x2, R28 ;  /* 0x0000000202087825 */ /* 0x041fe400078e021c */
[----:B------:R0:W2:Y:S04]  /*22b60*/  LDG.E.U16 R28, [R10.64] ;  /* 0x000000040a1c7981 */ /* 0x0000a8000c1e1500 */
[----:B------:R1:W2:Y:S01]  /*22b70*/  LDG.E.U16 R29, [R8.64] ;  /* 0x00000004081d7981 */ /* 0x0002a2000c1e1500 */
[----:B---3--:R-:W-:-:S04]  /*22b80*/  IMAD.WIDE R4, R2, 0x2, R20 ;  /* 0x0000000202047825 */ /* 0x008fc800078e0214 */
[C---:B----4-:R-:W-:Y:S02]  /*22b90*/  IMAD.WIDE R6, R2.reuse, 0x2, R26 ;  /* 0x0000000202067825 */ /* 0x050fe400078e021a */
[----:B------:R3:W4:Y:S04]  /*22ba0*/  LDG.E.U16 R27, [R4.64] ;  /* 0x00000004041b7981 */ /* 0x000728000c1e1500 */
[----:B------:R0:W4:Y:S04]  /*22bb0*/  LDG.E.U16 R26, [R6.64] ;  /* 0x00000004061a7981 */ /* 0x000128000c1e1500 */
[----:B--2---:R2:W-:Y:S01]  /*22bc0*/  STL [R1+0xc8], R3 ;  /* 0x0000c80301007387 */ /* 0x0045e20000100800 */
[----:B0-----:R-:W-:-:S03]  /*22bd0*/  IMAD.WIDE R10, R2, 0x2, R16 ;  /* 0x00000002020a7825 */ /* 0x001fc600078e0210 */
[----:B------:R-:W4:Y:S01]  /*22be0*/  LDL.64 R20, [R1+0x1cb0] ;  /* 0x001cb00001147983 */ /* 0x000f220000100a00 */
[----:B-1----:R-:W-:-:S03]  /*22bf0*/  IMAD.WIDE R8, R2, 0x2, R14 ;  /* 0x0000000202087825 */ /* 0x002fc600078e020e */
[----:B------:R-:W4:Y:S04]  /*22c00*/  LDL.64 R16, [R1+0x1e48] ;  /* 0x001e480001107983 */ /* 0x000f280000100a00 */
[----:B--2---:R0:W2:Y:S04]  /*22c10*/  LDG.E.U16 R3, [R12.64] ;  /* 0x000000040c037981 */ /* 0x0040a8000c1e1500 */
[----:B------:R-:W4:Y:S04]  /*22c20*/  LDG.E.U16 R9, [R8.64] ;  /* 0x0000000408097981 */ /* 0x000f28000c1e1500 */
[----:B------:R-:W4:Y:S01]  /*22c30*/  LDL.64 R14, [R1+0x1ca8] ;  /* 0x001ca800010e7983 */ /* 0x000f220000100a00 */
[----:B0-----:R-:W-:-:S03]  /*22c40*/  IMAD.WIDE R12, R2, 0x2, R18 ;  /* 0x00000002020c7825 */ /* 0x001fc600078e0212 */
[----:B------:R-:W4:Y:S01]  /*22c50*/  LDL.64 R18, [R1+0x1e50] ;  /* 0x001e500001127983 */ /* 0x000f220000100a00 */
[----:B---3--:R-:W-:-:S03]  /*22c60*/  IMAD.WIDE R4, R2, 0x2, R22 ;  /* 0x0000000202047825 */ /* 0x008fc600078e0216 */
[----:B------:R0:W3:Y:S04]  /*22c70*/  LDG.E.U16 R23, [R10.64] ;  /* 0x000000040a177981 */ /* 0x0000e8000c1e1500 */
[----:B------:R4:W3:Y:S04]  /*22c80*/  LDG.E.U16 R22, [R12.64] ;  /* 0x000000040c167981 */ /* 0x0008e8000c1e1500 */
[----:B0-----:R-:W3:Y:S01]  /*22c90*/  LDL.64 R10, [R1+0x1e58] ;  /* 0x001e5800010a7983 */ /* 0x001ee20000100a00 */
[----:B------:R-:W-:-:S03]  /*22ca0*/  IMAD.WIDE R6, R2, 0x2, R24 ;  /* 0x0000000202067825 */ /* 0x000fc600078e0218 */
[----:B------:R0:W-:Y:S04]  /*22cb0*/  STL [R1+0xc4], R0 ;  /* 0x0000c40001007387 */ /* 0x0001e80000100800 */
[----:B0-----:R0:W3:Y:S04]  /*22cc0*/  LDG.E.U16 R0, [R6.64] ;  /* 0x0000000406007981 */ /* 0x0010e8000c1e1500 */
[----:B--2---:R1:W-:Y:S04]  /*22cd0*/  STL [R1+0xc0], R3 ;  /* 0x0000c00301007387 */ /* 0x0043e80000100800 */
[----:B-1----:R1:W2:Y:S04]  /*22ce0*/  LDG.E.U16 R3, [R4.64] ;  /* 0x0000000404037981 */ /* 0x0022a8000c1e1500 */
[----:B------:R-:W-:Y:S01]  /*22cf0*/  STL [R1+0xb8], R29 ;  /* 0x0000b81d01007387 */ /* 0x000fe20000100800 */
[----:B----4-:R-:W-:-:S03]  /*22d00*/  IMAD.WIDE R12, R2, 0x2, R20 ;  /* 0x00000002020c7825 */ /* 0x010fc600078e0214 */
[----:B------:R4:W-:Y:S04]  /*22d10*/  STL [R1+0xbc], R28 ;  /* 0x0000bc1c01007387 */ /* 0x0009e80000100800 */
[----:B------:R-:W2:Y:S04]  /*22d20*/  LDG.E.U16 R13, [R12.64] ;  /* 0x000000040c0d7981 */ /* 0x000ea8000c1e1500 */
[----:B----4-:R-:W4:Y:S04]  /*22d30*/  LDL.64 R28, [R1+0x1e40] ;  /* 0x001e4000011c7983 */ /* 0x010f280000100a00 */
[----:B------:R-:W-:Y:S04]  /*22d40*/  STL [R1+0xb0], R27 ;  /* 0x0000b01b01007387 */ /* 0x000fe80000100800 */
[----:B------:R0:W-:Y:S04]  /*22d50*/  STL [R1+0xb4], R26 ;  /* 0x0000b41a01007387 */ /* 0x0001e80000100800 */
[----:B------:R-:W4:Y:S01]  /*22d60*/  LDL.64 R24, [R1+0x1e30] ;  /* 0x001e300001187983 */ /* 0x000f220000100a00 */
[----:B---3--:R-:W-:-:S03]  /*22d70*/  IMAD.WIDE R10, R2, 0x2, R10 ;  /* 0x00000002020a7825 */ /* 0x008fc600078e020a */
[----:B0-----:R-:W3:Y:S04]  /*22d80*/  LDL.64 R26, [R1+0x1e38] ;  /* 0x001e3800011a7983 */ /* 0x001ee80000100a00 */
[----:B------:R-:W-:Y:S04]  /*22d90*/  STL [R1+0xa8], R23 ;  /* 0x0000a81701007387 */ /* 0x000fe80000100800 */
[----:B------:R0:W-:Y:S04]  /*22da0*/  STL [R1+0xac], R22 ;  /* 0x0000ac1601007387 */ /* 0x0001e80000100800 */
[----:B------:R-:W3:Y:S01]  /*22db0*/  LDL.64 R20, [R1+0x1e28] ;  /* 0x001e280001147983 */ /* 0x000ee20000100a00 */
[----:B------:R-:W-:-:S03]  /*22dc0*/  IMAD.WIDE R6, R2, 0x2, R16 ;  /* 0x0000000202067825 */ /* 0x000fc600078e0210 */
[----:B------:R-:W3:Y:S04]  /*22dd0*/  LDG.E.U16 R11, [R10.64] ;  /* 0x000000040a0b7981 */ /* 0x000ee8000c1e1500 */
[----:B0-----:R-:W3:Y:S04]  /*22de0*/  LDL.64 R22, [R1+0x1ca0] ;  /* 0x001ca00001167983 */ /* 0x001ee80000100a00 */
[----:B------:R0:W-:Y:S02]  /*22df0*/  STL [R1+0xa4], R9 ;  /* 0x0000a40901007387 */ /* 0x0001e40000100800 */
[----:B0-----:R-:W-:-:S02]  /*22e00*/  IMAD.WIDE R8, R2, 0x2, R18 ;  /* 0x0000000202087825 */ /* 0x001fc400078e0212 */
[----:B------:R0:W-:Y:S04]  /*22e10*/  STL [R1+0xa0], R0 ;  /* 0x0000a00001007387 */ /* 0x0001e80000100800 */
[----:B------:R-:W3:Y:S04]  /*22e20*/  LDL.64 R18, [R1+0x1e20] ;  /* 0x001e200001127983 */ /* 0x000ee80000100a00 */
[----:B------:R-:W3:Y:S04]  /*22e30*/  LDG.E.U16 R9, [R8.64] ;  /* 0x0000000408097981 */ /* 0x000ee8000c1e1500 */
[----:B0-----:R0:W3:Y:S01]  /*22e40*/  LDG.E.U16 R0, [R6.64] ;  /* 0x0000000406007981 */ /* 0x0010e2000c1e1500 */
[----:B-1----:R-:W-:-:S03]  /*22e50*/  IMAD.WIDE R4, R2, 0x2, R14 ;  /* 0x0000000202047825 */ /* 0x002fc600078e020e */
[----:B--2---:R1:W-:Y:S04]  /*22e60*/  STL [R1+0x9c], R3 ;  /* 0x00009c0301007387 */ /* 0x0043e80000100800 */
[----:B------:R-:W2:Y:S04]  /*22e70*/  LDL.64 R14, [R1+0x1c90] ;  /* 0x001c9000010e7983 */ /* 0x000ea80000100a00 */
[----:B------:R-:W2:Y:S04]  /*22e80*/  LDL.64 R16, [R1+0x1c98] ;  /* 0x001c980001107983 */ /* 0x000ea80000100a00 */
[----:B-1----:R3:W2:Y:S04]  /*22e90*/  LDG.E.U16 R3, [R4.64] ;  /* 0x0000000404037981 */ /* 0x0026a8000c1e1500 */
[----:B------:R4:W-:Y:S02]  /*22ea0*/  STL [R1+0x98], R13 ;  /* 0x0000980d01007387 */ /* 0x0009e40000100800 */
[----:B----4-:R-:W-:-:S06]  /*22eb0*/  IMAD.WIDE R12, R2, 0x2, R28 ;  /* 0x00000002020c7825 */ /* 0x010fcc00078e021c */
[----:B------:R-:W4:Y:S01]  /*22ec0*/  LDG.E.U16 R13, [R12.64] ;  /* 0x000000040c0d7981 */ /* 0x000f22000c1e1500 */
[----:B---3--:R-:W-:-:S03]  /*22ed0*/  IMAD.WIDE R4, R2, 0x2, R20 ;  /* 0x0000000202047825 */ /* 0x008fc600078e0214 */
[----:B------:R1:W-:Y:S01]  /*22ee0*/  STL [R1+0x94], R11 ;  /* 0x0000940b01007387 */ /* 0x0003e20000100800 */
[----:B0-----:R-:W-:-:S03]  /*22ef0*/  IMAD.WIDE R6, R2, 0x2, R22 ;  /* 0x0000000202067825 */ /* 0x001fc600078e0216 */
[----:B------:R2:W3:Y:S01]  /*22f00*/  LDG.E.U16 R28, [R4.64] ;  /* 0x00000004041c7981 */ /* 0x0004e2000c1e1500 */
[----:B-1----:R-:W-:-:S03]  /*22f10*/  IMAD.WIDE R10, R2, 0x2, R26 ;  /* 0x00000002020a7825 */ /* 0x002fc600078e021a */
[----:B------:R0:W-:Y:S04]  /*22f20*/  STL [R1+0x90], R9 ;  /* 0x0000900901007387 */ /* 0x0001e80000100800 */
[----:B------:R-:W3:Y:S04]  /*22f30*/  LDL.64 R20, [R1+0x1c80] ;  /* 0x001c800001147983 */ /* 0x000ee80000100a00 */
[----:B------:R-:W3:Y:S01]  /*22f40*/  LDL.64 R22, [R1+0x1c88] ;  /* 0x001c880001167983 */ /* 0x000ee20000100a00 */
[----:B0-----:R-:W-:-:S03]  /*22f50*/  IMAD.WIDE R8, R2, 0x2, R24 ;  /* 0x0000000202087825 */ /* 0x001fc600078e0218 */
[----:B------:R0:W3:Y:S04]  /*22f60*/  LDG.E.U16 R25, [R10.64] ;  /* 0x000000040a197981 */ /* 0x0000e8000c1e1500 */
[----:B------:R1:W-:Y:S04]  /*22f70*/  STL [R1+0x8c], R0 ;  /* 0x00008c0001007387 */ /* 0x0003e80000100800 */
[----:B------:R1:W3:Y:S04]  /*22f80*/  LDG.E.U16 R24, [R8.64] ;  /* 0x0000000408187981 */ /* 0x0002e8000c1e1500 */
[----:B0-----:R-:W3:Y:S04]  /*22f90*/  LDL.64 R10, [R1+0x1c78] ;  /* 0x001c7800010a7983 */ /* 0x001ee80000100a00 */
[----:B-1----:R0:W3:Y:S01]  /*22fa0*/  LDG.E.U16 R0, [R6.64] ;  /* 0x0000000406007981 */ /* 0x0020e2000c1e1500 */
[----:B------:R-:W-:-:S03]  /*22fb0*/  IMAD.WIDE R8, R2, 0x2, R18 ;  /* 0x0000000202087825 */ /* 0x000fc600078e0212 */
[----:B------:R-:W3:Y:S04]  /*22fc0*/  LDL.64 R18, [R1+0x1c70] ;  /* 0x001c700001127983 */ /* 0x000ee80000100a00 */
[----:B------:R1:W3:Y:S01]  /*22fd0*/  LDG.E.U16 R29, [R8.64] ;  /* 0x00000004081d7981 */ /* 0x0002e2000c1e1500 */
[----:B--2---:R-:W-:-:S03]  /*22fe0*/  IMAD.WIDE R4, R2, 0x2, R14 ;  /* 0x0000000202047825 */ /* 0x004fc600078e020e */
[----:B------:R-:W2:Y:S01]  /*22ff0*/  LDL.64 R14, [R1+0x1c68] ;  /* 0x001c6800010e7983 */ /* 0x000ea20000100a00 */
[----:B0-----:R-:W-:-:S03]  /*23000*/  IMAD.WIDE R6, R2, 0x2, R16 ;  /* 0x0000000202067825 */ /* 0x001fc600078e0210 */
[----:B------:R-:W2:Y:S04]  /*23010*/  LDL.64 R16, [R1+0x1c60] ;  /* 0x001c600001107983 */ /* 0x000ea80000100a00 */
[----:B------:R0:W-:Y:S04]  /*23020*/  STL [R1+0x88], R3 ;  /* 0x0000880301007387 */ /* 0x0001e80000100800 */
[----:B-1----:R-:W2:Y:S04]  /*23030*/  LDL.64 R8, [R1+0x1c58] ;  /* 0x001c580001087983 */ /* 0x002ea80000100a00 */
[----:B------:R1:W2:Y:S04]  /*23040*/  LDG.E.U16 R27, [R6.64] ;  /* 0x00000004061b7981 */ /* 0x0002a8000c1e1500 */
[----:B0-----:R3:W2:Y:S04]  /*23050*/  LDG.E.U16 R3, [R4.64] ;  /* 0x0000000404037981 */ /* 0x0016a8000c1e1500 */
[----:B----4-:R0:W-:Y:S04]  /*23060*/  STL [R1+0x84], R13 ;  /* 0x0000840d01007387 */ /* 0x0101e80000100800 */
[----:B0-----:R-:W4:Y:S01]  /*23070*/  LDL.64 R12, [R1+0x1c50] ;  /* 0x001c5000010c7983 */ /* 0x001f220000100a00 */
[----:B---3--:R-:W-:-:S04]  /*23080*/  IMAD.WIDE R4, R2, 0x2, R20 ;  /* 0x0000000202047825 */ /* 0x008fc800078e0214 */
[C---:B-1----:R-:W-:Y:S01]  /*23090*/  IMAD.WIDE R6, R2.reuse, 0x2, R22 ;  /* 0x0000000202067825 */ /* 0x042fe200078e0216 */
[----:B------:R0:W-:Y:S04]  /*230a0*/  STL [R1+0x80], R25 ;  /* 0x0000801901007387 */ /* 0x0001e80000100800 */
[----:B------:R1:W3:Y:S04]  /*230b0*/  LDG.E.U16 R26, [R6.64] ;  /* 0x00000004061a7981 */ /* 0x0002e8000c1e1500 */
[----:B0-----:R0:W3:Y:S02]  /*230c0*/  LDG.E.U16 R25, [R4.64] ;  /* 0x0000000404197981 */ /* 0x0010e4000c1e1500 */
[----:B0-----:R-:W-:-:S02]  /*230d0*/  IMAD.WIDE R4, R2, 0x2, R10 ;  /* 0x0000000202047825 */ /* 0x001fc400078e020a */
[----:B------:R-:W3:Y:S04]  /*230e0*/  LDL.64 R10, [R1+0x1c48] ;  /* 0x001c4800010a7983 */ /* 0x000ee80000100a00 */
[----:B------:R0:W-:Y:S04]  /*230f0*/  STL [R1+0x7c], R24 ;  /* 0x00007c1801007387 */ /* 0x0001e80000100800 */
[----:B-1----:R-:W3:Y:S04]  /*23100*/  LDL.64 R6, [R1+0x1c40] ;  /* 0x001c400001067983 */ /* 0x002ee80000100a00 */
[----:B0-----:R0:W3:Y:S02]  /*23110*/  LDG.E.U16 R24, [R4.64] ;  /* 0x0000000404187981 */ /* 0x0010e4000c1e1500 */
[----:B0-----:R-:W-:-:S05]  /*23120*/  IMAD.WIDE R4, R2, 0x2, R18 ;  /* 0x0000000202047825 */ /* 0x001fca00078e0212 */
[----:B------:R2:W3:Y:S02]  /*23130*/  LDG.E.U16 R23, [R4.64] ;  /* 0x0000000404177981 */ /* 0x0004e4000c1e1500 */
[C---:B--2---:R-:W-:Y:S02]  /*23140*/  IMAD.WIDE R4, R2.reuse, 0x2, R14 ;  /* 0x0000000202047825 */ /* 0x044fe400078e020e */
[----:B------:R-:W2:Y:S04]  /*23150*/  LDL.64 R14, [R1+0x1be8] ;  /* 0x001be800010e7983 */ /* 0x000ea80000100a00 */
[----:B------:R0:W-:Y:S04]  /*23160*/  STL [R1+0x78], R0 ;  /* 0x0000780001007387 */ /* 0x0001e80000100800 */
[----:B0-----:R0:W2:Y:S02]  /*23170*/  LDG.E.U16 R0, [R4.64] ;  /* 0x0000000404007981 */ /* 0x0010a4000c1e1500 */
[----:B0-----:R-:W-:-:S02]  /*23180*/  IMAD.WIDE R4, R2, 0x2, R16 ;  /* 0x0000000202047825 */ /* 0x001fc400078e0210 */
[----:B------:R-:W2:Y:S04]  /*23190*/  LDL.64 R16, [R1+0x1be0] ;  /* 0x001be00001107983 */ /* 0x000ea80000100a00 */
[----:B------:R0:W2:Y:S02]  /*231a0*/  LDG.E.U16 R22, [R4.64] ;  /* 0x0000000404167981 */ /* 0x0000a4000c1e1500 */
[C---:B0-----:R-:W-:Y:S02]  /*231b0*/  IMAD.WIDE R4, R2.reuse, 0x2, R8 ;  /* 0x0000000202047825 */ /* 0x041fe400078e0208 */
[----:B------:R-:W2:Y:S04]  /*231c0*/  LDL.64 R8, [R1+0x1bd8] ;  /* 0x001bd80001087983 */ /* 0x000ea80000100a00 */
[----:B------:R4:W2:Y:S04]  /*231d0*/  LDG.E.U16 R21, [R4.64] ;  /* 0x0000000404157981 */ /* 0x0008a8000c1e1500 */
[----:B------:R0:W-:Y:S01]  /*231e0*/  STL [R1+0x74], R28 ;  /* 0x0000741c01007387 */ /* 0x0001e20000100800 */
[----:B----4-:R-:W-:-:S03]  /*231f0*/  IMAD.WIDE R4, R2, 0x2, R12 ;  /* 0x0000000202047825 */ /* 0x010fc600078e020c */
[----:B------:R-:W4:Y:S04]  /*23200*/  LDL.64 R12, [R1+0x1bd0] ;  /* 0x001bd000010c7983 */ /* 0x000f280000100a00 */
[----:B0-----:R3:W4:Y:S02]  /*23210*/  LDG.E.U16 R28, [R4.64] ;  /* 0x00000004041c7981 */ /* 0x001724000c1e1500 */
[C---:B---3--:R-:W-:Y:S02]  /*23220*/  IMAD.WIDE R4, R2.reuse, 0x2, R10 ;  /* 0x0000000202047825 */ /* 0x048fe400078e020a */
[----:B------:R-:W3:Y:S04]  /*23230*/  LDL.64 R10, [R1+0x1c38] ;  /* 0x001c3800010a7983 */ /* 0x000ee80000100a00 */
[----:B------:R0:W3:Y:S04]  /*23240*/  LDG.E.U16 R20, [R4.64] ;  /* 0x0000000404147981 */ /* 0x0000e8000c1e1500 */
[----:B------:R-:W-:Y:S04]  /*23250*/  STL [R1+0x70], R29 ;  /* 0x0000701d01007387 */ /* 0x000fe80000100800 */
[----:B------:R1:W-:Y:S01]  /*23260*/  STL [R1+0x6c], R27 ;  /* 0x00006c1b01007387 */ /* 0x0003e20000100800 */
[----:B0-----:R-:W-:-:S03]  /*23270*/  IMAD.WIDE R4, R2, 0x2, R6 ;  /* 0x0000000202047825 */ /* 0x001fc600078e0206 */
[----:B------:R-:W3:Y:S04]  /*23280*/  LDL.64 R6, [R1+0x1c30] ;  /* 0x001c300001067983 */ /* 0x000ee80000100a00 */
[----:B------:R0:W-:Y:S04]  /*23290*/  STL [R1+0x68], R3 ;  /* 0x0000680301007387 */ /* 0x0001e80000100800 */
[----:B-1----:R2:W3:Y:S02]  /*232a0*/  LDG.E.U16 R27, [R4.64] ;  /* 0x00000004041b7981 */ /* 0x0024e4000c1e1500 */
[----:B--2---:R-:W-:-:S02]  /*232b0*/  IMAD.WIDE R4, R2, 0x2, R14 ;  /* 0x0000000202047825 */ /* 0x004fc400078e020e */
[----:B------:R-:W2:Y:S04]  /*232c0*/  LDL.64 R14, [R1+0x1bc8] ;  /* 0x001bc800010e7983 */ /* 0x000ea80000100a00 */
[----:B0-----:R0:W2:Y:S04]  /*232d0*/  LDG.E.U16 R3, [R4.64] ;  /* 0x0000000404037981 */ /* 0x0010a8000c1e1500 */
[----:B------:R1:W-:Y:S04]  /*232e0*/  STL [R1+0x64], R26 ;  /* 0x0000641a01007387 */ /* 0x0003e80000100800 */
[----:B------:R-:W2:Y:S04]  /*232f0*/  LDL.64 R18, [R1+0x1bc0] ;  /* 0x001bc00001127983 */ /* 0x000ea80000100a00 */
[----:B------:R1:W-:Y:S01]  /*23300*/  STL [R1+0x60], R25 ;  /* 0x0000601901007387 */ /* 0x0003e20000100800 */
[----:B0-----:R-:W-:-:S05]  /*23310*/  IMAD.WIDE R4, R2, 0x2, R16 ;  /* 0x0000000202047825 */ /* 0x001fca00078e0210 */
[----:B-1----:R0:W2:Y:S02]  /*23320*/  LDG.E.U16 R26, [R4.64] ;  /* 0x00000004041a7981 */ /* 0x0020a4000c1e1500 */
[C---:B0-----:R-:W-:Y:S02]  /*23330*/  IMAD.WIDE R4, R2.reuse, 0x2, R8 ;  /* 0x0000000202047825 */ /* 0x041fe400078e0208 */
[----:B------:R-:W2:Y:S04]  /*23340*/  LDL.64 R8, [R1+0x1bb8] ;  /* 0x001bb80001087983 */ /* 0x000ea80000100a00 */
[----:B------:R0:W-:Y:S04]  /*23350*/  STL [R1+0x5c], R24 ;  /* 0x00005c1801007387 */ /* 0x0001e80000100800 */
[----:B------:R-:W2:Y:S04]  /*23360*/  LDL.64 R16, [R1+0x1bb0] ;  /* 0x001bb00001107983 */ /* 0x000ea80000100a00 */
[----:B------:R4:W2:Y:S04]  /*23370*/  LDG.E.U16 R25, [R4.64] ;  /* 0x0000000404197981 */ /* 0x0008a8000c1e1500 */
[----:B------:R1:W-:Y:S01]  /*23380*/  STL [R1+0x58], R23 ;  /* 0x0000581701007387 */ /* 0x0003e20000100800 */
[----:B----4-:R-:W-:-:S03]  /*23390*/  IMAD.WIDE R4, R2, 0x2, R12 ;  /* 0x0000000202047825 */ /* 0x010fc600078e020c */
[----:B------:R-:W4:Y:S04]  /*233a0*/  LDL.64 R12, [R1+0x1c28] ;  /* 0x001c2800010c7983 */ /* 0x000f280000100a00 */
[----:B0-----:R3:W4:Y:S04]  /*233b0*/  LDG.E.U16 R24, [R4.64] ;  /* 0x0000000404187981 */ /* 0x001728000c1e1500 */
[----:B------:R0:W-:Y:S01]  /*233c0*/  STL [R1+0x54], R0 ;  /* 0x0000540001007387 */ /* 0x0001e20000100800 */
[----:B---3--:R-:W-:-:S03]  /*233d0*/  IMAD.WIDE R4, R2, 0x2, R10 ;  /* 0x0000000202047825 */ /* 0x008fc600078e020a */
[----:B------:R-:W3:Y:S04]  /*233e0*/  LDL.64 R10, [R1+0x1ba8] ;  /* 0x001ba800010a7983 */ /* 0x000ee80000100a00 */
[----:B-1----:R1:W3:Y:S04]  /*233f0*/  LDG.E.U16 R23, [R4.64] ;  /* 0x0000000404177981 */ /* 0x0022e8000c1e1500 */
[----:B------:R0:W-:Y:S01]  /*23400*/  STL [R1+0x50], R22 ;  /* 0x0000501601007387 */ /* 0x0001e20000100800 */
[----:B-1----:R-:W-:-:S03]  /*23410*/  IMAD.WIDE R4, R2, 0x2, R6 ;  /* 0x0000000202047825 */ /* 0x002fc600078e0206 */
[----:B------:R-:W3:Y:S04]  /*23420*/  LDL.64 R6, [R1+0x1ba0] ;  /* 0x001ba00001067983 */ /* 0x000ee80000100a00 */
[----:B0-----:R2:W3:Y:S04]  /*23430*/  LDG.E.U16 R0, [R4.64] ;  /* 0x0000000404007981 */ /* 0x0014e8000c1e1500 */
[----:B------:R0:W-:Y:S01]  /*23440*/  STL [R1+0x4c], R21 ;  /* 0x00004c1501007387 */ /* 0x0001e20000100800 */
[----:B--2---:R-:W-:-:S03]  /*23450*/  IMAD.WIDE R4, R2, 0x2, R14 ;  /* 0x0000000202047825 */ /* 0x004fc600078e020e */
[----:B------:R-:W2:Y:S04]  /*23460*/  LDL.64 R14, [R1+0x1b98] ;  /* 0x001b9800010e7983 */ /* 0x000ea80000100a00 */
[----:B------:R1:W2:Y:S02]  /*23470*/  LDG.E.U16 R22, [R4.64] ;  /* 0x0000000404167981 */ /* 0x0002a4000c1e1500 */
[----:B-1----:R-:W-:-:S05]  /*23480*/  IMAD.WIDE R4, R2, 0x2, R18 ;  /* 0x0000000202047825 */ /* 0x002fca00078e0212 */
[----:B0-----:R0:W2:Y:S04]  /*23490*/  LDG.E.U16 R21, [R4.64] ;  /* 0x0000000404157981 */ /* 0x0010a8000c1e1500 */
[----:B------:R-:W-:Y:S01]  /*234a0*/  STL [R1+0x48], R28 ;  /* 0x0000481c01007387 */ /* 0x000fe20000100800 */
[----:B0-----:R-:W-:-:S03]  /*234b0*/  IMAD.WIDE R4, R2, 0x2, R8 ;  /* 0x0000000202047825 */ /* 0x001fc600078e0208 */
[----:B------:R-:W2:Y:S04]  /*234c0*/  LDL.64 R8, [R1+0x1b90] ;  /* 0x001b900001087983 */ /* 0x000ea80000100a00 */
[----:B------:R0:W2:Y:S04]  /*234d0*/  LDG.E.U16 R18, [R4.64] ;  /* 0x0000000404127981 */ /* 0x0000a8000c1e1500 */
[----:B------:R1:W-:Y:S01]  /*234e0*/  STL [R1+0x44], R20 ;  /* 0x0000441401007387 */ /* 0x0003e20000100800 */
[----:B0-----:R-:W-:-:S05]  /*234f0*/  IMAD.WIDE R4, R2, 0x2, R16 ;  /* 0x0000000202047825 */ /* 0x001fca00078e0210 */
[----:B-1----:R4:W2:Y:S02]  /*23500*/  LDG.E.U16 R20, [R4.64] ;  /* 0x0000000404147981 */ /* 0x0028a4000c1e1500 */
[C---:B----4-:R-:W-:Y:S02]  /*23510*/  IMAD.WIDE R4, R2.reuse, 0x2, R12 ;  /* 0x0000000202047825 */ /* 0x050fe400078e020c */
[----:B------:R-:W-:Y:S04]  /*23520*/  STL [R1+0x40], R27 ;  /* 0x0000401b01007387 */ /* 0x000fe80000100800 */
[----:B------:R3:W4:Y:S04]  /*23530*/  LDG.E.U16 R19, [R4.64] ;  /* 0x0000000404137981 */ /* 0x000728000c1e1500 */
[----:B------:R-:W4:Y:S04]  /*23540*/  LDL.64 R12, [R1+0x1c20] ;  /* 0x001c2000010c7983 */ /* 0x000f280000100a00 */
[----:B------:R0:W-:Y:S01]  /*23550*/  STL [R1+0x30], R3 ;  /* 0x0000300301007387 */ /* 0x0001e20000100800 */
[----:B---3--:R-:W-:-:S03]  /*23560*/  IMAD.WIDE R4, R2, 0x2, R10 ;  /* 0x0000000202047825 */ /* 0x008fc600078e020a */
[----:B------:R-:W3:Y:S04]  /*23570*/  LDL.64 R10, [R1+0x1b88] ;  /* 0x001b8800010a7983 */ /* 0x000ee80000100a00 */
[----:B0-----:R0:W3:Y:S02]  /*23580*/  LDG.E.U16 R3, [R4.64] ;  /* 0x0000000404037981 */ /* 0x0010e4000c1e1500 */
[----:B0-----:R-:W-:-:S05]  /*23590*/  IMAD.WIDE R4, R2, 0x2, R6 ;  /* 0x0000000202047825 */ /* 0x001fca00078e0206 */
[----:B------:R2:W3:Y:S04]  /*235a0*/  LDG.E.U16 R28, [R4.64] ;  /* 0x00000004041c7981 */ /* 0x0004e8000c1e1500 */
[----:B------:R0:W-:Y:S04]  /*235b0*/  STL [R1+0x2c], R26 ;  /* 0x00002c1a01007387 */ /* 0x0001e80000100800 */
[----:B------:R-:W4:Y:S01]  /*235c0*/  LDL.64 R6, [R1+0x1b80] ;  /* 0x001b800001067983 */ /* 0x000f220000100a00 */
[----:B--2---:R-:W-:-:S05]  /*235d0*/  IMAD.WIDE R4, R2, 0x2, R14 ;  /* 0x0000000202047825 */ /* 0x004fca00078e020e */
[----:B0-----:R0:W2:Y:S02]  /*235e0*/  LDG.E.U16 R26, [R4.64] ;  /* 0x00000004041a7981 */ /* 0x0010a4000c1e1500 */
[C---:B0-----:R-:W-:Y:S02]  /*235f0*/  IMAD.WIDE R4, R2.reuse, 0x2, R8 ;  /* 0x0000000202047825 */ /* 0x041fe400078e0208 */
[----:B---3--:R-:W-:Y:S04]  /*23600*/  STL [R1+0x57a4], R28 ;  /* 0x0057a41c01007387 */ /* 0x008fe80000100800 */
[----:B------:R-:W-:Y:S04]  /*23610*/  STL [R1+0x28], R25 ;  /* 0x0000281901007387 */ /* 0x000fe80000100800 */
[----:B------:R-:W3:Y:S04]  /*23620*/  LDL.64 R16, [R1+0x1b78] ;  /* 0x001b780001107983 */ /* 0x000ee80000100a00 */
[----:B------:R0:W-:Y:S04]  /*23630*/  STL [R1+0x20], R24 ;  /* 0x0000201801007387 */ /* 0x0001e80000100800 */
[----:B0-----:R4:W3:Y:S02]  /*23640*/  LDG.E.U16 R24, [R4.64] ;  /* 0x0000000404187981 */ /* 0x0018e4000c1e1500 */
[----:B----4-:R-:W-:-:S02]  /*23650*/  IMAD.WIDE R4, R2, 0x2, R12 ;  /* 0x0000000202047825 */ /* 0x010fc400078e020c */
[----:B--2---:R-:W-:Y:S04]  /*23660*/  STL [R1+0x57a8], R26 ;  /* 0x0057a81a01007387 */ /* 0x004fe80000100800 */
[----:B------:R-:W2:Y:S04]  /*23670*/  LDL.64 R8, [R1+0x1b70] ;  /* 0x001b700001087983 */ /* 0x000ea80000100a00 */
[----:B------:R-:W-:Y:S04]  /*23680*/  STL [R1+0x3c], R23 ;  /* 0x00003c1701007387 */ /* 0x000fe80000100800 */
[----:B---3--:R-:W-:Y:S04]  /*23690*/  STL [R1+0x57ac], R24 ;  /* 0x0057ac1801007387 */ /* 0x008fe80000100800 */
[----:B------:R0:W-:Y:S04]  /*236a0*/  STL [R1+0x38], R0 ;  /* 0x0000380001007387 */ /* 0x0001e80000100800 */
[----:B------:R-:W3:Y:S04]  /*236b0*/  LDL.64 R14, [R1+0x1c18] ;  /* 0x001c1800010e7983 */ /* 0x000ee80000100a00 */
[----:B0-----:R0:W4:Y:S04]  /*236c0*/  LDG.E.U16 R0, [R4.64] ;  /* 0x0000000404007981 */ /* 0x001128000c1e1500 */
[----:B------:R1:W-:Y:S04]  /*236d0*/  STL [R1+0x1c], R22 ;  /* 0x00001c1601007387 */ /* 0x0003e80000100800 */
[----:B------:R-:W2:Y:S01]  /*236e0*/  LDL.64 R12, [R1+0x1c10] ;  /* 0x001c1000010c7983 */ /* 0x000ea20000100a00 */
[----:B0-----:R-:W-:-:S03]  /*236f0*/  IMAD.WIDE R4, R2, 0x2, R10 ;  /* 0x0000000202047825 */ /* 0x001fc600078e020a */
[----:B------:R-:W2:Y:S04]  /*23700*/  LDL.64 R10, [R1+0x1b68] ;  /* 0x001b6800010a7983 */ /* 0x000ea80000100a00 */
[----:B-1----:R0:W2:Y:S04]  /*23710*/  LDG.E.U16 R22, [R4.64] ;  /* 0x0000000404167981 */ /* 0x0020a8000c1e1500 */
[----:B------:R-:W-:Y:S01]  /*23720*/  STL [R1+0x18], R21 ;  /* 0x0000181501007387 */ /* 0x000fe20000100800 */
[----:B0-----:R-:W-:-:S03]  /*23730*/  IMAD.WIDE R4, R2, 0x2, R6 ;  /* 0x0000000202047825 */ /* 0x001fc600078e0206 */
[----:B--2---:R-:W-:Y:S04]  /*23740*/  STL [R1+0x578c], R22 ;  /* 0x00578c1601007387 */ /* 0x004fe80000100800 */
[----:B------:R-:W2:Y:S04]  /*23750*/  LDL.64 R6, [R1+0x1b60] ;  /* 0x001b600001067983 */ /* 0x000ea80000100a00 */
[----:B------:R0:W-:Y:S04]  /*23760*/  STL [R1+0xc], R18 ;  /* 0x00000c1201007387 */ /* 0x0001e80000100800 */
[----:B0-----:R0:W2:Y:S02]  /*23770*/  LDG.E.U16 R18, [R4.64] ;  /* 0x0000000404127981 */ /* 0x0010a4000c1e1500 */
[----:B0-----:R-:W-:-:S05]  /*23780*/  IMAD.WIDE R4, R2, 0x2, R16 ;  /* 0x0000000202047825 */ /* 0x001fca00078e0210 */
[----:B------:R0:W3:Y:S02]  /*23790*/  LDG.E.U16 R16, [R4.64] ;  /* 0x0000000404107981 */ /* 0x0000e4000c1e1500 */
[C---:B0-----:R-:W-:Y:S02]  /*237a0*/  IMAD.WIDE R4, R2.reuse, 0x2, R8 ;  /* 0x0000000202047825 */ /* 0x041fe400078e0208 */
[----:B--2---:R-:W-:Y:S04]  /*237b0*/  STL [R1+0x5790], R18 ;  /* 0x0057901201007387 */ /* 0x004fe80000100800 */
[----:B------:R-:W-:Y:S04]  /*237c0*/  STL [R1+0x8], R20 ;  /* 0x0000081401007387 */ /* 0x000fe80000100800 */
[----:B---3--:R0:W-:Y:S04]  /*237d0*/  STL [R1+0x5794], R16 ;  /* 0x0057941001007387 */ /* 0x0081e80000100800 */
[----:B------:R-:W-:Y:S04]  /*237e0*/  STL [R1+0x34], R19 ;  /* 0x0000341301007387 */ /* 0x000fe80000100800 */
[----:B------:R-:W2:Y:S04]  /*237f0*/  LDL.64 R8, [R1+0x1b50] ;  /* 0x001b500001087983 */ /* 0x000ea80000100a00 */
[----:B0-----:R-:W3:Y:S04]  /*23800*/  LDL.64 R16, [R1+0x1b58] ;  /* 0x001b580001107983 */ /* 0x001ee80000100a00 */
[----:B------:R0:W-:Y:S04]  /*23810*/  STL [R1+0x4], R3 ;  /* 0x0000040301007387 */ /* 0x0001e80000100800 */
[----:B0-----:R0:W2:Y:S02]  /*23820*/  LDG.E.U16 R3, [R4.64] ;  /* 0x0000000404037981 */ /* 0x0010a4000c1e1500 */
[----:B0-----:R-:W-:-:S05]  /*23830*/  IMAD.WIDE R4, R2, 0x2, R14 ;  /* 0x0000000202047825 */ /* 0x001fca00078e020e */
[----:B------:R0:W3:Y:S02]  /*23840*/  LDG.E.U16 R22, [R4.64] ;  /* 0x0000000404167981 */ /* 0x0000e4000c1e1500 */
[C---:B0-----:R-:W-:Y:S02]  /*23850*/  IMAD.WIDE R4, R2.reuse, 0x2, R12 ;  /* 0x0000000202047825 */ /* 0x041fe400078e020c */
[----:B--2---:R0:W-:Y:S04]  /*23860*/  STL [R1+0x5798], R3 ;  /* 0x0057980301007387 */ /* 0x0041e80000100800 */
[----:B------:R-:W2:Y:S04]  /*23870*/  LDL.64 R14, [R1+0x1c08] ;  /* 0x001c0800010e7983 */ /* 0x000ea80000100a00 */
[----:B------:R-:W4:Y:S04]  /*23880*/  LDL.64 R20, [R1+0x1b48] ;  /* 0x001b480001147983 */ /* 0x000f280000100a00 */
[----:B0-----:R0:W4:Y:S02]  /*23890*/  LDG.E.U16 R3, [R4.64] ;  /* 0x0000000404037981 */ /* 0x001124000c1e1500 */
[----:B0-----:R-:W-:-:S02]  /*238a0*/  IMAD.WIDE R4, R2, 0x2, R10 ;  /* 0x0000000202047825 */ /* 0x001fc400078e020a */
[----:B------:R-:W4:Y:S04]  /*238b0*/  LDL.64 R10, [R1+0x1b40] ;  /* 0x001b4000010a7983 */ /* 0x000f280000100a00 */
[----:B------:R0:W4:Y:S01]  /*238c0*/  LDG.E.U16 R4, [R4.64] ;  /* 0x0000000404047981 */ /* 0x000122000c1e1500 */
[----:B------:R-:W-:-:S04]  /*238d0*/  IMAD.WIDE R6, R2, 0x2, R6 ;  /* 0x0000000202067825 */ /* 0x000fc800078e0206 */
[C---:B------:R-:W-:Y:S01]  /*238e0*/  IMAD.WIDE R8, R2.reuse, 0x2, R8 ;  /* 0x0000000202087825 */ /* 0x040fe200078e0208 */
[----:B0-----:R3:W4:Y:S03]  /*238f0*/  LDG.E.U16 R5, [R6.64] ;  /* 0x0000000406057981 */ /* 0x001726000c1e1500 */
[----:B---3--:R-:W-:-:S06]  /*23900*/  IMAD.WIDE R6, R2, 0x2, R16 ;  /* 0x0000000202067825 */ /* 0x008fcc00078e0210 */
[----:B------:R0:W3:Y:S04]  /*23910*/  LDG.E.U16 R6, [R6.64] ;  /* 0x0000000406067981 */ /* 0x0000e8000c1e1500 */
[----:B0-----:R2:W3:Y:S02]  /*23920*/  LDG.E.U16 R7, [R8.64] ;  /* 0x0000000408077981 */ /* 0x0014e4000c1e1500 */
[C---:B--2---:R-:W-:Y:S02]  /*23930*/  IMAD.WIDE R8, R2.reuse, 0x2, R14 ;  /* 0x0000000202087825 */ /* 0x044fe400078e020e */
[----:B----4-:R-:W-:Y:S04]  /*23940*/  STL [R1+0x5774], R4 ;  /* 0x0057740401007387 */ /* 0x010fe80000100800 */
[----:B------:R-:W2:Y:S04]  /*23950*/  LDL.64 R18, [R1+0x1b38] ;  /* 0x001b380001127983 */ /* 0x000ea80000100a00 */
[----:B------:R-:W4:Y:S04]  /*23960*/  LDL.64 R12, [R1+0x1b30] ;  /* 0x001b3000010c7983 */ /* 0x000f280000100a00 */
[----:B------:R0:W-:Y:S04]  /*23970*/  STL [R1+0x24], R0 ;  /* 0x0000240001007387 */ /* 0x0001e80000100800 */
[----:B0-----:R0:W4:Y:S02]  /*23980*/  LDG.E.U16 R0, [R8.64] ;  /* 0x0000000408007981 */ /* 0x001124000c1e1500 */
[----:B0-----:R-:W-:-:S06]  /*23990*/  IMAD.WIDE R8, R2, 0x2, R20 ;  /* 0x0000000202087825 */ /* 0x001fcc00078e0214 */
[----:B------:R0:W4:Y:S04]  /*239a0*/  LDG.E.U16 R8, [R8.64] ;  /* 0x0000000408087981 */ /* 0x000128000c1e1500 */
[----:B------:R1:W-:Y:S04]  /*239b0*/  STL [R1+0x5778], R5 ;  /* 0x0057780501007387 */ /* 0x0003e80000100800 */
[----:B-1----:R-:W4:Y:S04]  /*239c0*/  LDL.64 R4, [R1+0x1c00] ;  /* 0x001c000001047983 */ /* 0x002f280000100a00 */
[----:B---3--:R-:W-:Y:S04]  /*239d0*/  STL [R1+0x577c], R6 ;  /* 0x00577c0601007387 */ /* 0x008fe80000100800 */
[----:B------:R1:W-:Y:S04]  /*239e0*/  STL [R1+0x5780], R7 ;  /* 0x0057800701007387 */ /* 0x0003e80000100800 */
[----:B------:R-:W3:Y:S01]  /*239f0*/  LDL.64 R16, [R1+0x1b28] ;  /* 0x001b280001107983 */ /* 0x000ee20000100a00 */
[----:B------:R-:W-:-:S03]  /*23a00*/  IMAD.WIDE R10, R2, 0x2, R10 ;  /* 0x00000002020a7825 */ /* 0x000fc600078e020a */
[----:B------:R-:W3:Y:S04]  /*23a10*/  LDL.64 R14, [R1+0x1b20] ;  /* 0x001b2000010e7983 */ /* 0x000ee80000100a00 */
[----:B0-----:R2:W3:Y:S02]  /*23a20*/  LDG.E.U16 R9, [R10.64] ;  /* 0x000000040a097981 */ /* 0x0014e4000c1e1500 */
[----:B--2---:R-:W-:-:S04]  /*23a30*/  IMAD.WIDE R10, R2, 0x2, R18 ;  /* 0x00000002020a7825 */ /* 0x004fc800078e0212 */
[C---:B----4-:R-:W-:Y:S02]  /*23a40*/  IMAD.WIDE R12, R2.reuse, 0x2, R12 ;  /* 0x00000002020c7825 */ /* 0x050fe400078e020c */
[----:B------:R0:W2:Y:S04]  /*23a50*/  LDG.E.U16 R10, [R10.64] ;  /* 0x000000040a0a7981 */ /* 0x0000a8000c1e1500 */
[----:B0-----:R0:W4:Y:S04]  /*23a60*/  LDG.E.U16 R11, [R12.64] ;  /* 0x000000040c0b7981 */ /* 0x001128000c1e1500 */
[----:B------:R-:W-:Y:S04]  /*23a70*/  STL [R1+0x5730], R0 ;  /* 0x0057300001007387 */ /* 0x000fe80000100800 */
[----:B------:R-:W-:Y:S04]  /*23a80*/  STL [R1+0x5760], R8 ;  /* 0x0057600801007387 */ /* 0x000fe80000100800 */
[----:B-1----:R-:W4:Y:S01]  /*23a90*/  LDL.64 R6, [R1+0x1b18] ;  /* 0x001b180001067983 */ /* 0x002f220000100a00 */
[----:B0-----:R-:W-:-:S05]  /*23aa0*/  IMAD.WIDE R12, R2, 0x2, R4 ;  /* 0x00000002020c7825 */ /* 0x001fca00078e0204 */
[----:B------:R3:W4:Y:S02]  /*23ab0*/  LDG.E.U16 R20, [R12.64] ;  /* 0x000000040c147981 */ /* 0x000724000c1e1500 */
[----:B---3--:R-:W-:-:S06]  /*23ac0*/  IMAD.WIDE R12, R2, 0x2, R16 ;  /* 0x00000002020c7825 */ /* 0x008fcc00078e0210 */
[----:B------:R0:W3:Y:S01]  /*23ad0*/  LDG.E.U16 R12, [R12.64] ;  /* 0x000000040c0c7981 */ /* 0x0000e2000c1e1500 */
[----:B------:R-:W-:-:S05]  /*23ae0*/  IMAD.WIDE R14, R2, 0x2, R14 ;  /* 0x00000002020e7825 */ /* 0x000fca00078e020e */
[----:B0-----:R0:W3:Y:S04]  /*23af0*/  LDG.E.U16 R13, [R14.64] ;  /* 0x000000040e0d7981 */ /* 0x0010e8000c1e1500 */
[----:B------:R-:W-:Y:S04]  /*23b00*/  STL [R1+0x14], R22 ;  /* 0x0000141601007387 */ /* 0x000fe80000100800 */
[----:B------:R-:W-:Y:S04]  /*23b10*/  STL [R1+0x5764], R9 ;  /* 0x0057640901007387 */ /* 0x000fe80000100800 */
[----:B------:R-:W-:Y:S04]  /*23b20*/  STL [R1+0x10], R3 ;  /* 0x0000100301007387 */ /* 0x000fe80000100800 */
[----:B--2---:R-:W-:Y:S04]  /*23b30*/  STL [R1+0x5768], R10 ;  /* 0x0057680a01007387 */ /* 0x004fe80000100800 */
[----:B----4-:R-:W-:Y:S04]  /*23b40*/  STL [R1+0x576c], R11 ;  /* 0x00576c0b01007387 */ /* 0x010fe80000100800 */
[----:B------:R-:W2:Y:S01]  /*23b50*/  LDL.64 R4, [R1+0x1b10] ;  /* 0x001b100001047983 */ /* 0x000ea20000100a00 */
[----:B0-----:R-:W-:-:S05]  /*23b60*/  IMAD.WIDE R14, R2, 0x2, R6 ;  /* 0x00000002020e7825 */ /* 0x001fca00078e0206 */
[----:B------:R2:W4:Y:S04]  /*23b70*/  LDG.E.U16 R17, [R14.64] ;  /* 0x000000040e117981 */ /* 0x000528000c1e1500 */
[----:B------:R0:W-:Y:S04]  /*23b80*/  STL [R1+0x5734], R20 ;  /* 0x0057341401007387 */ /* 0x0001e80000100800 */
[----:B0-----:R-:W4:Y:S04]  /*23b90*/  LDL.64 R20, [R1+0x1bf8] ;  /* 0x001bf80001147983 */ /* 0x001f280000100a00 */
[----:B---3--:R-:W-:Y:S04]  /*23ba0*/  STL [R1+0x5744], R12 ;  /* 0x0057440c01007387 */ /* 0x008fe80000100800 */
[----:B------:R-:W3:Y:S04]  /*23bb0*/  LDL.64 R22, [R1+0x1bf0] ;  /* 0x001bf00001167983 */ /* 0x000ee80000100a00 */
[----:B------:R-:W3:Y:S04]  /*23bc0*/  LDL.64 R10, [R1+0x1b08] ;  /* 0x001b0800010a7983 */ /* 0x000ee80000100a00 */
[----:B------:R-:W-:Y:S04]  /*23bd0*/  STL [R1+0x5748], R13 ;  /* 0x0057480d01007387 */ /* 0x000fe80000100800 */
[----:B------:R-:W3:Y:S04]  /*23be0*/  LDL.64 R8, [R1+0x1b00] ;  /* 0x001b000001087983 */ /* 0x000ee80000100a00 */
[----:B------:R-:W3:Y:S04]  /*23bf0*/  LDL.64 R6, [R1+0x1af8] ;  /* 0x001af80001067983 */ /* 0x000ee80000100a00 */
[----:B------:R-:W3:Y:S01]  /*23c00*/  LDL.LU R26, [R1+0x394] ;  /* 0x00039400011a7983 */ /* 0x000ee20000300800 */
[----:B--2---:R-:W-:-:S05]  /*23c10*/  IMAD.WIDE R14, R2, 0x2, R4 ;  /* 0x00000002020e7825 */ /* 0x004fca00078e0204 */
[----:B------:R0:W2:Y:S04]  /*23c20*/  LDG.E.U16 R19, [R14.64] ;  /* 0x000000040e137981 */ /* 0x0000a8000c1e1500 */
[----:B----4-:R-:W-:Y:S04]  /*23c30*/  STL [R1+0x574c], R17 ;  /* 0x00574c1101007387 */ /* 0x010fe80000100800 */
[----:B------:R-:W4:Y:S01]  /*23c40*/  LDL.64 R4, [R1+0x1af0] ;  /* 0x001af00001047983 */ /* 0x000f220000100a00 */
[----:B0-----:R-:W-:-:S05]  /*23c50*/  IMAD.WIDE R14, R2, 0x2, R20 ;  /* 0x00000002020e7825 */ /* 0x001fca00078e0214 */
[----:B------:R3:W2:Y:S02]  /*23c60*/  LDG.E.U16 R21, [R14.64] ;  /* 0x000000040e157981 */ /* 0x0006a4000c1e1500 */
[----:B---3--:R-:W-:-:S05]  /*23c70*/  IMAD.WIDE R14, R2, 0x2, R22 ;  /* 0x00000002020e7825 */ /* 0x008fca00078e0216 */
[----:B------:R0:W3:Y:S02]  /*23c80*/  LDG.E.U16 R23, [R14.64] ;  /* 0x000000040e177981 */ /* 0x0000e4000c1e1500 */
[----:B0-----:R-:W-:-:S05]  /*23c90*/  IMAD.WIDE R14, R2, 0x2, R10 ;  /* 0x00000002020e7825 */ /* 0x001fca00078e020a */
[----:B------:R0:W3:Y:S02]  /*23ca0*/  LDG.E.U16 R25, [R14.64] ;  /* 0x000000040e197981 */ /* 0x0000e4000c1e1500 */
[----:B0-----:R-:W-:-:S05]  /*23cb0*/  IMAD.WIDE R14, R2, 0x2, R8 ;  /* 0x00000002020e7825 */ /* 0x001fca00078e0208 */
[----:B------:R0:W3:Y:S02]  /*23cc0*/  LDG.E.U16 R27, [R14.64] ;  /* 0x000000040e1b7981 */ /* 0x0000e4000c1e1500 */
[----:B0-----:R-:W-:-:S05]  /*23cd0*/  IMAD.WIDE R14, R2, 0x2, R6 ;  /* 0x00000002020e7825 */ /* 0x001fca00078e0206 */
[----:B------:R4:W3:Y:S02]  /*23ce0*/  LDG.E.U16 R29, [R14.64] ;  /* 0x000000040e1d7981 */ /* 0x0008e4000c1e1500 */
[----:B----4-:R-:W-:-:S06]  /*23cf0*/  IMAD.WIDE R14, R2, 0x2, R4 ;  /* 0x00000002020e7825 */ /* 0x010fcc00078e0204 */
[----:B------:R-:W4:Y:S04]  /*23d00*/  LDG.E.U16 R14, [R14.64] ;  /* 0x000000040e0e7981 */ /* 0x000f28000c1e1500 */
[----:B------:R-:W0:Y:S04]  /*23d10*/  S2R R3, SR_TID.X ;  /* 0x0000000000037919 */ /* 0x000e280000002100 */
[----:B--2---:R-:W-:Y:S04]  /*23d20*/  STL [R1+0x5750], R19 ;  /* 0x0057501301007387 */ /* 0x004fe80000100800 */
[----:B------:R-:W-:Y:S01]  /*23d30*/  STL [R1+0x5738], R21 ;  /* 0x0057381501007387 */ /* 0x000fe20000100800 */
[----:B0-----:R-:W-:-:S03]  /*23d40*/  LOP3.LUT R6, R3, 0x7f, RZ, 0xc0, !PT ;  /* 0x0000007f03067812 */ /* 0x001fc600078ec0ff */
[----:B---3--:R-:W-:Y:S04]  /*23d50*/  STL [R1+0x573c], R23 ;  /* 0x00573c1701007387 */ /* 0x008fe80000100800 */
[----:B------:R-:W-:Y:S04]  /*23d60*/  STL [R1+0x5740], R25 ;  /* 0x0057401901007387 */ /* 0x000fe80000100800 */
[----:B------:R-:W-:Y:S04]  /*23d70*/  STL [R1+0x5754], R27 ;  /* 0x0057541b01007387 */ /* 0x000fe80000100800 */
[----:B------:R-:W2:Y:S04]  /*23d80*/  LDL.LU R28, [R1+0x390] ;  /* 0x00039000011c7983 */ /* 0x000ea80000300800 */
[----:B------:R-:W-:Y:S04]  /*23d90*/  STL [R1+0x57b0], R3 ;  /* 0x0057b00301007387 */ /* 0x000fe80000100800 */
[----:B------:R-:W-:Y:S04]  /*23da0*/  STL [R1+0x5758], R29 ;  /* 0x0057581d01007387 */ /* 0x000fe80000100800 */
[----:B------:R-:W-:Y:S04]  /*23db0*/  STL [R1+0x2338], R2 ;  /* 0x0023380201007387 */ /* 0x000fe80000100800 */
[----:B------:R-:W-:Y:S04]  /*23dc0*/  STL [R1+0x579c], R6 ;  /* 0x00579c0601007387 */ /* 0x000fe80000100800 */
[----:B------:R-:W-:Y:S06]  /*23dd0*/  BAR.SYNC.DEFER_BLOCKING 0x0 ;  /* 0x0000000000007b1d */ /* 0x000fec0000010000 */
[----:B----4-:R0:W-:Y:S04]  /*23de0*/  STL [R1+0x575c], R14 ;  /* 0x00575c0e01007387 */ /* 0x0101e80000100800 */
[----:B0-----:R-:W3:Y:S04]  /*23df0*/  LDL.LU R14, [R1+0x314] ;  /* 0x00031400010e7983 */ /* 0x001ee80000300800 */
[----:B---3--:R0:W-:Y:S04]  /*23e00*/  STL [R1+0x57c4], R14 ;  /* 0x0057c40e01007387 */ /* 0x0081e80000100800 */
[----:B0-----:R-:W3:Y:S01]  /*23e10*/  LDL.LU R14, [R1+0x388] ;  /* 0x00038800010e7983 */ /* 0x001ee20000300800 */
[----:B------:R-:W-:-:S03]  /*23e20*/  SHF.L.U32 R0, R6, 0x1, RZ ;  /* 0x0000000106007819 */ /* 0x000fc600000006ff */
[----:B---3--:R0:W-:Y:S04]  /*23e30*/  STL [R1+0x57c8], R14 ;  /* 0x0057c80e01007387 */ /* 0x0081e80000100800 */
[----:B0-----:R-:W3:Y:S04]  /*23e40*/  LDL.LU R14, [R1+0x38c] ;  /* 0x00038c00010e7983 */ /* 0x001ee80000300800 */
        /* <DEDUP_REMOVED lines=26> */
[----:B--2---:R1:W-:Y:S04]  /*23ff0*/  STS.U16 [R0+0x20100], R28 ;  /* 0x0201001c00007388 */ /* 0x0043e80000000400 */
[----:B0-----:R-:W2:Y:S04]  /*24000*/  LDL.LU R26, [R1+0x28] ;  /* 0x00002800011a7983 */ /* 0x001ea80000300800 */
[----:B-1----:R-:W2:Y:S04]  /*24010*/  LDL.LU R28, [R1+0x20] ;  /* 0x00002000011c7983 */ /* 0x002ea80000300800 */
[----:B---3--:R0:W-:Y:S04]  /*24020*/  STS.U16 [R0+0x20200], R14 ;  /* 0x0202000e00007388 */ /* 0x0081e80000000400 */
[----:B0-----:R-:W3:Y:S04]  /*24030*/  LDL.LU R14, [R1+0x57c8] ;  /* 0x0057c800010e7983 */ /* 0x001ee80000300800 */
[----:B---3--:R0:W-:Y:S04]  /*24040*/  STS.U16 [R0+0x20300], R14 ;  /* 0x0203000e00007388 */ /* 0x0081e80000000400 */
[----:B0-----:R-:W3:Y:S04]  /*24050*/  LDL.LU R14, [R1+0x57c4] ;  /* 0x0057c400010e7983 */ /* 0x001ee80000300800 */
        /* <DEDUP_REMOVED lines=26> */
[----:B--2---:R-:W-:Y:S04]  /*24200*/  STS.U16 [R0+0x2e200], R26 ;  /* 0x02e2001a00007388 */ /* 0x004fe80000000400 */
[----:B------:R0:W-:Y:S04]  /*24210*/  STS.U16 [R0+0x2e300], R28 ;  /* 0x02e3001c00007388 */ /* 0x0001e80000000400 */
[----:B0-----:R-:W2:Y:S04]  /*24220*/  LDL.LU R28, [R1+0x384] ;  /* 0x00038400011c7983 */ /* 0x001ea80000300800 */
[----:B------:R-:W3:Y:S04]  /*24230*/  LDL.LU R14, [R1+0x378] ;  /* 0x00037800010e7983 */ /* 0x000ee80000300800 */
[----:B------:R-:W0:Y:S04]  /*24240*/  S2R R24, SR_TID.X ;  /* 0x0000000000187919 */ /* 0x000e280000002100 */
[----:B---3--:R1:W-:Y:S04]  /*24250*/  STL [R1+0x57c0], R14 ;  /* 0x0057c00e01007387 */ /* 0x0083e80000100800 */
[----:B-1----:R-:W3:Y:S04]  /*24260*/  LDL.LU R14, [R1+0x380] ;  /* 0x00038000010e7983 */ /* 0x002ee80000300800 */
[----:B------:R-:W4:Y:S04]  /*24270*/  LDL.LU R15, [R1+0x304] ;  /* 0x00030400010f7983 */ /* 0x000f280000300800 */
[----:B------:R-:W4:Y:S04]  /*24280*/  LDL.LU R6, [R1+0x300] ;  /* 0x0003000001067983 */ /* 0x000f280000300800 */
[----:B------:R-:W4:Y:S04]  /*24290*/  LDL.LU R29, [R1+0x2fc] ;  /* 0x0002fc00011d7983 */ /* 0x000f280000300800 */
[----:B------:R-:W4:Y:S01]  /*242a0*/  LDL.LU R3, [R1+0x2f8] ;  /* 0x0002f80001037983 */ /* 0x000f220000300800 */
[----:B0-----:R-:W-:-:S03]  /*242b0*/  LOP3.LUT R24, R24, 0x7f, RZ, 0xc0, !PT ;  /* 0x0000007f18187812 */ /* 0x001fc600078ec0ff */
[----:B------:R-:W4:Y:S04]  /*242c0*/  LDL.LU R27, [R1+0x284] ;  /* 0x00028400011b7983 */ /* 0x000f280000300800 */
[----:B------:R-:W4:Y:S04]  /*242d0*/  LDL.LU R25, [R1+0x280] ;  /* 0x0002800001197983 */ /* 0x000f280000300800 */
[----:B------:R-:W4:Y:S04]  /*242e0*/  LDL.LU R23, [R1+0x27c] ;  /* 0x00027c0001177983 */ /* 0x000f280000300800 */
[----:B------:R-:W4:Y:S01]  /*242f0*/  LDL.LU R21, [R1+0x278] ;  /* 0x0002780001157983 */ /* 0x000f220000300800 */
[----:B------:R-:W-:-:S03]  /*24300*/  SHF.L.U32 R24, R24, 0x1, RZ ;  /* 0x0000000118187819 */ /* 0x000fc600000006ff */
[----:B------:R-:W4:Y:S04]  /*24310*/  LDL.LU R19, [R1+0x204] ;  /* 0x0002040001137983 */ /* 0x000f280000300800 */
[----:B------:R-:W4:Y:S04]  /*24320*/  LDL.LU R17, [R1+0x200] ;  /* 0x0002000001117983 */ /* 0x000f280000300800 */
[----:B------:R-:W4:Y:S04]  /*24330*/  LDL.LU R13, [R1+0x1fc] ;  /* 0x0001fc00010d7983 */ /* 0x000f280000300800 */
[----:B------:R-:W4:Y:S04]  /*24340*/  LDL.LU R12, [R1+0x1f8] ;  /* 0x0001f800010c7983 */ /* 0x000f280000300800 */
[----:B------:R-:W4:Y:S01]  /*24350*/  LDL.LU R20, [R1+0x184] ;  /* 0x0001840001147983 */ /* 0x000f220000300800 */
[----:B------:R-:W-:-:S03]  /*24360*/  LOP3.LUT R2, R24, 0x10, RZ, 0x3c, !PT ;  /* 0x0000001018027812 */ /* 0x000fc600078e3cff */
        /* <DEDUP_REMOVED lines=12> */
[----:B------:R0:W-:Y:S04]  /*24430*/  STL [R1+0x5784], R0 ;  /* 0x0057840001007387 */ /* 0x0001e80000100800 */
[----:B--2---:R1:W-:Y:S04]  /*24440*/  STS.U16 [R2+0x20400], R28 ;  /* 0x0204001c02007388 */ /* 0x0043e80000000400 */
[----:B0-----:R-:W2:Y:S04]  /*24450*/  LDL.LU R0, [R1+0x37c] ;  /* 0x00037c0001007983 */ /* 0x001ea80000300800 */
[----:B-1----:R-:W4:Y:S04]  /*24460*/  LDL.LU R28, [R1+0x18] ;  /* 0x00001800011c7983 */ /* 0x002f280000300800 */
[----:B---3--:R0:W-:Y:S04]  /*24470*/  STS.U16 [R2+0x20500], R14 ;  /* 0x0205000e02007388 */ /* 0x0081e80000000400 */
[----:B0-----:R-:W3:Y:S04]  /*24480*/  LDL.LU R14, [R1+0x57c0] ;  /* 0x0057c000010e7983 */ /* 0x001ee80000300800 */
[----:B--2---:R-:W-:Y:S04]  /*24490*/  STS.U16 [R2+0x20600], R0 ;  /* 0x0206000002007388 */ /* 0x004fe80000000400 */
        /* <DEDUP_REMOVED lines=19> */
[----:B0-----:R-:W0:Y:S04]  /*245d0*/  S2R R24, SR_TID.X ;  /* 0x0000000000187919 */ /* 0x001e280000002100 */
[----:B------:R-:W-:Y:S04]  /*245e0*/  STS.U16 [R2+0x2a600], R7 ;  /* 0x02a6000702007388 */ /* 0x000fe80000000400 */
[----:B------:R-:W-:Y:S04]  /*245f0*/  STS.U16 [R2+0x2a700], R5 ;  /* 0x02a7000502007388 */ /* 0x000fe80000000400 */
[----:B------:R-:W-:Y:S04]  /*24600*/  STS.U16 [R2+0x2c400], R4 ;  /* 0x02c4000402007388 */ /* 0x000fe80000000400 */
[----:B------:R-:W-:Y:S04]  /*24610*/  STS.U16 [R2+0x2c500], R16 ;  /* 0x02c5001002007388 */ /* 0x000fe80000000400 */
[----:B------:R1:W-:Y:S01]  /*24620*/  STS.U16 [R2+0x2c600], R18 ;  /* 0x02c6001202007388 */ /* 0x0003e20000000400 */
[----:B0-----:R-:W-:-:S04]  /*24630*/  LOP3.LUT R24, R24, 0x7f, RZ, 0xc0, !PT ;  /* 0x0000007f18187812 */ /* 0x001fc800078ec0ff */
[----:B-1----:R-:W-:Y:S01]  /*24640*/  SHF.L.U32 R18, R24, 0x1, RZ ;  /* 0x0000000118127819 */ /* 0x002fe200000006ff */
[----:B------:R0:W-:Y:S03]  /*24650*/  STS.U16 [R2+0x2c700], R22 ;  /* 0x02c7001602007388 */ /* 0x0001e60000000400 */
[C---:B------:R-:W-:Y:S01]  /*24660*/  LOP3.LUT R0, R18.reuse, 0x20, RZ, 0x3c, !PT ;  /* 0x0000002012007812 */ /* 0x040fe200078e3cff */
[----:B0-----:R-:W2:Y:S04]  /*24670*/  LDL.LU R22, [R1+0xc] ;  /* 0x00000c0001167983 */ /* 0x001ea80000300800 */
[----:B------:R0:W-:Y:S04]  /*24680*/  STL [R1+0x57b8], R0 ;  /* 0x0057b80001007387 */ /* 0x0001e80000100800 */
[----:B0-----:R-:W2:Y:S04]  /*24690*/  LDL.LU R0, [R1+0x8] ;  /* 0x0000080001007983 */ /* 0x001ea80000300800 */
[----:B------:R-:W4:Y:S04]  /*246a0*/  LDL.LU R3, [R1+0x370] ;  /* 0x0003700001037983 */ /* 0x000f280000300800 */
[----:B----4-:R0:W-:Y:S04]  /*246b0*/  STL [R1+0x57b4], R3 ;  /* 0x0057b40301007387 */ /* 0x0101e80000100800 */
[----:B0-----:R-:W4:Y:S04]  /*246c0*/  LDL.LU R3, [R1+0x374] ;  /* 0x0003740001037983 */ /* 0x001f280000300800 */
[----:B------:R0:W-:Y:S04]  /*246d0*/  STS.U16 [R2+0x2e400], R26 ;  /* 0x02e4001a02007388 */ /* 0x0001e80000000400 */
[----:B------:R1:W-:Y:S04]  /*246e0*/  STS.U16 [R2+0x2e500], R28 ;  /* 0x02e5001c02007388 */ /* 0x0003e80000000400 */
[----:B----4-:R4:W-:Y:S04]  /*246f0*/  STL [R1+0x57bc], R3 ;  /* 0x0057bc0301007387 */ /* 0x0109e80000100800 */
[----:B------:R-:W3:Y:S04]  /*24700*/  LDL.LU R24, [R1+0x36c] ;  /* 0x00036c0001187983 */ /* 0x000ee80000300800 */
        /* <DEDUP_REMOVED lines=16> */
[----:B----4-:R-:W-:-:S03]  /*24810*/  LOP3.LUT R3, R18, 0x10, RZ, 0x3c, !PT ;  /* 0x0000001012037812 */ /* 0x010fc600078e3cff */
[----:B------:R-:W4:Y:S04]  /*24820*/  LDL.LU R11, [R1+0x168] ;  /* 0x00016800010b7983 */ /* 0x000f280000300800 */
        /* <DEDUP_REMOVED lines=8> */
[----:B------:R-:W2:Y:S04]  /*248b0*/  LDL.LU R18, [R1+0x68] ;  /* 0x0000680001127983 */ /* 0x000ea80000300800 */
[----:B------:R1:W-:Y:S04]  /*248c0*/  STS.U16 [R3+0x2e700], R0 ;  /* 0x02e7000003007388 */ /* 0x0003e80000000400 */
[----:B0-----:R-:W2:Y:S04]  /*248d0*/  LDL.LU R22, [R1+0x4] ;  /* 0x0000040001167983 */ /* 0x001ea80000300800 */
[----:B-1----:R-:W2:Y:S04]  /*248e0*/  LDL.LU R3, [R1+0x57bc] ;  /* 0x0057bc0001037983 */ /* 0x002ea80000300800 */
[----:B------:R-:W2:Y:S04]  /*248f0*/  LDL.LU R0, [R1+0x57b8] ;  /* 0x0057b80001007983 */ /* 0x000ea80000300800 */
[----:B--2---:R0:W-:Y:S04]  /*24900*/  STS.U16 [R0+0x20800], R3 ;  /* 0x0208000300007388 */ /* 0x0041e80000000400 */
[----:B0-----:R-:W2:Y:S04]  /*24910*/  LDL.LU R3, [R1+0x57b4] ;  /* 0x0057b40001037983 */ /* 0x001ea80000300800 */
[----:B--2---:R0:W-:Y:S04]  /*24920*/  STS.U16 [R0+0x20900], R3 ;  /* 0x0209000300007388 */ /* 0x0041e80000000400 */
[----:B0-----:R-:W2:Y:S04]  /*24930*/  LDL.LU R3, [R1+0x57b0] ;  /* 0x0057b00001037983 */ /* 0x001ea80000300800 */
[----:B---3--:R0:W-:Y:S04]  /*24940*/  STS.U16 [R0+0x20a00], R24 ;  /* 0x020a001800007388 */ /* 0x0081e80000000400 */
[----:B------:R1:W-:Y:S04]  /*24950*/  STS.U16 [R0+0x20b00], R26 ;  /* 0x020b001a00007388 */ /* 0x0003e80000000400 */
[----:B------:R3:W-:Y:S04]  /*24960*/  STS.U16 [R0+0x22800], R28 ;  /* 0x0228001c00007388 */ /* 0x0007e80000000400 */
[----:B0-----:R-:W2:Y:S04]  /*24970*/  LDL.LU R24, [R1+0x57ac] ;  /* 0x0057ac0001187983 */ /* 0x001ea80000300800 */
[----:B-1----:R-:W2:Y:S04]  /*24980*/  LDL.LU R26, [R1+0x57a8] ;  /* 0x0057a800011a7983 */ /* 0x002ea80000300800 */
[----:B---3--:R-:W3:Y:S04]  /*24990*/  LDL.LU R28, [R1+0x57a4] ;  /* 0x0057a400011c7983 */ /* 0x008ee80000300800 */
        /* <DEDUP_REMOVED lines=14> */
[----:B----4-:R-:W-:Y:S04]  /*24a80*/  STS.U16 [R0+0x28b00], R11 ;  /* 0x028b000b00007388 */ /* 0x010fe80000000400 */
        /* <DEDUP_REMOVED lines=8> */
[----:B------:R1:W-:Y:S01]  /*24b10*/  STS.U16 [R0+0x2e800], R22 ;  /* 0x02e8001600007388 */ /* 0x0003e20000000400 */
[----:B--2---:R-:W-:-:S05]  /*24b20*/  LOP3.LUT R3, R3, 0x7f, RZ, 0xc0, !PT ;  /* 0x0000007f03037812 */ /* 0x004fca00078ec0ff */
[----:B0-----:R-:W-:-:S05]  /*24b30*/  IMAD.SHL.U32 R4, R3, 0x2, RZ ;  /* 0x0000000203047824 */ /* 0x001fca00078e00ff */
[----:B-1----:R-:W-:-:S05]  /*24b40*/  LOP3.LUT R0, R4, 0x30, RZ, 0x3c, !PT ;  /* 0x0000003004007812 */ /* 0x002fca00078e3cff */
[----:B------:R0:W-:Y:S04]  /*24b50*/  STL [R1+0x57a0], R0 ;  /* 0x0057a00001007387 */ /* 0x0001e80000100800 */
[----:B------:R-:W2:Y:S04]  /*24b60*/  LDL.LU R6, [R1+0x364] ;  /* 0x0003640001067983 */ /* 0x000ea80000300800 */
[----:B------:R-:W4:Y:S04]  /*24b70*/  LDL.LU R3, [R1+0x360] ;  /* 0x0003600001037983 */ /* 0x000f280000300800 */
        /* <DEDUP_REMOVED lines=14> */
[----:B0-----:R-:W-:-:S03]  /*24c60*/  LOP3.LUT R0, R4, 0x20, RZ, 0x3c, !PT ;  /* 0x0000002004007812 */ /* 0x001fc600078e3cff */
        /* <DEDUP_REMOVED lines=9> */
[----:B---3--:R0:W-:Y:S04]  /*24d00*/  STS.U16 [R0+0x2e900], R28 ;  /* 0x02e9001c00007388 */ /* 0x0081e80000000400 */
[----:B------:R1:W-:Y:S04]  /*24d10*/  STS.U16 [R0+0x2ea00], R26 ;  /* 0x02ea001a00007388 */ /* 0x0003e80000000400 */
[----:B------:R3:W-:Y:S04]  /*24d20*/  STS.U16 [R0+0x2eb00], R24 ;  /* 0x02eb001800007388 */ /* 0x0007e80000000400 */
[----:B0-----:R-:W2:Y:S04]  /*24d30*/  LDL.LU R28, [R1+0x2d8] ;  /* 0x0002d800011c7983 */ /* 0x001ea80000300800 */
[----:B-1----:R-:W2:Y:S04]  /*24d40*/  LDL.LU R26, [R1+0x2dc] ;  /* 0x0002dc00011a7983 */ /* 0x002ea80000300800 */
[----:B---3--:R-:W2:Y:S04]  /*24d50*/  LDL.LU R0, [R1+0x57a0] ;  /* 0x0057a00001007983 */ /* 0x008ea80000300800 */
[----:B------:R-:W3:Y:S04]  /*24d60*/  LDL.LU R24, [R1+0x2e0] ;  /* 0x0002e00001187983 */ /* 0x000ee80000300800 */
[----:B--2---:R0:W-:Y:S04]  /*24d70*/  STS.U16 [R0+0x20c00], R6 ;  /* 0x020c000600007388 */ /* 0x0041e80000000400 */
[----:B----4-:R1:W-:Y:S04]  /*24d80*/  STS.U16 [R0+0x20d00], R3 ;  /* 0x020d000300007388 */ /* 0x0103e80000000400 */
[----:B0-----:R-:W2:Y:S04]  /*24d90*/  LDL.LU R6, [R1+0x579c] ;  /* 0x00579c0001067983 */ /* 0x001ea80000300800 */
[----:B-1----:R-:W4:Y:S04]  /*24da0*/  LDL.LU R3, [R1+0x5798] ;  /* 0x0057980001037983 */ /* 0x002f280000300800 */
[----:B------:R0:W-:Y:S04]  /*24db0*/  STS.U16 [R0+0x20e00], R16 ;  /* 0x020e001000007388 */ /* 0x0001e80000000400 */
[----:B------:R1:W-:Y:S04]  /*24dc0*/  STS.U16 [R0+0x20f00], R18 ;  /* 0x020f001200007388 */ /* 0x0003e80000000400 */
[----:B------:R3:W-:Y:S04]  /*24dd0*/  STS.U16 [R0+0x22c00], R22 ;  /* 0x022c001600007388 */ /* 0x0007e80000000400 */
[----:B0-----:R-:W4:Y:S04]  /*24de0*/  LDL.LU R16, [R1+0x5794] ;  /* 0x0057940001107983 */ /* 0x001f280000300800 */
[----:B-1----:R-:W4:Y:S04]  /*24df0*/  LDL.LU R18, [R1+0x5790] ;  /* 0x0057900001127983 */ /* 0x002f280000300800 */
        /* <DEDUP_REMOVED lines=23> */
[----:B------:R-:W-:Y:S01]  /*24f70*/  STS.U16 [R0+0x2cf00], R4 ;  /* 0x02cf000400007388 */ /* 0x000fe20000000400 */
[----:B--2---:R-:W-:-:S04]  /*24f80*/  SHF.L.U32 R8, R6, 0x1, RZ ;  /* 0x0000000106087819 */ /* 0x004fc800000006ff */
[----:B------:R-:W-:-:S05]  /*24f90*/  LOP3.LUT R2, R8, 0x40, RZ, 0x3c, !PT ;  /* 0x0000004008027812 */ /* 0x000fca00078e3cff */
[----:B------:R-:W-:Y:S04]  /*24fa0*/  STL [R1+0x5788], R2 ;  /* 0x0057880201007387 */ /* 0x000fe80000100800 */
[----:B---3--:R0:W-:Y:S04]  /*24fb0*/  STS.U16 [R0+0x2ec00], R22 ;  /* 0x02ec001600007388 */ /* 0x0081e80000000400 */
[----:B0-----:R-:W2:Y:S04]  /*24fc0*/  LDL.LU R0, [R1+0x354] ;  /* 0x0003540001007983 */ /* 0x001ea80000300800 */
[----:B------:R-:W3:Y:S04]  /*24fd0*/  LDL.LU R7, [R1+0x350] ;  /* 0x0003500001077983 */ /* 0x000ee80000300800 */
        /* <DEDUP_REMOVED lines=14> */
[----:B------:R-:W-:-:S03]  /*250c0*/  LOP3.LUT R2, R8, 0x30, RZ, 0x3c, !PT ;  /* 0x0000003008027812 */ /* 0x000fc600078e3cff */
        /* <DEDUP_REMOVED lines=10> */
[----:B------:R1:W-:Y:S04]  /*25170*/  STS.U16 [R2+0x2ee00], R16 ;  /* 0x02ee001002007388 */ /* 0x0003e80000000400 */
[----:B------:R4:W-:Y:S04]  /*25180*/  STS.U16 [R2+0x2ef00], R3 ;  /* 0x02ef000302007388 */ /* 0x0009e80000000400 */
[----:B0-----:R-:W2:Y:S04]  /*25190*/  LDL.LU R18, [R1+0x2c8] ;  /* 0x0002c80001127983 */ /* 0x001ea80000300800 */
[----:B-1----:R-:W2:Y:S04]  /*251a0*/  LDL.LU R16, [R1+0x2cc] ;  /* 0x0002cc0001107983 */ /* 0x002ea80000300800 */
[----:B----4-:R-:W2:Y:S04]  /*251b0*/  LDL.LU R2, [R1+0x5788] ;  /* 0x0057880001027983 */ /* 0x010ea80000300800 */
[----:B------:R-:W4:Y:S04]  /*251c0*/  LDL.LU R3, [R1+0x2d0] ;  /* 0x0002d00001037983 */ /* 0x000f280000300800 */
[----:B--2---:R0:W-:Y:S04]  /*251d0*/  STS.U16 [R2+0x21000], R0 ;  /* 0x0210000002007388 */ /* 0x0041e80000000400 */
[----:B---3--:R1:W-:Y:S04]  /*251e0*/  STS.U16 [R2+0x21100], R7 ;  /* 0x0211000702007388 */ /* 0x0083e80000000400 */
[----:B0-----:R-:W2:Y:S04]  /*251f0*/  LDL.LU R0, [R1+0x5784] ;  /* 0x0057840001007983 */ /* 0x001ea80000300800 */
[----:B-1----:R-:W3:Y:S04]  /*25200*/  LDL.LU R7, [R1+0x5780] ;  /* 0x0057800001077983 */ /* 0x002ee80000300800 */
[----:B------:R0:W-:Y:S04]  /*25210*/  STS.U16 [R2+0x21200], R6 ;  /* 0x0212000602007388 */ /* 0x0001e80000000400 */
[----:B------:R1:W-:Y:S04]  /*25220*/  STS.U16 [R2+0x21300], R5 ;  /* 0x0213000502007388 */ /* 0x0003e80000000400 */
[----:B------:R4:W-:Y:S04]  /*25230*/  STS.U16 [R2+0x23000], R4 ;  /* 0x0230000402007388 */ /* 0x0009e80000000400 */
[----:B0-----:R-:W3:Y:S04]  /*25240*/  LDL.LU R6, [R1+0x577c] ;  /* 0x00577c0001067983 */ /* 0x001ee80000300800 */
[----:B-1----:R-:W3:Y:S04]  /*25250*/  LDL.LU R5, [R1+0x5778] ;  /* 0x0057780001057983 */ /* 0x002ee80000300800 */
[----:B----4-:R-:W4:Y:S04]  /*25260*/  LDL.LU R4, [R1+0x5774] ;  /* 0x0057740001047983 */ /* 0x010f280000300800 */
        /* <DEDUP_REMOVED lines=22> */
[----:B------:R0:W-:Y:S01]  /*253d0*/  STS.U16 [R2+0x2d300], R8 ;  /* 0x02d3000802007388 */ /* 0x0001e20000000400 */
[----:B--2---:R-:W-:-:S05]  /*253e0*/  LOP3.LUT R14, R0, 0x50, RZ, 0x3c, !PT ;  /* 0x00000050000e7812 */ /* 0x004fca00078e3cff */
[----:B------:R-:W-:Y:S04]  /*253f0*/  STL [R1+0x5770], R14 ;  /* 0x0057700e01007387 */ /* 0x000fe80000100800 */
[----:B0-----:R-:W2:Y:S04]  /*25400*/  LDL.LU R11, [R1+0x344] ;  /* 0x00034400010b7983 */ /* 0x001ea80000300800 */
[----:B-1----:R-:W2:Y:S04]  /*25410*/  LDL.LU R10, [R1+0x340] ;  /* 0x00034000010a7983 */ /* 0x002ea80000300800 */
[----:B------:R-:W2:Y:S04]  /*25420*/  LDL.LU R9, [R1+0x33c] ;  /* 0x00033c0001097983 */ /* 0x000ea80000300800 */
[----:B------:R-:W2:Y:S04]  /*25430*/  LDL.LU R8, [R1+0x338] ;  /* 0x0003380001087983 */ /* 0x000ea80000300800 */
[----:B----4-:R0:W-:Y:S04]  /*25440*/  STS.U16 [R2+0x2f000], R4 ;  /* 0x02f0000402007388 */ /* 0x0101e80000000400 */
        /* <DEDUP_REMOVED lines=30> */
[----:B------:R1:W-:Y:S04]  /*25630*/  STS.U16 [R14+0x21500], R10 ;  /* 0x0215000a0e007388 */ /* 0x0003e80000000400 */
[----:B------:R2:W-:Y:S04]  /*25640*/  STS.U16 [R14+0x21600], R9 ;  /* 0x021600090e007388 */ /* 0x0005e80000000400 */
[----:B0-----:R-:W4:Y:S04]  /*25650*/  LDL.LU R11, [R1+0x576c] ;  /* 0x00576c00010b7983 */ /* 0x001f280000300800 */
[----:B-1----:R-:W4:Y:S04]  /*25660*/  LDL.LU R10, [R1+0x5768] ;  /* 0x00576800010a7983 */ /* 0x002f280000300800 */
[----:B--2---:R-:W2:Y:S04]  /*25670*/  LDL.LU R9, [R1+0x5764] ;  /* 0x0057640001097983 */ /* 0x004ea80000300800 */
[----:B------:R0:W-:Y:S04]  /*25680*/  STS.U16 [R14+0x21700], R8 ;  /* 0x021700080e007388 */ /* 0x0001e80000000400 */
[----:B0-----:R-:W2:Y:S04]  /*25690*/  LDL.LU R8, [R1+0x5760] ;  /* 0x0057600001087983 */ /* 0x001ea80000300800 */
[----:B---3--:R-:W-:Y:S04]  /*256a0*/  STS.U16 [R14+0x23400], R7 ;  /* 0x023400070e007388 */ /* 0x008fe80000000400 */
        /* <DEDUP_REMOVED lines=14> */
[----:B------:R1:W-:Y:S04]  /*25790*/  STS.U16 [R14+0x29700], R12 ;  /* 0x0297000c0e007388 */ /* 0x0003e80000000400 */
[----:B0-----:R-:W3:Y:S04]  /*257a0*/  LDL.LU R29, [R1+0x334] ;  /* 0x00033400011d7983 */ /* 0x001ee80000300800 */
[----:B-1----:R-:W0:Y:S04]  /*257b0*/  S2R R12, SR_TID.X ;  /* 0x00000000000c7919 */ /* 0x002e280000002100 */
[----:B------:R-:W-:Y:S04]  /*257c0*/  STS.U16 [R14+0x2b400], R25 ;  /* 0x02b400190e007388 */ /* 0x000fe80000000400 */
[----:B------:R-:W-:Y:S04]  /*257d0*/  STS.U16 [R14+0x2b500], R23 ;  /* 0x02b500170e007388 */ /* 0x000fe80000000400 */
[----:B------:R-:W-:Y:S04]  /*257e0*/  STS.U16 [R14+0x2b600], R21 ;  /* 0x02b600150e007388 */ /* 0x000fe80000000400 */
[----:B------:R1:W-:Y:S04]  /*257f0*/  STS.U16 [R14+0x2b700], R19 ;  /* 0x02b700130e007388 */ /* 0x0003e80000000400 */
[----:B------:R-:W3:Y:S01]  /*25800*/  LDL.LU R27, [R1+0x330] ;  /* 0x00033000011b7983 */ /* 0x000ee20000300800 */
[----:B0-----:R-:W-:-:S03]  /*25810*/  LOP3.LUT R12, R12, 0x7f, RZ, 0xc0, !PT ;  /* 0x0000007f0c0c7812 */ /* 0x001fc600078ec0ff */
[----:B------:R0:W-:Y:S04]  /*25820*/  STS.U16 [R14+0x2d400], R17 ;  /* 0x02d400110e007388 */ /* 0x0001e80000000400 */
[----:B-1----:R-:W3:Y:S01]  /*25830*/  LDL.LU R19, [R1+0x32c] ;  /* 0x00032c0001137983 */ /* 0x002ee20000300800 */
[----:B------:R-:W-:-:S03]  /*25840*/  SHF.L.U32 R5, R12, 0x1, RZ ;  /* 0x000000010c057819 */ /* 0x000fc600000006ff */
        /* <DEDUP_REMOVED lines=17> */
[----:B------:R0:W-:Y:S04]  /*25960*/  STS.U16 [R14+0x2d600], R20 ;  /* 0x02d600140e007388 */ /* 0x0001e80000000400 */
[----:B------:R-:W3:Y:S04]  /*25970*/  LDL.LU R21, [R1+0xa8] ;  /* 0x0000a80001157983 */ /* 0x000ee80000300800 */
[----:B------:R1:W-:Y:S04]  /*25980*/  STS.U16 [R14+0x2d700], R0 ;  /* 0x02d700000e007388 */ /* 0x0003e80000000400 */
[----:B0-----:R-:W3:Y:S04]  /*25990*/  LDL.LU R20, [R1+0x34] ;  /* 0x0000340001147983 */ /* 0x001ee80000300800 */
[----:B-1----:R-:W3:Y:S04]  /*259a0*/  LDL.LU R0, [R1+0x24] ;  /* 0x0000240001007983 */ /* 0x002ee80000300800 */
[----:B--2---:R0:W-:Y:S04]  /*259b0*/  STS.U16 [R14+0x2f400], R8 ;  /* 0x02f400080e007388 */ /* 0x0041e80000000400 */
[----:B------:R1:W-:Y:S04]  /*259c0*/  STS.U16 [R14+0x2f500], R9 ;  /* 0x02f500090e007388 */ /* 0x0003e80000000400 */
[----:B----4-:R2:W-:Y:S04]  /*259d0*/  STS.U16 [R14+0x2f600], R10 ;  /* 0x02f6000a0e007388 */ /* 0x0105e80000000400 */
[----:B0-----:R-:W4:Y:S04]  /*259e0*/  LDL.LU R8, [R1+0x230] ;  /* 0x0002300001087983 */ /* 0x001f280000300800 */
[----:B-1----:R-:W4:Y:S04]  /*259f0*/  LDL.LU R9, [R1+0x234] ;  /* 0x0002340001097983 */ /* 0x002f280000300800 */
[----:B--2---:R-:W2:Y:S04]  /*25a00*/  LDL.LU R10, [R1+0x2a8] ;  /* 0x0002a800010a7983 */ /* 0x004ea80000300800 */
[----:B------:R0:W-:Y:S04]  /*25a10*/  STS.U16 [R14+0x2f700], R11 ;  /* 0x02f7000b0e007388 */ /* 0x0001e80000000400 */
[----:B0-----:R-:W2:Y:S04]  /*25a20*/  LDL.LU R14, [R1+0x575c] ;  /* 0x00575c00010e7983 */ /* 0x001ea80000300800 */
[----:B------:R-:W2:Y:S01]  /*25a30*/  LDL.LU R11, [R1+0x2ac] ;  /* 0x0002ac00010b7983 */ /* 0x000ea20000300800 */
[----:B------:R-:W-:-:S05]  /*25a40*/  LOP3.LUT R25, R5, 0x60, RZ, 0x3c, !PT ;  /* 0x0000006005197812 */ /* 0x000fca00078e3cff */
[----:B---3--:R0:W-:Y:S04]  /*25a50*/  STS.U16 [R25+0x21800], R29 ;  /* 0x0218001d19007388 */ /* 0x0081e80000000400 */
[----:B0-----:R-:W3:Y:S04]  /*25a60*/  LDL.LU R29, [R1+0x5758] ;  /* 0x00575800011d7983 */ /* 0x001ee80000300800 */
[----:B------:R0:W-:Y:S04]  /*25a70*/  STS.U16 [R25+0x21900], R27 ;  /* 0x0219001b19007388 */ /* 0x0001e80000000400 */
[----:B------:R1:W-:Y:S04]  /*25a80*/  STS.U16 [R25+0x21a00], R19 ;  /* 0x021a001319007388 */ /* 0x0003e80000000400 */
[----:B0-----:R-:W3:Y:S04]  /*25a90*/  LDL.LU R27, [R1+0x5754] ;  /* 0x00575400011b7983 */ /* 0x001ee80000300800 */
[----:B------:R0:W-:Y:S04]  /*25aa0*/  STS.U16 [R25+0x21b00], R17 ;  /* 0x021b001119007388 */ /* 0x0001e80000000400 */
[----:B-1----:R-:W3:Y:S04]  /*25ab0*/  LDL.LU R19, [R1+0x5750] ;  /* 0x0057500001137983 */ /* 0x002ee80000300800 */
[----:B------:R1:W-:Y:S04]  /*25ac0*/  STS.U16 [R25+0x23800], R13 ;  /* 0x0238000d19007388 */ /* 0x0003e80000000400 */
[----:B------:R1:W-:Y:S04]  /*25ad0*/  STS.U16 [R25+0x23900], R12 ;  /* 0x0239000c19007388 */ /* 0x0003e80000000400 */
[----:B0-----:R-:W3:Y:S04]  /*25ae0*/  LDL.LU R17, [R1+0x574c] ;  /* 0x00574c0001117983 */ /* 0x001ee80000300800 */
[----:B-1----:R-:W3:Y:S04]  /*25af0*/  LDL.LU R13, [R1+0x5748] ;  /* 0x00574800010d7983 */ /* 0x002ee80000300800 */
[----:B------:R-:W3:Y:S04]  /*25b00*/  LDL.LU R12, [R1+0x5744] ;  /* 0x00574400010c7983 */ /* 0x000ee80000300800 */
[----:B--2---:R-:W-:Y:S04]  /*25b10*/  STS.U16 [R25+0x23a00], R11 ;  /* 0x023a000b19007388 */ /* 0x004fe80000000400 */
[----:B------:R-:W-:Y:S04]  /*25b20*/  STS.U16 [R25+0x23b00], R10 ;  /* 0x023b000a19007388 */ /* 0x000fe80000000400 */
[----:B----4-:R-:W-:Y:S04]  /*25b30*/  STS.U16 [R25+0x25800], R9 ;  /* 0x0258000919007388 */ /* 0x010fe80000000400 */
[----:B------:R-:W-:Y:S04]  /*25b40*/  STS.U16 [R25+0x25900], R8 ;  /* 0x0259000819007388 */ /* 0x000fe80000000400 */
[----:B------:R-:W-:Y:S04]  /*25b50*/  STS.U16 [R25+0x25a00], R7 ;  /* 0x025a000719007388 */ /* 0x000fe80000000400 */
[----:B------:R-:W-:Y:S04]  /*25b60*/  STS.U16 [R25+0x25b00], R6 ;  /* 0x025b000619007388 */ /* 0x000fe80000000400 */
[----:B------:R-:W-:Y:S04]  /*25b70*/  STS.U16 [R25+0x27800], R4 ;  /* 0x0278000419007388 */ /* 0x000fe80000000400 */
[----:B------:R0:W-:Y:S04]  /*25b80*/  STS.U16 [R25+0x27900], R15 ;  /* 0x0279000f19007388 */ /* 0x0001e80000000400 */
[----:B------:R-:W-:Y:S04]  /*25b90*/  STS.U16 [R25+0x27a00], R3 ;  /* 0x027a000319007388 */ /* 0x000fe80000000400 */
[----:B------:R1:W-:Y:S04]  /*25ba0*/  STS.U16 [R25+0x27b00], R2 ;  /* 0x027b000219007388 */ /* 0x0003e80000000400 */
[----:B0-----:R-:W2:Y:S04]  /*25bb0*/  LDL.LU R15, [R1+0x14] ;  /* 0x00001400010f7983 */ /* 0x001ea80000300800 */
[----:B-1----:R-:W4:Y:S04]  /*25bc0*/  LDL.LU R2, [R1+0x10] ;  /* 0x0000100001027983 */ /* 0x002f280000300800 */
        /* <DEDUP_REMOVED lines=10> */
[----:B-1----:R-:W4:Y:S04]  /*25c70*/  LDL.LU R21, [R1+0x320] ;  /* 0x0003200001157983 */ /* 0x002f280000300800 */
[----:B------:R0:W-:Y:S04]  /*25c80*/  STS.U16 [R25+0x2d900], R0 ;  /* 0x02d9000019007388 */ /* 0x0001e80000000400 */
[----:B---3--:R-:W3:Y:S04]  /*25c90*/  LDL.LU R20, [R1+0x31c] ;  /* 0x00031c0001147983 */ /* 0x008ee80000300800 */
        /* <DEDUP_REMOVED lines=15> */
[----:B------:R-:W-:-:S03]  /*25d90*/  LOP3.LUT R5, R5, 0x70, RZ, 0x3c, !PT ;  /* 0x0000007005057812 */ /* 0x000fc600078e3cff */
[----:B--2---:R0:W-:Y:S04]  /*25da0*/  STS.U16 [R25+0x2da00], R15 ;  /* 0x02da000f19007388 */ /* 0x0041e80000000400 */
[----:B----4-:R1:W-:Y:S04]  /*25db0*/  STS.U16 [R25+0x2db00], R2 ;  /* 0x02db000219007388 */ /* 0x0103e80000000400 */
[----:B0-----:R-:W2:Y:S04]  /*25dc0*/  LDL.LU R15, [R1+0x9c] ;  /* 0x00009c00010f7983 */ /* 0x001ea80000300800 */
[----:B------:R0:W-:Y:S04]  /*25dd0*/  STS.U16 [R25+0x2f800], R12 ;  /* 0x02f8000c19007388 */ /* 0x0001e80000000400 */
[----:B-1----:R-:W4:Y:S04]  /*25de0*/  LDL.LU R2, [R1+0x98] ;  /* 0x0000980001027983 */ /* 0x002f280000300800 */
[----:B------:R1:W-:Y:S04]  /*25df0*/  STS.U16 [R25+0x2f900], R13 ;  /* 0x02f9000d19007388 */ /* 0x0003e80000000400 */
[----:B0-----:R-:W2:Y:S04]  /*25e00*/  LDL.LU R12, [R1+0x298] ;  /* 0x00029800010c7983 */ /* 0x001ea80000300800 */
[----:B------:R0:W-:Y:S04]  /*25e10*/  STS.U16 [R25+0x2fa00], R17 ;  /* 0x02fa001119007388 */ /* 0x0001e80000000400 */
[----:B-1----:R-:W2:Y:S04]  /*25e20*/  LDL.LU R13, [R1+0x29c] ;  /* 0x00029c00010d7983 */ /* 0x002ea80000300800 */
[----:B------:R1:W-:Y:S04]  /*25e30*/  STS.U16 [R25+0x2fb00], R19 ;  /* 0x02fb001319007388 */ /* 0x0003e80000000400 */
[----:B0-----:R-:W2:Y:S04]  /*25e40*/  LDL.LU R17, [R1+0x2a0] ;  /* 0x0002a00001117983 */ /* 0x001ea80000300800 */
[----:B-1----:R-:W2:Y:S04]  /*25e50*/  LDL.LU R25, [R1+0x5740] ;  /* 0x0057400001197983 */ /* 0x002ea80000300800 */
[----:B------:R-:W2:Y:S04]  /*25e60*/  LDL.LU R19, [R1+0x2a4] ;  /* 0x0002a40001137983 */ /* 0x000ea80000300800 */
[----:B------:R0:W-:Y:S04]  /*25e70*/  STS.U16 [R5+0x21c00], R23 ;  /* 0x021c001705007388 */ /* 0x0001e80000000400 */
[----:B------:R1:W-:Y:S04]  /*25e80*/  STS.U16 [R5+0x21d00], R21 ;  /* 0x021d001505007388 */ /* 0x0003e80000000400 */
[----:B---3--:R3:W-:Y:S04]  /*25e90*/  STS.U16 [R5+0x21e00], R20 ;  /* 0x021e001405007388 */ /* 0x0087e80000000400 */
[----:B0-----:R-:W4:Y:S04]  /*25ea0*/  LDL.LU R23, [R1+0x573c] ;  /* 0x00573c0001177983 */ /* 0x001f280000300800 */
[----:B-1----:R-:W4:Y:S04]  /*25eb0*/  LDL.LU R21, [R1+0x5738] ;  /* 0x0057380001157983 */ /* 0x002f280000300800 */
[----:B---3--:R-:W2:Y:S04]  /*25ec0*/  LDL.LU R20, [R1+0x5734] ;  /* 0x0057340001147983 */ /* 0x008ea80000300800 */
[----:B------:R0:W-:Y:S04]  /*25ed0*/  STS.U16 [R5+0x21f00], R0 ;  /* 0x021f000005007388 */ /* 0x0001e80000000400 */
[----:B0-----:R-:W2:Y:S04]  /*25ee0*/  LDL.LU R0, [R1+0x5730] ;  /* 0x0057300001007983 */ /* 0x001ea80000300800 */
[----:B--2---:R-:W-:Y:S04]  /*25ef0*/  STS.U16 [R5+0x23c00], R19 ;  /* 0x023c001305007388 */ /* 0x004fe80000000400 */
        /* <DEDUP_REMOVED lines=18> */
[----:B0-----:R-:W3:Y:S04]  /*26020*/  LDL R4, [R1+0xe38] ;  /* 0x000e380001047983 */ /* 0x001ee80000100800 */
[----:B-1----:R-:W3:Y:S04]  /*26030*/  LDL R28, [R1+0x126c] ;  /* 0x00126c00011c7983 */ /* 0x002ee80000100800 */
[----:B--2---:R-:W0:Y:S04]  /*26040*/  S2R R15, SR_TID.X ;  /* 0x00000000000f7919 */ /* 0x004e280000002100 */
[----:B----4-:R-:W-:Y:S04]  /*26050*/  STS.U16 [R5+0x2bf00], R2 ;  /* 0x02bf000205007388 */ /* 0x010fe80000000400 */
[----:B------:R0:W-:Y:S04]  /*26060*/  STS.U16 [R5+0x2dc00], R0 ;  /* 0x02dc000005007388 */ /* 0x0001e80000000400 */
[----:B------:R-:W2:Y:S01]  /*26070*/  LDL R3, [R1+0x1268] ;  /* 0x0012680001037983 */ /* 0x000ea20000100800 */
[----:B0-----:R-:W-:-:S02]  /*26080*/  LOP3.LUT R0, R15, 0x7, RZ, 0xc0, !PT ;  /* 0x000000070f007812 */ /* 0x001fc400078ec0ff */
[----:B------:R-:W-:-:S03]  /*26090*/  SHF.L.U32 R2, R15, 0x1, RZ ;  /* 0x000000010f027819 */ /* 0x000fc600000006ff */
[----:B------:R-:W-:-:S05]  /*260a0*/  IMAD R0, R0, 0x110, RZ ;  /* 0x0000011000007824 */ /* 0x000fca00078e02ff */
[----:B------:R-:W-:Y:S02]  /*260b0*/  LOP3.LUT R0, R0, 0x10, R2, 0x78, !PT ;  /* 0x0000001000007812 */ /* 0x000fe400078e7802 */
[----:B------:R-:W4:Y:S04]  /*260c0*/  LDL R2, [R1+0x1270] ;  /* 0x0012700001027983 */ /* 0x000f280000100800 */
[----:B------:R-:W-:Y:S04]  /*260d0*/  STS.U16 [R5+0x2dd00], R20 ;  /* 0x02dd001405007388 */ /* 0x000fe80000000400 */
[----:B------:R-:W-:Y:S04]  /*260e0*/  STS.U16 [R5+0x2de00], R21 ;  /* 0x02de001505007388 */ /* 0x000fe80000000400 */
[----:B------:R-:W-:Y:S04]  /*260f0*/  STS.U16 [R5+0x2df00], R23 ;  /* 0x02df001705007388 */ /* 0x000fe80000000400 */
[----:B------:R-:W-:Y:S04]  /*26100*/  STS.U16 [R5+0x2fc00], R25 ;  /* 0x02fc001905007388 */ /* 0x000fe80000000400 */
[----:B------:R-:W-:Y:S04]  /*26110*/  STS.U16 [R5+0x2fd00], R27 ;  /* 0x02fd001b05007388 */ /* 0x000fe80000000400 */
[----:B------:R-:W-:Y:S04]  /*26120*/  STS.U16 [R5+0x2fe00], R29 ;  /* 0x02fe001d05007388 */ /* 0x000fe80000000400 */
[----:B------:R-:W-:Y:S04]  /*26130*/  STS.U16 [R5+0x2ff00], R14 ;  /* 0x02ff000e05007388 */ /* 0x000fe80000000400 */
[----:B------:R-:W-:Y:S01]  /*26140*/  BAR.SYNC.DEFER_BLOCKING 0x0 ;  /* 0x0000000000007b1d */ /* 0x000fe20000010000 */
[----:B------:R-:W-:-:S05]  /*26150*/  LOP3.LUT R15, R15, 0x10, RZ, 0xc0, !PT ;  /* 0x000000100f0f7812 */ /* 0x000fca00078ec0ff */
[----:B------:R-:W-:-:S05]  /*26160*/  IMAD.SHL.U32 R15, R15, 0x80, RZ ;  /* 0x000000800f0f7824 */ /* 0x000fca00078e00ff */
[----:B------:R-:W-:-:S05]  /*26170*/  LOP3.LUT R0, R0, R15, RZ, 0xfc, !PT ;  /* 0x0000000f00007212 */ /* 0x000fca00078efcff */
[----:B------:R-:W0:Y:S04]  /*26180*/  LDSM.16.MT88.4 R8, [R0] ;  /* 0x000000000008783b */ /* 0x000e280000004200 */
[----:B------:R-:W-:Y:S01]  /*26190*/  LDSM.16.MT88.4 R24, [R0+0x80] ;  /* 0x000080000018783b */ /* 0x000fe20000004200 */
[----:B0-----:R-:W-:Y:S01]  /*261a0*/  MOV R23, R8 ;  /* 0x0000000800177202 */ /* 0x001fe20000000f00 */
[----:B------:R-:W-:Y:S01]  /*261b0*/  IMAD.MOV.U32 R20, RZ, RZ, R11 ;  /* 0x000000ffff147224 */ /* 0x000fe200078e000b */
[----:B------:R-:W-:Y:S02]  /*261c0*/  MOV R22, R9 ;  /* 0x0000000900167202 */ /* 0x000fe40000000f00 */
[----:B------:R-:W-:Y:S01]  /*261d0*/  MOV R21, R10 ;  /* 0x0000000a00157202 */ /* 0x000fe20000000f00 */
[----:B---3--:R-:W0:Y:S04]  /*261e0*/  LDSM.16.M88.4 R12, [R4+0x28000] ;  /* 0x02800000040c783b */ /* 0x008e280000000200 */
[----:B------:R-:W-:Y:S04]  /*261f0*/  LDSM.16.M88.4 R16, [R4+0x20000] ;  /* 0x020000000410783b */ /* 0x000fe80000000200 */
[----:B------:R-:W1:Y:S04]  /*26200*/  LDSM.16.MT88.4 R4, [R28] ;  /* 0x000000001c04783b */ /* 0x000e680000004200 */
[----:B----4-:R-:W3:Y:S04]  /*26210*/  LDSM.16.MT88.4 R8, [R2] ;  /* 0x000000000208783b */ /* 0x010ee80000004200 */
[----:B0-----:R-:W-:Y:S04]  /*26220*/  STL [R1+0x567c], R14 ;  /* 0x00567c0e01007387 */ /* 0x001fe80000100800 */
[----:B------:R-:W-:Y:S04]  /*26230*/  STL [R1+0x5678], R15 ;  /* 0x0056780f01007387 */ /* 0x000fe80000100800 */
[----:B-1----:R-:W-:Y:S04]  /*26240*/  STL.64 [R1+0x5728], R6 ;  /* 0x0057280601007387 */ /* 0x002fe80000100a00 */
[----:B---3--:R-:W-:Y:S04]  /*26250*/  STL.64 [R1], R8 ;  /* 0x0000000801007387 */ /* 0x008fe80000100a00 */
[----:B------:R-:W-:Y:S04]  /*26260*/  STL.64 [R1+0x8], R10 ;  /* 0x0000080a01007387 */ /* 0x000fe80000100a00 */
[----:B------:R0:W-:Y:S04]  /*26270*/  STL.64 [R1+0x5720], R4 ;  /* 0x0057200401007387 */ /* 0x0001e80000100a00 */
[----:B--2---:R-:W1:Y:S04]  /*26280*/  LDSM.16.MT88.4 R8, [R3] ;  /* 0x000000000308783b */ /* 0x004e680000004200 */
[----:B0-----:R-:W2:Y:S04]  /*26290*/  LDL.LU.64 R4, [R1] ;  /* 0x0000000001047983 */ /* 0x001ea80000300a00 */
[----:B------:R-:W3:Y:S04]  /*262a0*/  LDL.LU.64 R6, [R1+0x8] ;  /* 0x0000080001067983 */ /* 0x000ee80000300a00 */
[----:B-1----:R0:W-:Y:S04]  /*262b0*/  STL.64 [R1+0x5708], R10 ;  /* 0x0057080a01007387 */ /* 0x0021e80000100a00 */
[----:B------:R1:W-:Y:S01]  /*262c0*/  STL.64 [R1+0x5700], R8 ;  /* 0x0057000801007387 */ /* 0x0003e20000100a00 */
[----:B0-----:R-:W-:Y:S01]  /*262d0*/  MOV R10, R21 ;  /* 0x00000015000a7202 */ /* 0x001fe20000000f00 */
[----:B------:R-:W-:Y:S01]  /*262e0*/  IMAD.MOV.U32 R11, RZ, RZ, R20 ;  /* 0x000000ffff0b7224 */ /* 0x000fe200078e0014 */
[----:B-1----:R-:W-:-:S02]  /*262f0*/  MOV R8, R23 ;  /* 0x0000001700087202 */ /* 0x002fc40000000f00 */
[----:B------:R-:W-:Y:S02]  /*26300*/  MOV R9, R22 ;  /* 0x0000001600097202 */ /* 0x000fe40000000f00 */
[----:B------:R-:W0:Y:S04]  /*26310*/  LDSM.16.MT88.4 R20, [R2+0x80] ;  /* 0x000080000214783b */ /* 0x000e280000004200 */
[----:B0-----:R-:W-:Y:S04]  /*26320*/  STL.64 [R1+0x5718], R22 ;  /* 0x0057181601007387 */ /* 0x001fe80000100a00 */
[----:B------:R-:W-:Y:S04]  /*26330*/  STL.64 [R1+0x10], R24 ;  /* 0x0000101801007387 */ /* 0x000fe80000100a00 */
[----:B------:R-:W-:Y:S04]  /*26340*/  STL.64 [R1+0x18], R26 ;  /* 0x0000181a01007387 */ /* 0x000fe80000100a00 */
[----:B------:R-:W0:Y:S04]  /*26350*/  LDSM.16.MT88.4 R24, [R28+0x80] ;  /* 0x000080001c18783b */ /* 0x000e280000004200 */
[----:B------:R1:W-:Y:S02]  /*26360*/  STL.64 [R1+0x5710], R20 ;  /* 0x0057101401007387 */ /* 0x0003e40000100a00 */
[C---:B-1----:R-:W-:Y:S02]  /*26370*/  HMMA.16816.F32 R20, R8.reuse, R16, RZ ;  /* 0x000000100814723c */ /* 0x042fe400000018ff */
[----:B0-----:R-:W-:Y:S04]  /*26380*/  STL.64 [R1+0x56f8], R26 ;  /* 0x0056f81a01007387 */ /* 0x001fe80000100a00 */
[----:B------:R-:W-:Y:S04]  /*26390*/  STL.64 [R1+0x56f0], R24 ;  /* 0x0056f01801007387 */ /* 0x000fe80000100a00 */
[----:B------:R-:W0:Y:S01]  /*263a0*/  LDSM.16.MT88.4 R24, [R3+0x80] ;  /* 0x000080000318783b */ /* 0x000e220000004200 */
[----:B------:R-:W-:Y:S11]  /*263b0*/  HMMA.16816.F32 R8, R8, R12, RZ ;  /* 0x0000000c0808723c */ /* 0x000ff600000018ff */
[----:B------:R-:W-:Y:S02]  /*263c0*/  @!UPT UIADD3 URZ, URZ, URZ, URZ ;  /* 0x0000003f3f3ff290 */ /* 0x000fe4000fffe03f */
[----:B------:R-:W-:Y:S01]  /*263d0*/  MOV R15, R21 ;  /* 0x00000015000f7202 */ /* 0x000fe20000000f00 */
[----:B------:R-:W-:Y:S01]  /*263e0*/  STL [R1+0x56a4], R28 ;  /* 0x0056a41c01007387 */ /* 0x000fe20000100800 */
[----:B------:R-:W-:-:S03]  /*263f0*/  MOV R14, R20 ;  /* 0x00000014000e7202 */ /* 0x000fc60000000f00 */
[----:B------:R1:W-:Y:S06]  /*26400*/  STL [R1+0x56a0], R3 ;  /* 0x0056a00301007387 */ /* 0x0003ec0000100800 */
[----:B-1----:R-:W-:Y:S01]  /*26410*/  MOV R3, R11 ;  /* 0x0000000b00037202 */ /* 0x002fe20000000f00 */
[----:B0-----:R0:W-:Y:S04]  /*26420*/  STL.64 [R1+0x30], R24 ;  /* 0x0000301801007387 */ /* 0x0011e80000100a00 */
[----:B------:R1:W-:Y:S04]  /*26430*/  STL.64 [R1+0x38], R26 ;  /* 0x0000381a01007387 */ /* 0x0003e80000100a00 */
[----:B------:R-:W-:Y:S04]  /*26440*/  STL.64 [R1+0x88], R22 ;  /* 0x0000881601007387 */ /* 0x000fe80000100a00 */
[----:B0-----:R-:W4:Y:S04]  /*26450*/  LDL.LU.64 R24, [R1+0x10] ;  /* 0x0000100001187983 */ /* 0x001f280000300a00 */
[----:B-1----:R-:W4:Y:S04]  /*26460*/  LDL.LU.64 R26, [R1+0x18] ;  /* 0x00001800011a7983 */ /* 0x002f280000300a00 */
[----:B------:R-:W-:Y:S04]  /*26470*/  STL [R1+0x568c], R15 ;  /* 0x00568c0f01007387 */ /* 0x000fe80000100800 */
[----:B------:R-:W-:Y:S04]  /*26480*/  STL [R1+0x5688], R14 ;  /* 0x0056880e01007387 */ /* 0x000fe80000100800 */
[----:B------:R-:W-:Y:S04]  /*26490*/  STL.64 [R1+0x70], R8 ;  /* 0x0000700801007387 */ /* 0x000fe80000100a00 */
[----:B------:R2:W-:Y:S04]  /*264a0*/  STL [R1+0x78], R10 ;  /* 0x0000780a01007387 */ /* 0x0005e80000100800 */
[----:B------:R0:W-:Y:S01]  /*264b0*/  STL [R1+0x56a8], R3 ;  /* 0x0056a80301007387 */ /* 0x0001e20000100800 */
[----:B--2---:R-:W-:Y:S01]  /*264c0*/  IMAD.MOV.U32 R10, RZ, RZ, R4 ;  /* 0x000000ffff0a7224 */ /* 0x004fe200078e0004 */
[----:B------:R-:W-:Y:S01]  /*264d0*/  MOV R9, R5 ;  /* 0x0000000500097202 */ /* 0x000fe20000000f00 */
[----:B---3--:R-:W-:Y:S01]  /*264e0*/  HMMA.16816.F32 R20, R4, R16, RZ ;  /* 0x000000100414723c */ /* 0x008fe200000018ff */
[----:B------:R-:W-:-:S02]  /*264f0*/  MOV R8, R6 ;  /* 0x0000000600087202 */ /* 0x000fc40000000f00 */
[----:B0-----:R-:W-:Y:S02]  /*26500*/  MOV R3, R7 ;  /* 0x0000000700037202 */ /* 0x001fe40000000f00 */
[----:B------:R-:W2:Y:S04]  /*26510*/  LDL.LU.64 R6, [R1+0x5728] ;  /* 0x0057280001067983 */ /* 0x000ea80000300a00 */
[----:B------:R-:W2:Y:S11]  /*26520*/  LDL.LU.64 R4, [R1+0x5720] ;  /* 0x0057200001047983 */ /* 0x000eb60000300a00 */
[----:B------:R-:W-:Y:S03]  /*26530*/  @!UPT UIADD3 URZ, URZ, URZ, URZ ;  /* 0x0000003f3f3ff290 */ /* 0x000fe6000fffe03f */
[----:B------:R-:W-:Y:S01]  /*26540*/  STL.64 [R1+0x90], R20 ;  /* 0x0000901401007387 */ /* 0x000fe20000100a00 */
[----:B------:R-:W-:Y:S01]  /*26550*/  IMAD.MOV.U32 R15, RZ, RZ, R22 ;  /* 0x000000ffff0f7224 */ /* 0x000fe200078e0016 */
[----:B------:R-:W-:Y:S02]  /*26560*/  MOV R14, R23 ;  /* 0x00000017000e7202 */ /* 0x000fe40000000f00 */
[----:B------:R-:W0:Y:S04]  /*26570*/  LDSM.16.MT88.4 R20, [R0+0x1000] ;  /* 0x001000000014783b */ /* 0x000e280000004200 */
[----:B------:R-:W-:Y:S04]  /*26580*/  STL [R1+0x56b0], R14 ;  /* 0x0056b00e01007387 */ /* 0x000fe80000100800 */
[----:B------:R-:W-:Y:S04]  /*26590*/  STL [R1+0x56ac], R15 ;  /* 0x0056ac0f01007387 */ /* 0x000fe80000100800 */
[----:B------:R-:W-:Y:S04]  /*265a0*/  STL [R1+0x56c8], R0 ;  /* 0x0056c80001007387 */ /* 0x000fe80000100800 */
[----:B0-----:R-:W-:Y:S04]  /*265b0*/  STL.64 [R1+0x40], R20 ;  /* 0x0000401401007387 */ /* 0x001fe80000100a00 */
[----:B------:R2:W-:Y:S02]  /*265c0*/  STL.64 [R1+0x48], R22 ;  /* 0x0000481601007387 */ /* 0x0005e40000100a00 */
[----:B--2---:R-:W-:Y:S11]  /*265d0*/  HMMA.16816.F32 R20, R4, R16, RZ ;  /* 0x000000100414723c */ /* 0x004ff600000018ff */
[----:B------:R-:W-:Y:S11]  /*265e0*/  @!UPT UIADD3 URZ, URZ, URZ, URZ ;  /* 0x0000003f3f3ff290 */ /* 0x000ff6000fffe03f */
[----:B------:R-:W-:Y:S01]  /*265f0*/  @!UPT UIADD3 URZ, URZ, URZ, URZ ;  /* 0x0000003f3f3ff290 */ /* 0x000fe2000fffe03f */
[----:B------:R-:W-:Y:S04]  /*26600*/  STL.64 [R1+0xf0], R20 ;  /* 0x0000f01401007387 */ /* 0x000fe80000100a00 */
[----:B------:R0:W-:Y:S04]  /*26610*/  STL.64 [R1+0xf8], R22 ;  /* 0x0000f81601007387 */ /* 0x0001e80000100a00 */
[----:B0-----:R-:W2:Y:S04]  /*26620*/  LDL.LU.64 R22, [R1+0x5718] ;  /* 0x0057180001167983 */ /* 0x001ea80000300a00 */
[----:B------:R-:W2:Y:S04]  /*26630*/  LDL.LU.64 R20, [R1+0x5710] ;  /* 0x0057100001147983 */ /* 0x000ea80000300a00 */
[----:B------:R0:W-:Y:S04]  /*26640*/  STL.64 [R1+0x56c0], R6 ;  /* 0x0056c00601007387 */ /* 0x0001e80000100a00 */
[----:B------:R1:W-:Y:S01]  /*26650*/  STL.64 [R1+0x56b8], R4 ;  /* 0x0056b80401007387 */ /* 0x0003e20000100a00 */
[----:B0-----:R-:W-:Y:S01]  /*26660*/  IMAD.MOV.U32 R6, RZ, RZ, R8 ;  /* 0x000000ffff067224 */ /* 0x001fe200078e0008 */
[----:B-1----:R-:W-:-:S02]  /*26670*/  MOV R4, R10 ;  /* 0x0000000a00047202 */ /* 0x002fc40000000f00 */
[----:B------:R-:W-:Y:S02]  /*26680*/  MOV R5, R9 ;  /* 0x0000000900057202 */ /* 0x000fe40000000f00 */
[----:B------:R-:W0:Y:S01]  /*26690*/  LDSM.16.MT88.4 R8, [R2+0x1000] ;  /* 0x001000000208783b */ /* 0x000e220000004200 */
[----:B------:R-:W-:-:S05]  /*266a0*/  MOV R7, R3 ;  /* 0x0000000300077202 */ /* 0x000fca0000000f00 */
[----:B------:R-:W-:Y:S04]  /*266b0*/  STL.64 [R1+0x56d8], R6 ;  /* 0x0056d80601007387 */ /* 0x000fe80000100a00 */
[----:B------:R1:W-:Y:S04]  /*266c0*/  STL.64 [R1+0x56d0], R4 ;  /* 0x0056d00401007387 */ /* 0x0003e80000100a00 */
[----:B-1----:R-:W3:Y:S04]  /*266d0*/  LDL.LU.64 R4, [R1+0x30] ;  /* 0x0000300001047983 */ /* 0x002ee80000300a00 */
[----:B------:R-:W2:Y:S01]  /*266e0*/  LDL.LU.64 R6, [R1+0x38] ;  /* 0x0000380001067983 */ /* 0x000ea20000300a00 */
[----:B0-----:R-:W-:Y:S01]  /*266f0*/  IMAD.MOV.U32 R3, RZ, RZ, R10 ;  /* 0x000000ffff037224 */ /* 0x001fe200078e000a */
[----:B------:R-:W-:-:S02]  /*26700*/  MOV R28, R11 ;  /* 0x0000000b001c7202 */ /* 0x000fc40000000f00 */
[----:B------:R-:W-:Y:S01]  /*26710*/  MOV R14, R8 ;  /* 0x00000008000e7202 */ /* 0x000fe20000000f00 */
[----:B------:R-:W2:Y:S01]  /*26720*/  LDL.LU.64 R10, [R1+0x5708] ;  /* 0x00570800010a7983 */ /* 0x000ea20000300a00 */
[----:B------:R-:W-:-:S03]  /*26730*/  MOV R15, R9 ;  /* 0x00000009000f7202 */ /* 0x000fc60000000f00 */
[----:B------:R-:W2:Y:S04]  /*26740*/  LDL.LU.64 R8, [R1+0x5700] ;  /* 0x0057000001087983 */ /* 0x000ea80000300a00 */
[----:B------:R-:W-:Y:S04]  /*26750*/  STL.64 [R1+0x56e8], R14 ;  /* 0x0056e80e01007387 */ /* 0x000fe80000100a00 */
[----:B------:R2:W-:Y:S01]  /*26760*/  STL.64 [R1+0x56e0], R12 ;  /* 0x0056e00c01007387 */ /* 0x0005e20000100a00 */
[----:B----4-:R-:W-:Y:S01]  /*26770*/  MOV R0, R27 ;  /* 0x0000001b00007202 */ /* 0x010fe20000000f00 */
[-C--:B--2---:R-:W-:Y:S11]  /*26780*/  HMMA.16816.F32 R12, R8, R16.reuse, RZ ;  /* 0x00000010080c723c */ /* 0x084ff600000018ff */
[----:B------:R-:W-:Y:S11]  /*26790*/  @!UPT UIADD3 URZ, URZ, URZ, URZ ;  /* 0x0000003f3f3ff290 */ /* 0x000ff6000fffe03f */
[----:B------:R-:W-:Y:S01]  /*267a0*/  @!UPT UIADD3 URZ, URZ, URZ, URZ ;  /* 0x0000003f3f3ff290 */ /* 0x000fe2000fffe03f */
[----:B------:R-:W-:Y:S04]  /*267b0*/  STL.64 [R1+0x120], R12 ;  /* 0x0001200c01007387 */ /* 0x000fe80000100a00 */
[----:B------:R0:W-:Y:S02]  /*267c0*/  STL.64 [R1+0x128], R14 ;  /* 0x0001280e01007387 */ /* 0x0001e40000100a00 */
[-C--:B0-----:R-:W-:Y:S11]  /*267d0*/  HMMA.16816.F32 R12, R24, R16.reuse, RZ ;  /* 0x00000010180c723c */ /* 0x081ff600000018ff */
[----:B------:R-:W-:Y:S11]  /*267e0*/  @!UPT UIADD3 URZ, URZ, URZ, URZ ;  /* 0x0000003f3f3ff290 */ /* 0x000ff6000fffe03f */
[----:B------:R-:W-:Y:S01]  /*267f0*/  @!UPT UIADD3 URZ, URZ, URZ, URZ ;  /* 0x0000003f3f3ff290 */ /* 0x000fe2000fffe03f */
[----:B------:R0:W-:Y:S04]  /*26800*/  STL.64 [R1+0x110], R12 ;  /* 0x0001100c01007387 */ /* 0x0001e80000100a00 */
[----:B------:R1:W-:Y:S01]  /*26810*/  STL.64 [R1+0x118], R14 ;  /* 0x0001180e01007387 */ /* 0x0003e20000100a00 */
[----:B0-----:R-:W-:Y:S01]  /*26820*/  MOV R13, R25 ;  /* 0x00000019000d7202 */ /* 0x001fe20000000f00 */
[----:B------:R-:W-:Y:S01]  /*26830*/  IMAD.MOV.U32 R12, RZ, RZ, R26 ;  /* 0x000000ffff0c7224 */ /* 0x000fe200078e001a */
[----:B-1----:R-:W-:Y:S02]  /*26840*/  MOV R14, R24 ;  /* 0x00000018000e7202 */ /* 0x002fe40000000f00 */
[----:B------:R-:W-:Y:S11]  /*26850*/  HMMA.16816.F32 R24, R20, R16, RZ ;  /* 0x000000101418723c */ /* 0x000ff600000018ff */
        /* <DEDUP_REMOVED lines=11> */
[----:B------:R-:W-:Y:S01]  /*26910*/  MOV R23, R0 ;  /* 0x0000000000177202 */ /* 0x000fe20000000f00 */
[----:B------:R-:W-:Y:S01]  /*26920*/  IMAD.MOV.U32 R0, RZ, RZ, R6 ;  /* 0x000000ffff007224 */ /* 0x000fe200078e0006 */
[----:B------:R-:W-:Y:S01]  /*26930*/  MOV R29, R7 ;  /* 0x00000007001d7202 */ /* 0x000fe20000000f00 */
[-C--:B--2---:R-:W-:Y:S11]  /*26940*/  HMMA.16816.F32 R12, R24, R16.reuse, RZ ;  /* 0x00000010180c723c */ /* 0x084ff600000018ff */
[----:B------:R-:W-:Y:S11]  /*26950*/  @!UPT UIADD3 URZ, URZ, URZ, URZ ;  /* 0x0000003f3f3ff290 */ /* 0x000ff6000fffe03f */
[----:B------:R-:W-:Y:S01]  /*26960*/  @!UPT UIADD3 URZ, URZ, URZ, URZ ;  /* 0x0000003f3f3ff290 */ /* 0x000fe2000fffe03f */
[----:B------:R-:W-:Y:S04]  /*26970*/  STL.64 [R1+0x170], R12 ;  /* 0x0001700c01007387 */ /* 0x000fe80000100a00 */
[----:B------:R3:W-:Y:S02]  /*26980*/  STL.64 [R1+0x178], R14 ;  /* 0x0001780e01007387 */ /* 0x0007e40000100a00 */
[----:B---3--:R-:W-:Y:S07]  /*26990*/  HMMA.16816.F32 R12, R4, R16, RZ ;  /* 0x00000010040c723c */ /* 0x008fee00000018ff */
[----:B------:R-:W-:-:S02]  /*269a0*/  MOV R16, R4 ;  /* 0x0000000400107202 */ /* 0x000fc40000000f00 */
[----:B------:R-:W-:Y:S11]  /*269b0*/  MOV R17, R5 ;  /* 0x0000000500117202 */ /* 0x000ff60000000f00 */
[----:B------:R-:W-:Y:S03]  /*269c0*/  @!UPT UIADD3 URZ, URZ, URZ, URZ ;  /* 0x0000003f3f3ff290 */ /* 0x000fe6000fffe03f */
[----:B------:R-:W-:Y:S04]  /*269d0*/  STL.64 [R1+0x1a0], R12 ;  /* 0x0001a00c01007387 */ /* 0x000fe80000100a00 */
[----:B------:R0:W-:Y:S04]  /*269e0*/  STL.64 [R1+0x1a8], R14 ;  /* 0x0001a80e01007387 */ /* 0x0001e80000100a00 */
[----:B0-----:R-:W2:Y:S04]  /*269f0*/  LDL.LU.64 R14, [R1+0x56e8] ;  /* 0x0056e800010e7983 */ /* 0x001ea80000300a00 */
[----:B------:R-:W3:Y:S04]  /*26a00*/  LDL.LU.64 R12, [R1+0x56e0] ;  /* 0x0056e000010c7983 */ /* 0x000ee80000300a00 */
[----:B------:R-:W3:Y:S04]  /*26a10*/  LDL.LU.64 R6, [R1+0x56d8] ;  /* 0x0056d80001067983 */ /* 0x000ee80000300a00 */
[----:B------:R-:W3:Y:S04]  /*26a20*/  LDL.LU.64 R4, [R1+0x56d0] ;  /* 0x0056d00001047983 */ /* 0x000ee80000300a00 */
[----:B------:R0:W-:Y:S02]  /*26a30*/  STL.64 [R1+0x5680], R18 ;  /* 0x0056801201007387 */ /* 0x0001e40000100a00 */
[----:B0-----:R-:W-:-:S02]  /*26a40*/  MOV R18, R0 ;  /* 0x0000000000127202 */ /* 0x001fc40000000f00 */
[----:B------:R-:W4:Y:S01]  /*26a50*/  LDL.LU R0, [R1+0x56c8] ;  /* 0x0056c80001007983 */ /* 0x000f220000300800 */
[-C--:B---3--:R-:W-:Y:S11]  /*26a60*/  HMMA.16816.F32 R4, R4, R12.reuse, RZ ;  /* 0x0000000c0404723c */ /* 0x088ff600000018ff */
[----:B------:R-:W-:Y:S11]  /*26a70*/  @!UPT UIADD3 URZ, URZ, URZ, URZ ;  /* 0x0000003f3f3ff290 */ /* 0x000ff6000fffe03f */
[----:B------:R-:W-:Y:S01]  /*26a80*/  @!UPT UIADD3 URZ, URZ, URZ, URZ ;  /* 0x0000003f3f3ff290 */ /* 0x000fe2000fffe03f */
[----:B------:R-:W-:Y:S04]  /*26a90*/  STL.64 [R1+0xc0], R4 ;  /* 0x0000c00401007387 */ /* 0x000fe80000100a00 */
[----:B------:R0:W-:Y:S04]  /*26aa0*/  STL.64 [R1+0xc8], R6 ;  /* 0x0000c80601007387 */ /* 0x0001e80000100a00 */
[----:B0-----:R-:W3:Y:S04]  /*26ab0*/  LDL.LU.64 R6, [R1+0x56c0] ;  /* 0x0056c00001067983 */ /* 0x001ee80000300a00 */
[----:B------:R-:W3:Y:S01]  /*26ac0*/  LDL.LU.64 R4, [R1+0x56b8] ;  /* 0x0056b80001047983 */ /* 0x000ee20000300a00 */
[----:B------:R-:W-:Y:S01]  /*26ad0*/  HMMA.16816.F32 R8, R8, R12, RZ ;  /* 0x0000000c0808723c */ /* 0x000fe200000018ff */
[----:B------:R-:W-:-:S02]  /*26ae0*/  MOV R19, R29 ;  /* 0x0000001d00137202 */ /* 0x000fc40000000f00 */
[----:B------:R-:W2:Y:S05]  /*26af0*/  LDL R29, [R1+0x1adc] ;  /* 0x001adc00011d7983 */ /* 0x000eaa0000100800 */
[----:B---3--:R-:W-:Y:S11]  /*26b00*/  HMMA.16816.F32 R4, R4, R12, RZ ;  /* 0x0000000c0404723c */ /* 0x008ff600000018ff */
[----:B------:R-:W-:Y:S11]  /*26b10*/  @!UPT UIADD3 URZ, URZ, URZ, URZ ;  /* 0x0000003f3f3ff290 */ /* 0x000ff6000fffe03f */
[----:B------:R-:W-:Y:S01]  /*26b20*/  @!UPT UIADD3 URZ, URZ, URZ, URZ ;  /* 0x0000003f3f3ff290 */ /* 0x000fe2000fffe03f */
[----:B------:R0:W-:Y:S04]  /*26b30*/  STL.64 [R1+0xb0], R4 ;  /* 0x0000b00401007387 */ /* 0x0001e80000100a00 */
[----:B------:R1:W-:Y:S04]  /*26b40*/  STL.64 [R1+0xb8], R6 ;  /* 0x0000b80601007387 */ /* 0x0003e80000100a00 */
[----:B0-----:R-:W3:Y:S04]  /*26b50*/  LDL.LU R4, [R1+0x40] ;  /* 0x0000400001047983 */ /* 0x001ee80000300800 */
[----:B------:R-:W3:Y:S04]  /*26b60*/  LDL.LU R5, [R1+0x44] ;  /* 0x0000440001057983 */ /* 0x000ee80000300800 */
[----:B-1----:R-:W3:Y:S04]  /*26b70*/  LDL.LU R6, [R1+0x48] ;  /* 0x0000480001067983 */ /* 0x002ee80000300800 */
[----:B------:R-:W3:Y:S04]  /*26b80*/  LDL.LU R7, [R1+0x4c] ;  /* 0x00004c0001077983 */ /* 0x000ee80000300800 */
[----:B------:R2:W-:Y:S04]  /*26b90*/  STL.64 [R1+0xa0], R8 ;  /* 0x0000a00801007387 */ /* 0x0005e80000100a00 */
[----:B------:R0:W-:Y:S01]  /*26ba0*/  STL.64 [R1+0xa8], R10 ;  /* 0x0000a80a01007387 */ /* 0x0001e20000100a00 */
[----:B--2---:R-:W-:Y:S01]  /*26bb0*/  IMAD.MOV.U32 R8, RZ, RZ, R14 ;  /* 0x000000ffff087224 */ /* 0x004fe200078e000e */
[----:B------:R-:W-:-:S02]  /*26bc0*/  MOV R9, R15 ;  /* 0x0000000f00097202 */ /* 0x000fc40000000f00 */
[----:B------:R-:W2:Y:S01]  /*26bd0*/  LDL.LU R14, [R1+0x56b0] ;  /* 0x0056b000010e7983 */ /* 0x000ea20000300800 */
[----:B0-----:R-:W-:-:S03]  /*26be0*/  MOV R10, R3 ;  /* 0x00000003000a7202 */ /* 0x001fc60000000f00 */
[----:B------:R-:W2:Y:S01]  /*26bf0*/  LDL.LU R15, [R1+0x56ac] ;  /* 0x0056ac00010f7983 */ /* 0x000ea20000300800 */
[----:B------:R-:W-:-:S03]  /*26c00*/  MOV R11, R28 ;  /* 0x0000001c000b7202 */ /* 0x000fc60000000f00 */
[----:B------:R-:W2:Y:S04]  /*26c10*/  LDL.LU R3, [R1+0x56a8] ;  /* 0x0056a80001037983 */ /* 0x000ea80000300800 */
[----:B------:R-:W3:Y:S01]  /*26c20*/  LDL.LU R28, [R1+0x56a4] ;  /* 0x0056a400011c7983 */ /* 0x000ee20000300800 */
[----:B------:R-:W-:Y:S03]  /*26c30*/  HMMA.16816.F32 R20, R20, R12, RZ ;  /* 0x0000000c1414723c */ /* 0x000fe600000018ff */
[----:B------:R-:W-:Y:S04]  /*26c40*/  STL.64 [R1+0x5670], R10 ;  /* 0x0056700a01007387 */ /* 0x000fe80000100a00 */
[----:B------:R0:W-:Y:S04]  /*26c50*/  STL.64 [R1+0x5668], R8 ;  /* 0x0056680801007387 */ /* 0x0001e80000100a00 */
[----:B0-----:R-:W4:Y:S04]  /*26c60*/  LDL.LU R8, [R1+0x70] ;  /* 0x0000700001087983 */ /* 0x001f280000300800 */
[----:B------:R-:W4:Y:S04]  /*26c70*/  LDL.LU R9, [R1+0x74] ;  /* 0x0000740001097983 */ /* 0x000f280000300800 */
[----:B------:R-:W4:Y:S01]  /*26c80*/  LDL.LU R10, [R1+0x78] ;  /* 0x00007800010a7983 */ /* 0x000f220000300800 */
[----:B--2---:R-:W-:-:S03]  /*26c90*/  IMAD.MOV.U32 R11, RZ, RZ, R3 ;  /* 0x000000ffff0b7224 */ /* 0x004fc600078e0003 */
[----:B------:R-:W2:Y:S04]  /*26ca0*/  LDL.LU R3, [R1+0x56a0] ;  /* 0x0056a00001037983 */ /* 0x000ea80000300800 */
[----:B------:R-:W-:Y:S04]  /*26cb0*/  STL.64 [R1+0xd0], R20 ;  /* 0x0000d01401007387 */ /* 0x000fe80000100a00 */
[----:B------:R-:W-:Y:S04]  /*26cc0*/  STL.64 [R1+0xd8], R22 ;  /* 0x0000d81601007387 */ /* 0x000fe80000100a00 */
[----:B---3--:R-:W0:Y:S04]  /*26cd0*/  LDSM.16.MT88.4 R20, [R28+0x1000] ;  /* 0x001000001c14783b */ /* 0x008e280000004200 */
[----:B0-----:R-:W-:Y:S04]  /*26ce0*/  STL.64 [R1+0x50], R20 ;  /* 0x0000501401007387 */ /* 0x001fe80000100a00 */
[----:B------:R0:W-:Y:S04]  /*26cf0*/  STL.64 [R1+0x58], R22 ;  /* 0x0000581601007387 */ /* 0x0001e80000100a00 */
[----:B0-----:R-:W3:Y:S04]  /*26d00*/  LDL.LU.64 R22, [R1+0x5698] ;  /* 0x0056980001167983 */ /* 0x001ee80000300a00 */
[----:B------:R-:W3:Y:S02]  /*26d10*/  LDL.LU.64 R20, [R1+0x5690] ;  /* 0x0056900001147983 */ /* 0x000ee40000300a00 */
[-C--:B---3--:R-:W-:Y:S11]  /*26d20*/  HMMA.16816.F32 R20, R20, R12.reuse, RZ ;  /* 0x0000000c1414723c */ /* 0x088ff600000018ff */
[----:B------:R-:W-:Y:S11]  /*26d30*/  @!UPT UIADD3 URZ, URZ, URZ, URZ ;  /* 0x0000003f3f3ff290 */ /* 0x000ff6000fffe03f */
[----:B------:R-:W-:Y:S01]  /*26d40*/  @!UPT UIADD3 URZ, URZ, URZ, URZ ;  /* 0x0000003f3f3ff290 */ /* 0x000fe2000fffe03f */
[----:B------:R-:W-:Y:S04]  /*26d50*/  STL.64 [R1+0xe0], R20 ;  /* 0x0000e01401007387 */ /* 0x000fe80000100a00 */
[----:B------:R0:W-:Y:S02]  /*26d60*/  STL.64 [R1+0xe8], R22 ;  /* 0x0000e81601007387 */ /* 0x0001e40000100a00 */
[----:B0-----:R-:W-:Y:S02]  /*26d70*/  HMMA.16816.F32 R20, R24, R12, RZ ;  /* 0x0000000c1814723c */ /* 0x001fe400000018ff */
[----:B------:R-:W3:Y:S05]  /*26d80*/  LDL.LU R24, [R1+0x90] ;  /* 0x0000900001187983 */ /* 0x000eea0000300800 */
[----:B------:R-:W-:-:S02]  /*26d90*/  MOV R26, R15 ;  /* 0x0000000f001a7202 */ /* 0x000fc40000000f00 */
[----:B------:R-:W-:Y:S11]  /*26da0*/  MOV R27, R14 ;  /* 0x0000000e001b7202 */ /* 0x000ff60000000f00 */
[----:B------:R-:W-:Y:S03]  /*26db0*/  @!UPT UIADD3 URZ, URZ, URZ, URZ ;  /* 0x0000003f3f3ff290 */ /* 0x000fe6000fffe03f */
[----:B------:R-:W-:Y:S04]  /*26dc0*/  STL.64 [R1+0x100], R20 ;  /* 0x0001001401007387 */ /* 0x000fe80000100a00 */
[----:B------:R-:W-:Y:S04]  /*26dd0*/  STL.64 [R1+0x108], R22 ;  /* 0x0001081601007387 */ /* 0x000fe80000100a00 */
[----:B------:R-:W3:Y:S04]  /*26de0*/  LDL.LU R25, [R1+0x94] ;  /* 0x0000940001197983 */ /* 0x000ee80000300800 */
[----:B------:R-:W3:Y:S04]  /*26df0*/  LDL.LU R15, [R1+0x568c] ;  /* 0x00568c00010f7983 */ /* 0x000ee80000300800 */
[----:B------:R-:W3:Y:S04]  /*26e00*/  LDL.LU R14, [R1+0x5688] ;  /* 0x00568800010e7983 */ /* 0x000ee80000300800 */
[----:B--2---:R-:W0:Y:S04]  /*26e10*/  LDSM.16.MT88.4 R20, [R3+0x1000] ;  /* 0x001000000314783b */ /* 0x004e280000004200 */
[----:B0-----:R-:W-:Y:S04]  /*26e20*/  STL.64 [R1+0x5620], R22 ;  /* 0x0056201601007387 */ /* 0x001fe80000100a00 */
[----:B------:R0:W-:Y:S02]  /*26e30*/  STL.64 [R1+0x5618], R20 ;  /* 0x0056181401007387 */ /* 0x0001e40000100a00 */
[----:B0-----:R-:W-:Y:S02]  /*26e40*/  HMMA.16816.F32 R20, R16, R12, RZ ;  /* 0x0000000c1014723c */ /* 0x001fe400000018ff */
[----:B----4-:R-:W0:Y:S11]  /*26e50*/  LDSM.16.MT88.4 R16, [R0+0x1080] ;  /* 0x001080000010783b */ /* 0x010e360000004200 */
[----:B------:R-:W-:Y:S10]  /*26e60*/  @!UPT UIADD3 URZ, URZ, URZ, URZ ;  /* 0x0000003f3f3ff290 */ /* 0x000ff4000fffe03f */
[----:B------:R0:W-:Y:S04]  /*26e70*/  STL.64 [R1+0x140], R20 ;  /* 0x0001401401007387 */ /* 0x0001e80000100a00 */
[----:B------:R1:W-:Y:S01]  /*26e80*/  STL.64 [R1+0x148], R22 ;  /* 0x0001481601007387 */ /* 0x0003e20000100a00 */
[----:B0-----:R-:W-:Y:S01]  /*26e90*/  MOV R20, R19 ;  /* 0x0000001300147202 */ /* 0x001fe20000000f00 */
[----:B-1----:R-:W-:Y:S01]  /*26ea0*/  IMAD.MOV.U32 R22, RZ, RZ, R17 ;  /* 0x000000ffff167224 */ /* 0x002fe200078e0011 */
[----:B------:R-:W-:Y:S02]  /*26eb0*/  MOV R21, R18 ;  /* 0x0000001200157202 */ /* 0x000fe40000000f00 */
[----:B------:R-:W-:Y:S01]  /*26ec0*/  MOV R23, R16 ;  /* 0x0000001000177202 */ /* 0x000fe20000000f00 */
[----:B------:R-:W2:Y:S04]  /*26ed0*/  LDL.LU.64 R18, [R1+0x5680] ;  /* 0x0056800001127983 */ /* 0x000ea80000300a00 */
[----:B------:R-:W-:Y:S04]  /*26ee0*/  STL [R1+0x5664], R20 ;  /* 0x0056641401007387 */ /* 0x000fe80000100800 */
[----:B------:R3:W-:Y:S04]  /*26ef0*/  STL [R1+0x5660], R21 ;  /* 0x0056601501007387 */ /* 0x0007e80000100800 */
[----:B------:R0:W-:Y:S04]  /*26f00*/  STL [R1+0x565c], R22 ;  /* 0x00565c1601007387 */ /* 0x0001e80000100800 */
[----:B------:R1:W-:Y:S01]  /*26f10*/  STL [R1+0x5658], R23 ;  /* 0x0056581701007387 */ /* 0x0003e20000100800 */
[----:B---3--:R-:W-:Y:S01]  /*26f20*/  IMAD.MOV.U32 R21, RZ, RZ, R15 ;  /* 0x000000ffff157224 */ /* 0x008fe200078e000f */
[----:B------:R-:W-:-:S02]  /*26f30*/  MOV R20, R14 ;  /* 0x0000000e00147202 */ /* 0x000fc40000000f00 */
[----:B------:R-:W3:Y:S04]  /*26f40*/  LDL.LU R14, [R1+0x567c] ;  /* 0x00567c00010e7983 */ /* 0x000ee80000300800 */
[----:B------:R-:W3:Y:S04]  /*26f50*/  LDL.LU R15, [R1+0x5678] ;  /* 0x00567800010f7983 */ /* 0x000ee80000300800 */
[----:B0-----:R-:W2:Y:S04]  /*26f60*/  LDL.LU R22, [R1+0x88] ;  /* 0x0000880001167983 */ /* 0x001ea80000300800 */
[----:B-1----:R-:W2:Y:S02]  /*26f70*/  LDL.LU R23, [R1+0x8c] ;  /* 0x00008c0001177983 */ /* 0x002ea40000300800 */
[C---:B--2---:R-:W-:Y:S08]  /*26f80*/  HMMA.16816.F32 R20, R4.reuse, R18, R20 ;  /* 0x000000120414723c */ /* 0x044ff00000001814 */
[----:B---3--:R-:W-:Y:S01]  /*26f90*/  HMMA.16816.F32 R4, R4, R14, R8 ;  /* 0x0000000e0404723c */ /* 0x008fe20000001808 */
[----:B------:R-:W-:Y:S11]  /*26fa0*/  LDSM.16.MT88.4 R8, [R28+0x1080] ;  /* 0x001080001c08783b */ /* 0x000ff60000004200 */
[----:B------:R-:W-:Y:S04]  /*26fb0*/  @!UPT UIADD3 URZ, URZ, URZ, URZ ;  /* 0x0000003f3f3ff290 */ /* 0x000fe8000fffe03f */
[----:B------:R-:W-:Y:S02]  /*26fc0*/  MOV R13, R21 ;  /* 0x00000015000d7202 */ /* 0x000fe40000000f00 */
[----:B------:R-:W-:Y:S01]  /*26fd0*/  MOV R12, R20 ;  /* 0x00000014000c7202 */ /* 0x000fe20000000f00 */
[----:B------:R-:W-:Y:S04]  /*26fe0*/  STL.64 [R1+0x138], R22 ;  /* 0x0001381601007387 */ /* 0x000fe80000100a00 */
[----:B------:R-:W-:Y:S01]  /*26ff0*/  STL [R1+0x55ec], R13 ;  /* 0x0055ec0d01007387 */ /* 0x000fe20000100800 */
[----:B------:R-:W-:Y:S01]  /*27000*/  MOV R17, R6 ;  /* 0x0000000600117202 */ /* 0x000fe20000000f00 */
[----:B------:R-:W-:Y:S02]  /*27010*/  IMAD.MOV.U32 R16, RZ, RZ, R7 ;  /* 0x000000ffff107224 */ /* 0x000fe400078e0007 */
[----:B------:R-:W-:Y:S04]  /*27020*/  STL [R1+0x55e8], R12 ;  /* 0x0055e80c01007387 */ /* 0x000fe80000100800 */
[----:B------:R-:W-:Y:S04]  /*27030*/  STL.64 [R1+0x150], R4 ;  /* 0x0001500401007387 */ /* 0x000fe80000100a00 */
[----:B------:R-:W0:Y:S04]  /*27040*/  LDSM.16.MT88.4 R4, [R2+0x1080] ;  /* 0x001080000204783b */ /* 0x000e280000004200 */
[----:B------:R-:W-:Y:S04]  /*27050*/  STL [R1+0x55f4], R16 ;  /* 0x0055f41001007387 */ /* 0x000fe80000100800 */
[----:B------:R-:W-:Y:S01]  /*27060*/  STL [R1+0x55f0], R17 ;  /* 0x0055f01101007387 */ /* 0x000fe20000100800 */
[----:B0-----:R-:W-:Y:S01]  /*27070*/  MOV R20, R4 ;  /* 0x0000000400147202 */ /* 0x001fe20000000f00 */
[----:B------:R-:W-:Y:S01]  /*27080*/  IMAD.MOV.U32 R23, RZ, RZ, R7 ;  /* 0x000000ffff177224 */ /* 0x000fe200078e0007 */
[----:B------:R-:W-:Y:S01]  /*27090*/  MOV R21, R5 ;  /* 0x0000000500157202 */ /* 0x000fe20000000f00 */
[----:B------:R-:W-:Y:S01]  /*270a0*/  IMAD.MOV.U32 R4, RZ, RZ, R11 ;  /* 0x000000ffff047224 */ /* 0x000fe200078e000b */
[----:B------:R-:W-:-:S02]  /*270b0*/  MOV R22, R6 ;  /* 0x0000000600167202 */ /* 0x000fc40000000f00 */
[----:B------:R-:W-:Y:S02]  /*270c0*/  MOV R5, R10 ;  /* 0x0000000a00057202 */ /* 0x000fe40000000f00 */
[----:B------:R-:W-:Y:S01]  /*270d0*/  MOV R7, R8 ;  /* 0x0000000800077202 */ /* 0x000fe20000000f00 */
[----:B------:R-:W2:Y:S01]  /*270e0*/  LDL.LU.64 R10, [R1+0x5670] ;  /* 0x00567000010a7983 */ /* 0x000ea20000300a00 */
[----:B------:R-:W-:-:S03]  /*270f0*/  MOV R6, R9 ;  /* 0x0000000900067202 */ /* 0x000fc60000000f00 */
[----:B------:R-:W2:Y:S02]  /*27100*/  LDL.LU.64 R8, [R1+0x5668] ;  /* 0x0056680001087983 */ /* 0x000ea40000300a00 */
[----:B--2---:R-:W-:Y:S11]  /*27110*/  HMMA.16816.F32 R24, R8, R18, R24 ;  /* 0x000000120818723c */ /* 0x004ff60000001818 */
[----:B------:R-:W-:Y:S11]  /*27120*/  @!UPT UIADD3 URZ, URZ, URZ, URZ ;  /* 0x0000003f3f3ff290 */ /* 0x000ff6000fffe03f */
[----:B------:R-:W-:Y:S01]  /*27130*/  @!UPT UIADD3 URZ, URZ, URZ, URZ ;  /* 0x0000003f3f3ff290 */ /* 0x000fe2000fffe03f */
[----:B------:R-:W-:Y:S04]  /*27140*/  STL.64 [R1+0x190], R24 ;  /* 0x0001901801007387 */ /* 0x000fe80000100a00 */
[----:B------:R-:W-:Y:S04]  /*27150*/  STL.64 [R1+0x198], R26 ;  /* 0x0001981a01007387 */ /* 0x000fe80000100a00 */
[----:B------:R-:W0:Y:S04]  /*27160*/  LDSM.16.MT88.4 R24, [R3+0x1080] ;  /* 0x001080000318783b */ /* 0x000e280000004200 */
[----:B0-----:R0:W-:Y:S04]  /*27170*/  STL.64 [R1+0x5560], R26 ;  /* 0x0055601a01007387 */ /* 0x0011e80000100a00 */
[----:B------:R1:W-:Y:S01]  /*27180*/  STL.64 [R1+0x5558], R24 ;  /* 0x0055581801007387 */ /* 0x0003e20000100a00 */
[----:B0-----:R-:W-:Y:S01]  /*27190*/  MOV R26, R5 ;  /* 0x00000005001a7202 */ /* 0x001fe20000000f00 */
[----:B------:R-:W-:Y:S01]  /*271a0*/  IMAD.MOV.U32 R27, RZ, RZ, R4 ;  /* 0x000000ffff1b7224 */ /* 0x000fe200078e0004 */
[----:B-1----:R-:W-:-:S02]  /*271b0*/  MOV R24, R7 ;  /* 0x0000000700187202 */ /* 0x002fc40000000f00 */
[----:B------:R-:W-:Y:S02]  /*271c0*/  MOV R25, R6 ;  /* 0x0000000600197202 */ /* 0x000fe40000000f00 */
[----:B------:R-:W0:Y:S02]  /*271d0*/  LDSM.16.MT88.4 R4, [R0+0x2000] ;  /* 0x002000000004783b */ /* 0x000e240000004200 */
[----:B0-----:R-:W-:Y:S01]  /*271e0*/  MOV R16, R4 ;  /* 0x0000000400107202 */ /* 0x001fe20000000f00 */
[----:B------:R-:W-:Y:S01]  /*271f0*/  IMAD.MOV.U32 R12, RZ, RZ, R7 ;  /* 0x000000ffff0c7224 */ /* 0x000fe200078e0007 */
[----:B------:R-:W-:Y:S02]  /*27200*/  MOV R17, R5 ;  /* 0x0000000500117202 */ /* 0x000fe40000000f00 */
[----:B------:R-:W-:Y:S02]  /*27210*/  MOV R13, R6 ;  /* 0x00000006000d7202 */ /* 0x000fe40000000f00 */
[----:B------:R-:W0:Y:S04]  /*27220*/  LDSM.16.M88.4 R4, [R29+0x20000] ;  /* 0x020000001d04783b */ /* 0x000e280000000200 */
[----:B------:R-:W-:Y:S04]  /*27230*/  STL.64 [R1+0x5590], R26 ;  /* 0x0055901a01007387 */ /* 0x000fe80000100a00 */
[----:B------:R-:W-:Y:S04]  /*27240*/  STL.64 [R1+0x5588], R24 ;  /* 0x0055881801007387 */ /* 0x000fe80000100a00 */
[----:B------:R-:W-:Y:S04]  /*27250*/  STL.64 [R1+0x5650], R18 ;  /* 0x0056501201007387 */ /* 0x000fe80000100a00 */
[----:B------:R-:W-:Y:S04]  /*27260*/  STL.64 [R1+0x5648], R16 ;  /* 0x0056481001007387 */ /* 0x000fe80000100a00 */
[----:B0-----:R-:W-:Y:S04]  /*27270*/  STL [R1+0x5448], R6 ;  /* 0x0054480601007387 */ /* 0x001fe80000100800 */
[----:B------:R-:W-:Y:S04]  /*27280*/  STL [R1+0x5444], R7 ;  /* 0x0054440701007387 */ /* 0x000fe80000100800 */
[----:B------:R0:W-:Y:S04]  /*27290*/  STL.64 [R1+0x5540], R4 ;  /* 0x0055400401007387 */ /* 0x0001e80000100a00 */
[----:B0-----:R-:W2:Y:S04]  /*272a0*/  LDL.LU R4, [R1+0x140] ;  /* 0x0001400001047983 */ /* 0x001ea80000300800 */
[----:B------:R-:W2:Y:S04]  /*272b0*/  LDL.LU R5, [R1+0x144] ;  /* 0x0001440001057983 */ /* 0x000ea80000300800 */
[----:B------:R-:W3:Y:S04]  /*272c0*/  LDL.LU R6, [R1+0x148] ;  /* 0x0001480001067983 */ /* 0x000ee80000300800 */
[----:B------:R-:W3:Y:S01]  /*272d0*/  LDL.LU R7, [R1+0x14c] ;  /* 0x00014c0001077983 */ /* 0x000ee20000300800 */
[----:B------:R-:W-:Y:S01]  /*272e0*/  MOV R24, R20 ;  /* 0x0000001400187202 */ /* 0x000fe20000000f00 */
[----:B------:R-:W-:-:S02]  /*272f0*/  IMAD.MOV.U32 R27, RZ, RZ, R23 ;  /* 0x000000ffff1b7224 */ /* 0x000fc400078e0017 */
[----:B---3--:R-:W-:Y:S04]  /*27300*/  STL.64 [R1+0x5550], R6 ;  /* 0x0055500601007387 */ /* 0x008fe80000100a00 */
[----:B--2---:R0:W-:Y:S04]  /*27310*/  STL.64 [R1+0x5548], R4 ;  /* 0x0055480401007387 */ /* 0x0041e80000100a00 */
[----:B0-----:R-:W2:Y:S04]  /*27320*/  LDL.LU R4, [R1+0x1a0] ;  /* 0x0001a00001047983 */ /* 0x001ea80000300800 */
[----:B------:R-:W2:Y:S04]  /*27330*/  LDL.LU R5, [R1+0x1a4] ;  /* 0x0001a40001057983 */ /* 0x000ea80000300800 */
[----:B------:R-:W3:Y:S04]  /*27340*/  LDL.LU R6, [R1+0x1a8] ;  /* 0x0001a80001067983 */ /* 0x000ee80000300800 */
[----:B------:R-:W3:Y:S01]  /*27350*/  LDL.LU R7, [R1+0x1ac] ;  /* 0x0001ac0001077983 */ /* 0x000ee20000300800 */
[----:B------:R-:W-:-:S02]  /*27360*/  MOV R26, R22 ;  /* 0x00000016001a7202 */ /* 0x000fc40000000f00 */
[----:B------:R-:W-:Y:S01]  /*27370*/  MOV R25, R21 ;  /* 0x0000001500197202 */ /* 0x000fe20000000f00 */
[----:B------:R-:W4:Y:S04]  /*27380*/  LDL.LU R20, [R1+0x5664] ;  /* 0x0056640001147983 */ /* 0x000f280000300800 */
[----:B------:R-:W4:Y:S04]  /*27390*/  LDL.LU R21, [R1+0x5660] ;  /* 0x0056600001157983 */ /* 0x000f280000300800 */
[----:B------:R-:W4:Y:S04]  /*273a0*/  LDL.LU R22, [R1+0x565c] ;  /* 0x00565c0001167983 */ /* 0x000f280000300800 */
[----:B------:R-:W4:Y:S04]  /*273b0*/  LDL.LU R23, [R1+0x5658] ;  /* 0x0056580001177983 */ /* 0x000f280000300800 */
[----:B------:R-:W-:Y:S04]  /*273c0*/  STL.64 [R1+0x55c0], R26 ;  /* 0x0055c01a01007387 */ /* 0x000fe80000100a00 */
[----:B------:R-:W-:Y:S04]  /*273d0*/  STL.64 [R1+0x55b8], R24 ;  /* 0x0055b81801007387 */ /* 0x000fe80000100a00 */
[----:B---3--:R-:W-:Y:S04]  /*273e0*/  STL.64 [R1+0x5570], R6 ;  /* 0x0055700601007387 */ /* 0x008fe80000100a00 */
[----:B--2---:R0:W-:Y:S04]  /*273f0*/  STL.64 [R1+0x5568], R4 ;  /* 0x0055680401007387 */ /* 0x0041e80000100a00 */
[----:B0-----:R-:W2:Y:S04]  /*27400*/  LDL.LU R4, [R1+0x100] ;  /* 0x0001000001047983 */ /* 0x001ea80000300800 */
[----:B------:R-:W2:Y:S04]  /*27410*/  LDL.LU R5, [R1+0x104] ;  /* 0x0001040001057983 */ /* 0x000ea80000300800 */
[----:B------:R-:W3:Y:S04]  /*27420*/  LDL.LU R6, [R1+0x108] ;  /* 0x0001080001067983 */ /* 0x000ee80000300800 */
[----:B------:R-:W3:Y:S01]  /*27430*/  LDL.LU R7, [R1+0x10c] ;  /* 0x00010c0001077983 */ /* 0x000ee20000300800 */
[----:B----4-:R-:W-:Y:S01]  /*27440*/  MOV R26, R21 ;  /* 0x00000015001a7202 */ /* 0x010fe20000000f00 */
[----:B------:R-:W-:Y:S01]  /*27450*/  IMAD.MOV.U32 R27, RZ, RZ, R20 ;  /* 0x000000ffff1b7224 */ /* 0x000fe200078e0014 */
[----:B------:R-:W-:-:S02]  /*27460*/  MOV R24, R23 ;  /* 0x0000001700187202 */ /* 0x000fc40000000f00 */
[----:B------:R-:W-:Y:S02]  /*27470*/  MOV R25, R22 ;  /* 0x0000001600197202 */ /* 0x000fe40000000f00 */
[----:B------:R-:W-:Y:S04]  /*27480*/  STL.64 [R1+0x5600], R26 ;  /* 0x0056001a01007387 */ /* 0x000fe80000100a00 */
[----:B------:R-:W-:Y:S04]  /*27490*/  STL.64 [R1+0x55f8], R24 ;  /* 0x0055f81801007387 */ /* 0x000fe80000100a00 */
[----:B---3--:R-:W-:Y:S04]  /*274a0*/  STL.64 [R1+0x5580], R6 ;  /* 0x0055800601007387 */ /* 0x008fe80000100a00 */
[----:B--2---:R0:W-:Y:S04]  /*274b0*/  STL.64 [R1+0x5578], R4 ;  /* 0x0055780401007387 */ /* 0x0041e80000100a00 */
[----:B0-----:R-:W2:Y:S04]  /*274c0*/  LDL.LU R4, [R1+0x170] ;  /* 0x0001700001047983 */ /* 0x001ea80000300800 */
[----:B------:R-:W2:Y:S04]  /*274d0*/  LDL.LU R5, [R1+0x174] ;  /* 0x0001740001057983 */ /* 0x000ea80000300800 */
[----:B------:R-:W3:Y:S04]  /*274e0*/  LDL.LU R6, [R1+0x178] ;  /* 0x0001780001067983 */ /* 0x000ee80000300800 */
[----:B------:R-:W3:Y:S04]  /*274f0*/  LDL.LU R7, [R1+0x17c] ;  /* 0x00017c0001077983 */ /* 0x000ee80000300800 */
[----:B------:R-:W4:Y:S04]  /*27500*/  LDL.LU R24, [R1+0xa0] ;  /* 0x0000a00001187983 */ /* 0x000f280000300800 */
[----:B------:R-:W4:Y:S04]  /*27510*/  LDL.LU R25, [R1+0xa4] ;  /* 0x0000a40001197983 */ /* 0x000f280000300800 */
[----:B------:R-:W2:Y:S04]  /*27520*/  LDL.LU R26, [R1+0xa8] ;  /* 0x0000a800011a7983 */ /* 0x000ea80000300800 */
[----:B------:R-:W2:Y:S04]  /*27530*/  LDL.LU R27, [R1+0xac] ;  /* 0x0000ac00011b7983 */ /* 0x000ea80000300800 */
[----:B------:R-:W3:Y:S04]  /*27540*/  LDL.LU R20, [R1+0x50] ;  /* 0x0000500001147983 */ /* 0x000ee80000300800 */
[----:B------:R-:W3:Y:S04]  /*27550*/  LDL.LU R21, [R1+0x54] ;  /* 0x0000540001157983 */ /* 0x000ee80000300800 */
[----:B------:R-:W3:Y:S04]  /*27560*/  LDL.LU R22, [R1+0x58] ;  /* 0x0000580001167983 */ /* 0x000ee80000300800 */
[----:B------:R-:W3:Y:S04]  /*27570*/  LDL.LU R23, [R1+0x5c] ;  /* 0x00005c0001177983 */ /* 0x000ee80000300800 */
[----:B--2---:R-:W-:Y:S04]  /*27580*/  STL.64 [R1+0x5610], R26 ;  /* 0x0056101a01007387 */ /* 0x004fe80000100a00 */
[----:B----4-:R0:W-:Y:S04]  /*27590*/  STL.64 [R1+0x5608], R24 ;  /* 0x0056081801007387 */ /* 0x0101e80000100a00 */
[----:B0-----:R-:W2:Y:S04]  /*275a0*/  LDL.LU R24, [R1+0x120] ;  /* 0x0001200001187983 */ /* 0x001ea80000300800 */
[----:B------:R-:W2:Y:S04]  /*275b0*/  LDL.LU R25, [R1+0x124] ;  /* 0x0001240001197983 */ /* 0x000ea80000300800 */
[----:B------:R-:W4:Y:S04]  /*275c0*/  LDL.LU R26, [R1+0x128] ;  /* 0x00012800011a7983 */ /* 0x000f280000300800 */
[----:B------:R-:W4:Y:S04]  /*275d0*/  LDL.LU R27, [R1+0x12c] ;  /* 0x00012c00011b7983 */ /* 0x000f280000300800 */
[----:B----4-:R-:W-:Y:S04]  /*275e0*/  STL.64 [R1+0x5630], R26 ;  /* 0x0056301a01007387 */ /* 0x010fe80000100a00 */
[----:B--2---:R0:W-:Y:S04]  /*275f0*/  STL.64 [R1+0x5628], R24 ;  /* 0x0056281801007387 */ /* 0x0041e80000100a00 */
[----:B0-----:R-:W2:Y:S04]  /*27600*/  LDL.LU R24, [R1+0xb0] ;  /* 0x0000b00001187983 */ /* 0x001ea80000300800 */
[----:B------:R-:W2:Y:S04]  /*27610*/  LDL.LU R25, [R1+0xb4] ;  /* 0x0000b40001197983 */ /* 0x000ea80000300800 */
[----:B------:R-:W4:Y:S04]  /*27620*/  LDL.LU R26, [R1+0xb8] ;  /* 0x0000b800011a7983 */ /* 0x000f280000300800 */
[----:B------:R-:W4:Y:S04]  /*27630*/  LDL.LU R27, [R1+0xbc] ;  /* 0x0000bc00011b7983 */ /* 0x000f280000300800 */
[----:B------:R-:W2:Y:S04]  /*27640*/  LDL.LU R16, [R1+0xc0] ;  /* 0x0000c00001107983 */ /* 0x000ea80000300800 */
[----:B------:R-:W3:Y:S04]  /*27650*/  LDL.LU R17, [R1+0xc4] ;  /* 0x0000c40001117983 */ /* 0x000ee80000300800 */
[----:B------:R-:W3:Y:S04]  /*27660*/  LDL.LU R18, [R1+0xc8] ;  /* 0x0000c80001127983 */ /* 0x000ee80000300800 */
[----:B------:R-:W3:Y:S04]  /*27670*/  LDL.LU R19, [R1+0xcc] ;  /* 0x0000cc0001137983 */ /* 0x000ee80000300800 */
[----:B----4-:R-:W-:Y:S04]  /*27680*/  STL.64 [R1+0x5640], R26 ;  /* 0x0056401a01007387 */ /* 0x010fe80000100a00 */
[----:B--2---:R0:W-:Y:S04]  /*27690*/  STL.64 [R1+0x5638], R24 ;  /* 0x0056381801007387 */ /* 0x0041e80000100a00 */
[----:B0-----:R-:W2:Y:S04]  /*276a0*/  LDL.LU R24, [R1+0xf0] ;  /* 0x0000f00001187983 */ /* 0x001ea80000300800 */
[----:B------:R-:W2:Y:S04]  /*276b0*/  LDL.LU R25, [R1+0xf4] ;  /* 0x0000f40001197983 */ /* 0x000ea80000300800 */
[----:B------:R-:W2:Y:S04]  /*276c0*/  LDL.LU R26, [R1+0xf8] ;  /* 0x0000f800011a7983 */ /* 0x000ea80000300800 */
[----:B------:R-:W2:Y:S04]  /*276d0*/  LDL.LU R27, [R1+0xfc] ;  /* 0x0000fc00011b7983 */ /* 0x000ea80000300800 */
[----:B---3--:R-:W-:Y:S04]  /*276e0*/  STL.64 [R1+0x55a0], R6 ;  /* 0x0055a00601007387 */ /* 0x008fe80000100a00 */
[----:B------:R0:W-:Y:S04]  /*276f0*/  STL.64 [R1+0x5598], R4 ;  /* 0x0055980401007387 */ /* 0x0001e80000100a00 */
[----:B0-----:R-:W3:Y:S04]  /*27700*/  LDL.LU R4, [R1+0xe0] ;  /* 0x0000e00001047983 */ /* 0x001ee80000300800 */
[----:B------:R-:W3:Y:S04]  /*27710*/  LDL.LU R5, [R1+0xe4] ;  /* 0x0000e40001057983 */ /* 0x000ee80000300800 */
[----:B------:R-:W4:Y:S04]  /*27720*/  LDL.LU R6, [R1+0xe8] ;  /* 0x0000e80001067983 */ /* 0x000f280000300800 */
[----:B------:R-:W4:Y:S04]  /*27730*/  LDL.LU R7, [R1+0xec] ;  /* 0x0000ec0001077983 */ /* 0x000f280000300800 */
[----:B----4-:R-:W-:Y:S04]  /*27740*/  STL.64 [R1+0x55b0], R6 ;  /* 0x0055b00601007387 */ /* 0x010fe80000100a00 */
[----:B---3--:R0:W-:Y:S04]  /*27750*/  STL.64 [R1+0x55a8], R4 ;  /* 0x0055a80401007387 */ /* 0x0081e80000100a00 */
        /* <DEDUP_REMOVED lines=9> */
[----:B------:R-:W4:Y:S01]  /*277f0*/  LDL.LU R7, [R1+0xdc] ;  /* 0x0000dc0001077983 */ /* 0x000f220000300800 */
[----:B------:R-:W-:Y:S03]  /*27800*/  HMMA.16816.F32 R8, R8, R14, R16 ;  /* 0x0000000e0808723c */ /* 0x000fe60000001810 */
[----:B----4-:R-:W-:Y:S04]  /*27810*/  STL.64 [R1+0x55e0], R6 ;  /* 0x0055e00601007387 */ /* 0x010fe80000100a00 */
[----:B---3--:R0:W-:Y:S04]  /*27820*/  STL.64 [R1+0x55d8], R4 ;  /* 0x0055d80401007387 */ /* 0x0081e80000100a00 */
[----:B0-----:R-:W3:Y:S04]  /*27830*/  LDL.LU R4, [R1+0x110] ;  /* 0x0001100001047983 */ /* 0x001ee80000300800 */
[----:B------:R-:W3:Y:S04]  /*27840*/  LDL.LU R5, [R1+0x114] ;  /* 0x0001140001057983 */ /* 0x000ee80000300800 */
[----:B------:R-:W3:Y:S04]  /*27850*/  LDL.LU R6, [R1+0x118] ;  /* 0x0001180001067983 */ /* 0x000ee80000300800 */
[----:B------:R-:W3:Y:S04]  /*27860*/  LDL.LU R7, [R1+0x11c] ;  /* 0x00011c0001077983 */ /* 0x000ee80000300800 */
[----:B------:R-:W2:Y:S04]  /*27870*/  LDL.LU.64 R18, [R1+0x5650] ;  /* 0x0056500001127983 */ /* 0x000ea80000300a00 */
[----:B------:R-:W4:Y:S04]  /*27880*/  LDL.LU.64 R16, [R1+0x5648] ;  /* 0x0056480001107983 */ /* 0x000f280000300a00 */
[----:B------:R-:W-:Y:S04]  /*27890*/  STL.64 [R1+0x180], R8 ;  /* 0x0001800801007387 */ /* 0x000fe80000100a00 */
[----:B------:R-:W-:Y:S04]  /*278a0*/  STL.64 [R1+0x188], R10 ;  /* 0x0001880a01007387 */ /* 0x000fe80000100a00 */
[----:B------:R-:W0:Y:S04]  /*278b0*/  LDSM.16.M88.4 R8, [R29+0x28000] ;  /* 0x028000001d08783b */ /* 0x000e280000000200 */
[----:B0-----:R-:W-:Y:S04]  /*278c0*/  STL [R1+0x544c], R10 ;  /* 0x00544c0a01007387 */ /* 0x001fe80000100800 */
[----:B------:R-:W-:Y:S04]  /*278d0*/  STL [R1+0x5440], R11 ;  /* 0x0054400b01007387 */ /* 0x000fe80000100800 */
[----:B------:R-:W-:Y:S01]  /*278e0*/  STL [R1+0x5178], R29 ;  /* 0x0051781d01007387 */ /* 0x000fe20000100800 */
[C---:B--2---:R-:W-:Y:S11]  /*278f0*/  HMMA.16816.F32 R24, R20.reuse, R18, R24 ;  /* 0x000000121418723c */ /* 0x044ff60000001818 */
[----:B------:R-:W-:Y:S11]  /*27900*/  @!UPT UIADD3 URZ, URZ, URZ, URZ ;  /* 0x0000003f3f3ff290 */ /* 0x000ff6000fffe03f */
[----:B------:R-:W-:Y:S01]  /*27910*/  @!UPT UIADD3 URZ, URZ, URZ, URZ ;  /* 0x0000003f3f3ff290 */ /* 0x000fe2000fffe03f */
[----:B------:R-:W-:Y:S04]  /*27920*/  STL.64 [R1+0x1d0], R24 ;  /* 0x0001d01801007387 */ /* 0x000fe80000100a00 */
[----:B------:R0:W-:Y:S04]  /*27930*/  STL.64 [R1+0x1d8], R26 ;  /* 0x0001d81a01007387 */ /* 0x0001e80000100a00 */
[----:B0-----:R-:W2:Y:S04]  /*27940*/  LDL.LU.64 R26, [R1+0x5640] ;  /* 0x00564000011a7983 */ /* 0x001ea80000300a00 */
[----:B------:R-:W2:Y:S02]  /*27950*/  LDL.LU.64 R24, [R1+0x5638] ;  /* 0x0056380001187983 */ /* 0x000ea40000300a00 */
[----:B--2---:R-:W-:Y:S02]  /*27960*/  HMMA.16816.F32 R20, R20, R14, R24 ;  /* 0x0000000e1414723c */ /* 0x004fe40000001818 */
[----:B------:R-:W2:Y:S04]  /*27970*/  LDL.LU.64 R26, [R1+0x5630] ;  /* 0x00563000011a7983 */ /* 0x000ea80000300a00 */
[----:B------:R-:W2:Y:S11]  /*27980*/  LDL.LU.64 R24, [R1+0x5628] ;  /* 0x0056280001187983 */ /* 0x000eb60000300a00 */
[----:B------:R-:W-:Y:S06]  /*27990*/  @!UPT UIADD3 URZ, URZ, URZ, URZ ;  /* 0x0000003f3f3ff290 */ /* 0x000fec000fffe03f */
[----:B------:R-:W-:Y:S04]  /*279a0*/  STL.64 [R1+0x1b0], R20 ;  /* 0x0001b01401007387 */ /* 0x000fe80000100a00 */
[----:B------:R-:W-:Y:S04]  /*279b0*/  STL.64 [R1+0x1b8], R22 ;  /* 0x0001b81601007387 */ /* 0x000fe80000100a00 */
[----:B------:R-:W0:Y:S04]  /*279c0*/  LDSM.16.MT88.4 R20, [R0+0x2080] ;  /* 0x002080000014783b */ /* 0x000e280000004200 */
[----:B0-----:R-:W-:Y:S04]  /*279d0*/  STL.64 [R1+0x30], R20 ;  /* 0x0000301401007387 */ /* 0x001fe80000100a00 */
[----:B------:R0:W-:Y:S04]  /*279e0*/  STL.64 [R1+0x38], R22 ;  /* 0x0000381601007387 */ /* 0x0001e80000100a00 */
[----:B0-----:R-:W2:Y:S04]  /*279f0*/  LDL.LU.64 R22, [R1+0x5620] ;  /* 0x0056200001167983 */ /* 0x001ea80000300a00 */
[----:B------:R-:W2:Y:S04]  /*27a00*/  LDL.LU.64 R20, [R1+0x5618] ;  /* 0x0056180001147983 */ /* 0x000ea80000300a00 */
        /* <DEDUP_REMOVED lines=9> */
[----:B------:R-:W3:Y:S04]  /*27aa0*/  LDL.LU.64 R26, [R1+0x5600] ;  /* 0x00560000011a7983 */ /* 0x000ee80000300a00 */
[----:B------:R-:W3:Y:S11]  /*27ab0*/  LDL.LU.64 R24, [R1+0x55f8] ;  /* 0x0055f80001187983 */ /* 0x000ef60000300a00 */
[----:B------:R-:W-:Y:S06]  /*27ac0*/  @!UPT UIADD3 URZ, URZ, URZ, URZ ;  /* 0x0000003f3f3ff290 */ /* 0x000fec000fffe03f */
[----:B------:R4:W-:Y:S04]  /*27ad0*/  STL.64 [R1+0x1c0], R20 ;  /* 0x0001c01401007387 */ /* 0x0009e80000100a00 */
[----:B------:R0:W-:Y:S01]  /*27ae0*/  STL.64 [R1+0x1c8], R22 ;  /* 0x0001c81601007387 */ /* 0x0001e20000100a00 */
[----:B----4-:R-:W-:-:S03]  /*27af0*/  MOV R20, R16 ;  /* 0x0000001000147202 */ /* 0x010fc60000000f00 */
[----:B------:R-:W2:Y:S01]  /*27b00*/  LDL.LU R16, [R1+0x55f4] ;  /* 0x0055f40001107983 */ /* 0x000ea20000300800 */
[----:B------:R-:W-:Y:S01]  /*27b10*/  MOV R21, R17 ;  /* 0x0000001100157202 */ /* 0x000fe20000000f00 */
[----:B0-----:R-:W-:Y:S01]  /*27b20*/  IMAD.MOV.U32 R23, RZ, RZ, R12 ;  /* 0x000000ffff177224 */ /* 0x001fe200078e000c */
[----:B------:R-:W-:Y:S01]  /*27b30*/  MOV R22, R13 ;  /* 0x0000000d00167202 */ /* 0x000fe20000000f00 */
[----:B------:R-:W4:Y:S04]  /*27b40*/  LDL.LU R17, [R1+0x55f0] ;  /* 0x0055f00001117983 */ /* 0x000f280000300800 */
[----:B------:R-:W2:Y:S04]  /*27b50*/  LDL.LU R13, [R1+0x55ec] ;  /* 0x0055ec00010d7983 */ /* 0x000ea80000300800 */
[----:B------:R-:W2:Y:S01]  /*27b60*/  LDL.LU R12, [R1+0x55e8] ;  /* 0x0055e800010c7983 */ /* 0x000ea20000300800 */
[C---:B---3--:R-:W-:Y:S11]  /*27b70*/  HMMA.16816.F32 R4, R24.reuse, R18, R4 ;  /* 0x000000121804723c */ /* 0x048ff60000001804 */
[----:B------:R-:W-:Y:S11]  /*27b80*/  @!UPT UIADD3 URZ, URZ, URZ, URZ ;  /* 0x0000003f3f3ff290 */ /* 0x000ff6000fffe03f */
[----:B------:R-:W-:Y:S01]  /*27b90*/  @!UPT UIADD3 URZ, URZ, URZ, URZ ;  /* 0x0000003f3f3ff290 */ /* 0x000fe2000fffe03f */
[----:B------:R-:W-:Y:S04]  /*27ba0*/  STL.64 [R1+0x90], R4 ;  /* 0x0000900401007387 */ /* 0x000fe80000100a00 */
[----:B------:R-:W-:Y:S04]  /*27bb0*/  STL.64 [R1+0x98], R6 ;  /* 0x0000980601007387 */ /* 0x000fe80000100a00 */
[----:B------:R-:W0:Y:S04]  /*27bc0*/  LDSM.16.MT88.4 R4, [R2+0x2000] ;  /* 0x002000000204783b */ /* 0x000e280000004200 */
[----:B0-----:R-:W-:Y:S04]  /*27bd0*/  STL.64 [R1+0x50], R4 ;  /* 0x0000500401007387 */ /* 0x001fe80000100a00 */
[----:B------:R0:W-:Y:S04]  /*27be0*/  STL.64 [R1+0x58], R6 ;  /* 0x0000580601007387 */ /* 0x0001e80000100a00 */
[----:B0-----:R-:W3:Y:S04]  /*27bf0*/  LDL.LU.64 R6, [R1+0x55e0] ;  /* 0x0055e00001067983 */ /* 0x001ee80000300a00 */
[----:B------:R-:W3:Y:S02]  /*27c00*/  LDL.LU.64 R4, [R1+0x55d8] ;  /* 0x0055d80001047983 */ /* 0x000ee40000300a00 */
[----:B---3--:R-:W-:Y:S02]  /*27c10*/  HMMA.16816.F32 R24, R24, R14, R4 ;  /* 0x0000000e1818723c */ /* 0x008fe40000001804 */
[----:B------:R-:W3:Y:S04]  /*27c20*/  LDL.LU.64 R6, [R1+0x55d0] ;  /* 0x0055d00001067983 */ /* 0x000ee80000300a00 */
[----:B------:R-:W3:Y:S11]  /*27c30*/  LDL.LU.64 R4, [R1+0x55c8] ;  /* 0x0055c80001047983 */ /* 0x000ef60000300a00 */
[----:B------:R-:W-:Y:S06]  /*27c40*/  @!UPT UIADD3 URZ, URZ, URZ, URZ ;  /* 0x0000003f3f3ff290 */ /* 0x000fec000fffe03f */
[----:B------:R-:W-:Y:S04]  /*27c50*/  STL.64 [R1+0x60], R24 ;  /* 0x0000601801007387 */ /* 0x000fe80000100a00 */
[----:B------:R0:W-:Y:S04]  /*27c60*/  STL.64 [R1+0x68], R26 ;  /* 0x0000681a01007387 */ /* 0x0001e80000100a00 */
[----:B0-----:R-:W3:Y:S04]  /*27c70*/  LDL.LU.64 R26, [R1+0x55c0] ;  /* 0x0055c000011a7983 */ /* 0x001ee80000300a00 */
[----:B------:R-:W3:Y:S02]  /*27c80*/  LDL.LU.64 R24, [R1+0x55b8] ;  /* 0x0055b80001187983 */ /* 0x000ee40000300a00 */
[C---:B---3--:R-:W-:Y:S11]  /*27c90*/  HMMA.16816.F32 R4, R24.reuse, R18, R4 ;  /* 0x000000121804723c */ /* 0x048ff60000001804 */
[----:B------:R-:W-:Y:S11]  /*27ca0*/  @!UPT UIADD3 URZ, URZ, URZ, URZ ;  /* 0x0000003f3f3ff290 */ /* 0x000ff6000fffe03f */
[----:B------:R-:W-:Y:S01]  /*27cb0*/  @!UPT UIADD3 URZ, URZ, URZ, URZ ;  /* 0x0000003f3f3ff290 */ /* 0x000fe2000fffe03f */
[----:B------:R-:W-:Y:S04]  /*27cc0*/  STL.64 [R1+0xc0], R4 ;  /* 0x0000c00401007387 */ /* 0x000fe80000100a00 */
        /* <DEDUP_REMOVED lines=11> */
[----:B---3--:R-:W-:Y:S11]  /*27d80*/  HMMA.16816.F32 R4, R24, R18, R4 ;  /* 0x000000121804723c */ /* 0x008ff60000001804 */
[----:B------:R-:W-:Y:S11]  /*27d90*/  @!UPT UIADD3 URZ, URZ, URZ, URZ ;  /* 0x0000003f3f3ff290 */ /* 0x000ff6000fffe03f */
[----:B------:R-:W-:Y:S01]  /*27da0*/  @!UPT UIADD3 URZ, URZ, URZ, URZ ;  /* 0x0000003f3f3ff290 */ /* 0x000fe2000fffe03f */
[----:B------:R-:W-:Y:S01]  /*27db0*/  STL.64 [R1+0xa0], R4 ;  /* 0x0000a00401007387 */ /* 0x000fe20000100a00 */
[----:B------:R-:W-:-:S03]  /*27dc0*/  MOV R0, R7 ;  /* 0x0000000700007202 */ /* 0x000fc60000000f00 */
[----:B------:R0:W-:Y:S04]  /*27dd0*/  STL [R1+0xa8], R6 ;  /* 0x0000a80601007387 */ /* 0x0001e80000100800 */
        /* <DEDUP_REMOVED lines=18> */
[----:B------:R-:W2:Y:S11]  /*27f00*/  LDL.LU.64 R4, [R1+0x5540] ;  /* 0x0055400001047983 */ /* 0x000eb60000300a00 */
[----:B------:R-:W-:Y:S10]  /*27f10*/  @!UPT UIADD3 URZ, URZ, URZ, URZ ;  /* 0x0000003f3f3ff290 */ /* 0x000ff4000fffe03f */
[----:B------:R-:W-:Y:S04]  /*27f20*/  STL.64 [R1+0x20], R24 ;  /* 0x0000201801007387 */ /* 0x000fe80000100a00 */
[----:B------:R-:W-:Y:S04]  /*27f30*/  STL.64 [R1+0x28], R26 ;  /* 0x0000281a01007387 */ /* 0x000fe80000100a00 */
[----:B------:R-:W2:Y:S04]  /*27f40*/  LDL.LU R14, [R1+0x138] ;  /* 0x00013800010e7983 */ /* 0x000ea80000300800 */
[----:B------:R-:W2:Y:S02]  /*27f50*/  LDL.LU R15, [R1+0x13c] ;  /* 0x00013c00010f7983 */ /* 0x000ea40000300800 */
[----:B--2---:R-:W-:Y:S11]  /*27f60*/  HMMA.16816.F32 R12, R20, R4, R12 ;  /* 0x00000004140c723c */ /* 0x004ff6000000180c */
[----:B------:R-:W-:Y:S11]  /*27f70*/  @!UPT UIADD3 URZ, URZ, URZ, URZ ;  /* 0x0000003f3f3ff290 */ /* 0x000ff6000fffe03f */
[----:B------:R-:W-:Y:S01]  /*27f80*/  @!UPT UIADD3 URZ, URZ, URZ, URZ ;  /* 0x0000003f3f3ff290 */ /* 0x000fe2000fffe03f */
[----:B------:R-:W-:Y:S01]  /*27f90*/  STL.64 [R1+0xe0], R12 ;  /* 0x0000e00c01007387 */ /* 0x000fe20000100a00 */
[----:B------:R-:W-:-:S03]  /*27fa0*/  MOV R29, R15 ;  /* 0x0000000f001d7202 */ /* 0x000fc60000000f00 */
[----:B------:R-:W-:Y:S04]  /*27fb0*/  STL [R1+0xe8], R14 ;  /* 0x0000e80e01007387 */ /* 0x000fe80000100800 */
[----:B------:R-:W0:Y:S02]  /*27fc0*/  LDSM.16.MT88.4 R12, [R2+0x2080] ;  /* 0x00208000020c783b */ /* 0x000e240000004200 */
[----:B0-----:R-:W-:Y:S01]  /*27fd0*/  MOV R27, R12 ;  /* 0x0000000c001b7202 */ /* 0x001fe20000000f00 */
[----:B------:R-:W-:Y:S01]  /*27fe0*/  IMAD.MOV.U32 R26, RZ, RZ, R13 ;  /* 0x000000ffff1a7224 */ /* 0x000fe200078e000d */
[----:B------:R-:W-:Y:S02]  /*27ff0*/  MOV R25, R14 ;  /* 0x0000000e00197202 */ /* 0x000fe40000000f00 */
[----:B------:R-:W-:-:S02]  /*28000*/  MOV R24, R15 ;  /* 0x0000000f00187202 */ /* 0x000fc40000000f00 */
[----:B------:R-:W0:Y:S04]  /*28010*/  LDSM.16.MT88.4 R12, [R28+0x2000] ;  /* 0x002000001c0c783b */ /* 0x000e280000004200 */
[----:B0-----:R-:W-:Y:S04]  /*28020*/  STL.64 [R1+0x54c0], R14 ;  /* 0x0054c00e01007387 */ /* 0x001fe80000100a00 */
[----:B------:R0:W-:Y:S04]  /*28030*/  STL.64 [R1+0x54b8], R12 ;  /* 0x0054b80c01007387 */ /* 0x0001e80000100a00 */
[----:B0-----:R-:W2:Y:S04]  /*28040*/  LDL.LU R12, [R1+0x150] ;  /* 0x00015000010c7983 */ /* 0x001ea80000300800 */
[----:B------:R-:W2:Y:S01]  /*28050*/  LDL.LU R13, [R1+0x154] ;  /* 0x00015400010d7983 */ /* 0x000ea20000300800 */
[----:B----4-:R-:W-:Y:S01]  /*28060*/  MOV R14, R17 ;  /* 0x00000011000e7202 */ /* 0x010fe20000000f00 */
[----:B------:R-:W-:-:S02]  /*28070*/  IMAD.MOV.U32 R15, RZ, RZ, R16 ;  /* 0x000000ffff0f7224 */ /* 0x000fc400078e0010 */
[----:B------:R-:W0:Y:S04]  /*28080*/  LDSM.16.MT88.4 R16, [R28+0x2080] ;  /* 0x002080001c10783b */ /* 0x000e280000004200 */
[----:B0-----:R-:W-:Y:S04]  /*28090*/  STL.64 [R1+0x54a0], R18 ;  /* 0x0054a01201007387 */ /* 0x001fe80000100a00 */
[----:B------:R-:W-:Y:S04]  /*280a0*/  STL.64 [R1+0x5498], R16 ;  /* 0x0054981001007387 */ /* 0x000fe80000100a00 */
[----:B------:R-:W-:Y:S01]  /*280b0*/  STL [R1+0x5450], R28 ;  /* 0x0054501c01007387 */ /* 0x000fe20000100800 */
[----:B--2---:R-:W-:Y:S11]  /*280c0*/  HMMA.16816.F32 R20, R20, R8, R12 ;  /* 0x000000081414723c */ /* 0x004ff6000000180c */
[----:B------:R-:W-:Y:S11]  /*280d0*/  @!UPT UIADD3 URZ, URZ, URZ, URZ ;  /* 0x0000003f3f3ff290 */ /* 0x000ff6000fffe03f */
[----:B------:R-:W-:Y:S02]  /*280e0*/  @!UPT UIADD3 URZ, URZ, URZ, URZ ;  /* 0x0000003f3f3ff290 */ /* 0x000fe4000fffe03f */
[----:B------:R-:W-:Y:S01]  /*280f0*/  MOV R10, R20 ;  /* 0x00000014000a7202 */ /* 0x000fe20000000f00 */
[----:B------:R-:W-:Y:S01]  /*28100*/  IMAD.MOV.U32 R11, RZ, RZ, R23 ;  /* 0x000000ffff0b7224 */ /* 0x000fe200078e0017 */
[----:B------:R-:W-:Y:S02]  /*28110*/  MOV R6, R21 ;  /* 0x0000001500067202 */ /* 0x000fe40000000f00 */
[----:B------:R-:W-:Y:S02]  /*28120*/  MOV R7, R22 ;  /* 0x0000001600077202 */ /* 0x000fe40000000f00 */
[----:B------:R-:W0:Y:S04]  /*28130*/  LDSM.16.MT88.4 R20, [R3+0x2000] ;  /* 0x002000000314783b */ /* 0x000e280000004200 */
[----:B------:R-:W-:Y:S04]  /*28140*/  STL.64 [R1+0x5530], R10 ;  /* 0x0055300a01007387 */ /* 0x000fe80000100a00 */
[----:B------:R-:W-:Y:S01]  /*28150*/  STL.64 [R1+0x5528], R8 ;  /* 0x0055280801007387 */ /* 0x000fe20000100a00 */
[----:B------:R-:W-:Y:S01]  /*28160*/  MOV R14, R25 ;  /* 0x00000019000e7202 */ /* 0x000fe20000000f00 */
[----:B------:R-:W-:Y:S01]  /*28170*/  IMAD.MOV.U32 R15, RZ, RZ, R24 ;  /* 0x000000ffff0f7224 */ /* 0x000fe200078e0018 */
[----:B------:R-:W-:-:S02]  /*28180*/  MOV R12, R27 ;  /* 0x0000001b000c7202 */ /* 0x000fc40000000f00 */
[----:B------:R-:W-:Y:S01]  /*28190*/  MOV R13, R26 ;  /* 0x0000001a000d7202 */ /* 0x000fe20000000f00 */
[----:B0-----:R-:W-:Y:S04]  /*281a0*/  STL.64 [R1+0x5480], R22 ;  /* 0x0054801601007387 */ /* 0x001fe80000100a00 */
[----:B------:R0:W-:Y:S04]  /*281b0*/  STL.64 [R1+0x5478], R20 ;  /* 0x0054781401007387 */ /* 0x0001e80000100a00 */
        /* <DEDUP_REMOVED lines=8> */
[----:B------:R-:W-:Y:S04]  /*28240*/  STL.64 [R1+0x54f0], R14 ;  /* 0x0054f00e01007387 */ /* 0x000fe80000100a00 */
[----:B------:R0:W-:Y:S04]  /*28250*/  STL.64 [R1+0x54e8], R12 ;  /* 0x0054e80c01007387 */ /* 0x0001e80000100a00 */
[----:B0-----:R-:W2:Y:S04]  /*28260*/  LDL.LU R12, [R1+0x50] ;  /* 0x00005000010c7983 */ /* 0x001ea80000300800 */
[----:B------:R-:W2:Y:S04]  /*28270*/  LDL.LU R13, [R1+0x54] ;  /* 0x00005400010d7983 */ /* 0x000ea80000300800 */
[----:B------:R-:W2:Y:S04]  /*28280*/  LDL.LU R14, [R1+0x58] ;  /* 0x00005800010e7983 */ /* 0x000ea80000300800 */
[----:B------:R-:W2:Y:S04]  /*28290*/  LDL.LU R15, [R1+0x5c] ;  /* 0x00005c00010f7983 */ /* 0x000ea80000300800 */
[----:B--2---:R-:W-:Y:S04]  /*282a0*/  STL.64 [R1+0x5520], R14 ;  /* 0x0055200e01007387 */ /* 0x004fe80000100a00 */
[----:B------:R-:W-:Y:S04]  /*282b0*/  STL.64 [R1+0x5518], R12 ;  /* 0x0055180c01007387 */ /* 0x000fe80000100a00 */
[----:B------:R-:W-:Y:S04]  /*282c0*/  STL.64 [R1+0x54b0], R18 ;  /* 0x0054b01201007387 */ /* 0x000fe80000100a00 */
[----:B----4-:R0:W-:Y:S04]  /*282d0*/  STL.64 [R1+0x54a8], R16 ;  /* 0x0054a81001007387 */ /* 0x0101e80000100a00 */
        /* <DEDUP_REMOVED lines=16> */
[----:B----4-:R-:W-:Y:S04]  /*283e0*/  STL.64 [R1+0x54d0], R18 ;  /* 0x0054d01201007387 */ /* 0x010fe80000100a00 */
[----:B--2---:R0:W-:Y:S04]  /*283f0*/  STL.64 [R1+0x54c8], R16 ;  /* 0x0054c81001007387 */ /* 0x0041e80000100a00 */
        /* <DEDUP_REMOVED lines=9> */
[----:B------:R-:W4:Y:S01]  /*28490*/  LDL.LU R19, [R1+0xcc] ;  /* 0x0000cc0001137983 */ /* 0x000f220000300800 */
[----:B---3--:R-:W-:Y:S03]  /*284a0*/  HMMA.16816.F32 R8, R24, R4, R8 ;  /* 0x000000041808723c */ /* 0x008fe60000001808 */
[----:B----4-:R-:W-:Y:S04]  /*284b0*/  STL.64 [R1+0x5500], R18 ;  /* 0x0055001201007387 */ /* 0x010fe80000100a00 */
[----:B--2---:R0:W-:Y:S04]  /*284c0*/  STL.64 [R1+0x54f8], R16 ;  /* 0x0054f81001007387 */ /* 0x0041e80000100a00 */
[----:B0-----:R-:W2:Y:S04]  /*284d0*/  LDL.LU R16, [R1+0x180] ;  /* 0x0001800001107983 */ /* 0x001ea80000300800 */
[----:B------:R-:W2:Y:S04]  /*284e0*/  LDL.LU R17, [R1+0x184] ;  /* 0x0001840001117983 */ /* 0x000ea80000300800 */
[----:B------:R-:W3:Y:S04]  /*284f0*/  LDL.LU R18, [R1+0x188] ;  /* 0x0001880001127983 */ /* 0x000ee80000300800 */
[----:B------:R-:W3:Y:S01]  /*28500*/  LDL.LU R19, [R1+0x18c] ;  /* 0x00018c0001137983 */ /* 0x000ee20000300800 */
[----:B------:R-:W-:-:S03]  /*28510*/  MOV R28, R11 ;  /* 0x0000000b001c7202 */ /* 0x000fc60000000f00 */
[----:B---3--:R-:W-:Y:S04]  /*28520*/  STL.64 [R1+0x5510], R18 ;  /* 0x0055101201007387 */ /* 0x008fe80000100a00 */
[----:B--2---:R0:W-:Y:S04]  /*28530*/  STL.64 [R1+0x5508], R16 ;  /* 0x0055081001007387 */ /* 0x0041e80000100a00 */
[----:B0-----:R-:W2:Y:S04]  /*28540*/  LDL.LU R16, [R1+0x190] ;  /* 0x0001900001107983 */ /* 0x001ea80000300800 */
[----:B------:R-:W2:Y:S04]  /*28550*/  LDL.LU R17, [R1+0x194] ;  /* 0x0001940001117983 */ /* 0x000ea80000300800 */
[----:B------:R-:W2:Y:S04]  /*28560*/  LDL.LU R18, [R1+0x198] ;  /* 0x0001980001127983 */ /* 0x000ea80000300800 */
[----:B------:R-:W2:Y:S04]  /*28570*/  LDL.LU R19, [R1+0x19c] ;  /* 0x00019c0001137983 */ /* 0x000ea80000300800 */
[----:B------:R0:W-:Y:S04]  /*28580*/  STL.64 [R1+0x5490], R22 ;  /* 0x0054901601007387 */ /* 0x0001e80000100a00 */
[----:B------:R1:W-:Y:S01]  /*28590*/  STL.64 [R1+0x5488], R20 ;  /* 0x0054881401007387 */ /* 0x0003e20000100a00 */
[----:B0-----:R-:W-:-:S03]  /*285a0*/  MOV R23, R0 ;  /* 0x0000000000177202 */ /* 0x001fc60000000f00 */
[----:B-1----:R-:W3:Y:S04]  /*285b0*/  LDL.LU R20, [R1+0xa0] ;  /* 0x0000a00001147983 */ /* 0x002ee80000300800 */
[----:B------:R-:W3:Y:S04]  /*285c0*/  LDL.LU R21, [R1+0xa4] ;  /* 0x0000a40001157983 */ /* 0x000ee80000300800 */
[----:B------:R-:W3:Y:S04]  /*285d0*/  LDL.LU R22, [R1+0xa8] ;  /* 0x0000a80001167983 */ /* 0x000ee80000300800 */
[----:B------:R-:W4:Y:S04]  /*285e0*/  LDL.LU R0, [R1+0x5538] ;  /* 0x0055380001007983 */ /* 0x000f280000300800 */
[----:B------:R-:W-:Y:S04]  /*285f0*/  STL.64 [R1+0xf0], R8 ;  /* 0x0000f00801007387 */ /* 0x000fe80000100a00 */
[----:B------:R0:W-:Y:S04]  /*28600*/  STL [R1+0xf8], R10 ;  /* 0x0000f80a01007387 */ /* 0x0001e80000100800 */
        /* <DEDUP_REMOVED lines=10> */
[----:B------:R2:W-:Y:S02]  /*286b0*/  STL.64 [R1+0x5458], R24 ;  /* 0x0054581801007387 */ /* 0x0005e40000100a00 */
[C---:B--2---:R-:W-:Y:S02]  /*286c0*/  HMMA.16816.F32 R24, R12.reuse, R4, R16 ;  /* 0x000000040c18723c */ /* 0x044fe40000001810 */
        /* <DEDUP_REMOVED lines=9> */
[----:B------:R-:W2:Y:S04]  /*28760*/  LDL.LU.64 R16, [R1+0x5508] ;  /* 0x0055080001107983 */ /* 0x000ea80000300a00 */
[----:B------:R-:W-:Y:S04]  /*28770*/  STL.64 [R1+0x5470], R26 ;  /* 0x0054701a01007387 */ /* 0x000fe80000100a00 */
[----:B------:R0:W-:Y:S04]  /*28780*/  STL.64 [R1+0x5468], R24 ;  /* 0x0054681801007387 */ /* 0x0001e80000100a00 */
[----:B0-----:R-:W4:Y:S04]  /*28790*/  LDL.LU R24, [R1+0x120] ;  /* 0x0001200001187983 */ /* 0x001f280000300800 */
[----:B------:R-:W4:Y:S04]  /*287a0*/  LDL.LU R25, [R1+0x124] ;  /* 0x0001240001197983 */ /* 0x000f280000300800 */
[----:B------:R-:W4:Y:S04]  /*287b0*/  LDL.LU R26, [R1+0x128] ;  /* 0x00012800011a7983 */ /* 0x000f280000300800 */
[----:B------:R-:W4:Y:S01]  /*287c0*/  LDL.LU R27, [R1+0x12c] ;  /* 0x00012c00011b7983 */ /* 0x000f220000300800 */
[----:B--2---:R-:W-:Y:S03]  /*287d0*/  HMMA.16816.F32 R12, R12, R8, R16 ;  /* 0x000000080c0c723c */ /* 0x004fe60000001810 */
[----:B------:R-:W2:Y:S04]  /*287e0*/  LDL.LU.64 R18, [R1+0x5500] ;  /* 0x0055000001127983 */ /* 0x000ea80000300a00 */
[----:B------:R-:W2:Y:S11]  /*287f0*/  LDL.LU.64 R16, [R1+0x54f8] ;  /* 0x0054f80001107983 */ /* 0x000eb60000300a00 */
[----:B------:R-:W-:Y:S05]  /*28800*/  @!UPT UIADD3 URZ, URZ, URZ, URZ ;  /* 0x0000003f3f3ff290 */ /* 0x000fea000fffe03f */
        /* <DEDUP_REMOVED lines=20> */
[----:B------:R0:W-:Y:S04]  /*28950*/  STL.64 [R1+0xb8], R14 ;  /* 0x0000b80e01007387 */ /* 0x0001e80000100a00 */
[----:B0-----:R-:W2:Y:S04]  /*28960*/  LDL.LU.64 R14, [R1+0x54c0] ;  /* 0x0054c000010e7983 */ /* 0x001ea80000300a00 */
[----:B------:R-:W2:Y:S02]  /*28970*/  LDL.LU.64 R12, [R1+0x54b8] ;  /* 0x0054b800010c7983 */ /* 0x000ea40000300a00 */
        /* <DEDUP_REMOVED lines=12> */
[----:B------:R1:W-:Y:S04]  /*28a40*/  STL.64 [R1+0x138], R14 ;  /* 0x0001380e01007387 */ /* 0x0003e80000100a00 */
[----:B0-----:R-:W2:Y:S04]  /*28a50*/  LDL.LU R12, [R1+0x70] ;  /* 0x00007000010c7983 */ /* 0x001ea80000300800 */
[----:B------:R-:W2:Y:S04]  /*28a60*/  LDL.LU R13, [R1+0x74] ;  /* 0x00007400010d7983 */ /* 0x000ea80000300800 */
[----:B-1----:R-:W2:Y:S04]  /*28a70*/  LDL.LU R14, [R1+0x78] ;  /* 0x00007800010e7983 */ /* 0x002ea80000300800 */
[----:B------:R-:W2:Y:S01]  /*28a80*/  LDL.LU R15, [R1+0x7c] ;  /* 0x00007c00010f7983 */ /* 0x000ea20000300800 */
        /* <DEDUP_REMOVED lines=8> */
[----:B------:R-:W4:Y:S04]  /*28b10*/  LDL.LU.64 R22, [R1+0x5480] ;  /* 0x0054800001167983 */ /* 0x000f280000300a00 */
[----:B------:R-:W4:Y:S11]  /*28b20*/  LDL.LU.64 R20, [R1+0x5478] ;  /* 0x0054780001147983 */ /* 0x000f360000300a00 */
[----:B------:R-:W-:Y:S06]  /*28b30*/  @!UPT UIADD3 URZ, URZ, URZ, URZ ;  /* 0x0000003f3f3ff290 */ /* 0x000fec000fffe03f */
[----:B------:R0:W-:Y:S04]  /*28b40*/  STL.64 [R1+0x90], R16 ;  /* 0x0000901001007387 */ /* 0x0001e80000100a00 */
[----:B------:R1:W-:Y:S04]  /*28b50*/  STL.64 [R1+0x98], R18 ;  /* 0x0000981201007387 */ /* 0x0003e80000100a00 */
[----:B0-----:R-:W3:Y:S04]  /*28b60*/  LDL.LU R16, [R1+0x1c0] ;  /* 0x0001c00001107983 */ /* 0x001ee80000300800 */
[----:B------:R-:W3:Y:S04]  /*28b70*/  LDL.LU R17, [R1+0x1c4] ;  /* 0x0001c40001117983 */ /* 0x000ee80000300800 */
[----:B-1----:R-:W3:Y:S04]  /*28b80*/  LDL.LU R18, [R1+0x1c8] ;  /* 0x0001c80001127983 */ /* 0x002ee80000300800 */
[----:B------:R-:W3:Y:S01]  /*28b90*/  LDL.LU R19, [R1+0x1cc] ;  /* 0x0001cc0001137983 */ /* 0x000ee20000300800 */
[C---:B----4-:R-:W-:Y:S11]  /*28ba0*/  HMMA.16816.F32 R24, R20.reuse, R4, R24 ;  /* 0x000000041418723c */ /* 0x050ff60000001818 */
[----:B------:R-:W-:Y:S11]  /*28bb0*/  @!UPT UIADD3 URZ, URZ, URZ, URZ ;  /* 0x0000003f3f3ff290 */ /* 0x000ff6000fffe03f */
[----:B------:R-:W-:Y:S01]  /*28bc0*/  @!UPT UIADD3 URZ, URZ, URZ, URZ ;  /* 0x0000003f3f3ff290 */ /* 0x000fe2000fffe03f */
[----:B------:R-:W-:Y:S04]  /*28bd0*/  STL.64 [R1+0x120], R24 ;  /* 0x0001201801007387 */ /* 0x000fe80000100a00 */
[----:B------:R0:W-:Y:S04]  /*28be0*/  STL.64 [R1+0x128], R26 ;  /* 0x0001281a01007387 */ /* 0x0001e80000100a00 */
[----:B0-----:R-:W4:Y:S04]  /*28bf0*/  LDL.LU.64 R26, [R1+0x5470] ;  /* 0x00547000011a7983 */ /* 0x001f280000300a00 */
[----:B------:R-:W2:Y:S01]  /*28c00*/  LDL.LU.64 R24, [R1+0x5468] ;  /* 0x0054680001187983 */ /* 0x000ea20000300a00 */
[----:B---3--:R-:W-:Y:S11]  /*28c10*/  HMMA.16816.F32 R16, R20, R8, R16 ;  /* 0x000000081410723c */ /* 0x008ff60000001810 */
[----:B------:R-:W-:Y:S11]  /*28c20*/  @!UPT UIADD3 URZ, URZ, URZ, URZ ;  /* 0x0000003f3f3ff290 */ /* 0x000ff6000fffe03f */
[----:B------:R-:W-:Y:S01]  /*28c30*/  @!UPT UIADD3 URZ, URZ, URZ, URZ ;  /* 0x0000003f3f3ff290 */ /* 0x000fe2000fffe03f */
[----:B------:R-:W-:Y:S04]  /*28c40*/  STL.64 [R1+0x110], R16 ;  /* 0x0001101001007387 */ /* 0x000fe80000100a00 */
[----:B------:R-:W-:Y:S01]  /*28c50*/  STL.64 [R1+0x118], R18 ;  /* 0x0001181201007387 */ /* 0x000fe20000100a00 */
[----:B----4-:R-:W-:Y:S01]  /*28c60*/  MOV R20, R27 ;  /* 0x0000001b00147202 */ /* 0x010fe20000000f00 */
[----:B------:R-:W-:Y:S01]  /*28c70*/  IMAD.MOV.U32 R21, RZ, RZ, R26 ;  /* 0x000000ffff157224 */ /* 0x000fe200078e001a */
[----:B--2---:R-:W-:Y:S02]  /*28c80*/  MOV R22, R25 ;  /* 0x0000001900167202 */ /* 0x004fe40000000f00 */
[----:B------:R-:W-:Y:S02]  /*28c90*/  MOV R23, R24 ;  /* 0x0000001800177202 */ /* 0x000fe40000000f00 */
[----:B------:R-:W0:Y:S04]  /*28ca0*/  LDSM.16.MT88.4 R24, [R2+0x3000] ;  /* 0x003000000218783b */ /* 0x000e280000004200 */
[----:B------:R-:W-:Y:S04]  /*28cb0*/  STL.64 [R1+0x5438], R22 ;  /* 0x0054381601007387 */ /* 0x000fe80000100a00 */
[----:B------:R1:W-:Y:S04]  /*28cc0*/  STL.64 [R1+0x5430], R20 ;  /* 0x0054301401007387 */ /* 0x0003e80000100a00 */
[----:B-1----:R-:W2:Y:S04]  /*28cd0*/  LDL.LU R20, [R1+0x20] ;  /* 0x0000200001147983 */ /* 0x002ea80000300800 */
[----:B------:R-:W2:Y:S04]  /*28ce0*/  LDL.LU R21, [R1+0x24] ;  /* 0x0000240001157983 */ /* 0x000ea80000300800 */
[----:B------:R-:W2:Y:S04]  /*28cf0*/  LDL.LU R22, [R1+0x28] ;  /* 0x0000280001167983 */ /* 0x000ea80000300800 */
[----:B------:R-:W2:Y:S01]  /*28d00*/  LDL.LU R23, [R1+0x2c] ;  /* 0x00002c0001177983 */ /* 0x000ea20000300800 */
[----:B0-----:R-:W-:Y:S01]  /*28d10*/  MOV R17, R26 ;  /* 0x0000001a00117202 */ /* 0x001fe20000000f00 */
[----:B------:R-:W-:Y:S01]  /*28d20*/  IMAD.MOV.U32 R18, RZ, RZ, R25 ;  /* 0x000000ffff127224 */ /* 0x000fe200078e0019 */
[----:B------:R-:W-:-:S02]  /*28d30*/  MOV R16, R27 ;  /* 0x0000001b00107202 */ /* 0x000fc40000000f00 */
[----:B------:R-:W-:Y:S01]  /*28d40*/  MOV R0, R24 ;  /* 0x0000001800007202 */ /* 0x000fe20000000f00 */
[----:B------:R-:W3:Y:S04]  /*28d50*/  LDL.LU.64 R26, [R1+0x5460] ;  /* 0x00546000011a7983 */ /* 0x000ee80000300a00 */
[----:B------:R-:W3:Y:S04]  /*28d60*/  LDL.LU.64 R24, [R1+0x5458] ;  /* 0x0054580001187983 */ /* 0x000ee80000300a00 */
[----:B------:R-:W-:Y:S04]  /*28d70*/  STL [R1+0x5428], R18 ;  /* 0x0054281201007387 */ /* 0x000fe80000100800 */
[----:B------:R0:W-:Y:S01]  /*28d80*/  STL.64 [R1+0x5420], R16 ;  /* 0x0054201001007387 */ /* 0x0001e20000100a00 */
[----:B------:R-:W-:-:S03]  /*28d90*/  MOV R19, R29 ;  /* 0x0000001d00137202 */ /* 0x000fc60000000f00 */
[----:B0-----:R-:W4:Y:S04]  /*28da0*/  LDL.LU R16, [R1+0xe0] ;  /* 0x0000e00001107983 */ /* 0x001f280000300800 */
[----:B------:R-:W4:Y:S04]  /*28db0*/  LDL.LU R17, [R1+0xe4] ;  /* 0x0000e40001117983 */ /* 0x000f280000300800 */
[----:B------:R-:W4:Y:S01]  /*28dc0*/  LDL.LU R18, [R1+0xe8] ;  /* 0x0000e80001127983 */ /* 0x000f220000300800 */
[C---:B---3--:R-:W-:Y:S08]  /*28dd0*/  HMMA.16816.F32 R12, R24.reuse, R4, R12 ;  /* 0x00000004180c723c */ /* 0x048ff0000000180c */
[----:B--2---:R-:W-:Y:S07]  /*28de0*/  HMMA.16816.F32 R20, R24, R8, R20 ;  /* 0x000000081814723c */ /* 0x004fee0000001814 */
[----:B------:R-:W-:-:S08]  /*28df0*/  MOV R24, R10 ;  /* 0x0000000a00187202 */ /* 0x000fd00000000f00 */
[----:B------:R0:W-:Y:S01]  /*28e00*/  STL.64 [R1+0x80], R12 ;  /* 0x0000800c01007387 */ /* 0x0001e20000100a00 */
[----:B------:R-:W-:-:S03]  /*28e10*/  IMAD.MOV.U32 R29, RZ, RZ, R15 ;  /* 0x000000ffff1d7224 */ /* 0x000fc600078e000f */
[----:B------:R1:W-:Y:S01]  /*28e20*/  STL [R1+0x88], R14 ;  /* 0x0000880e01007387 */ /* 0x0003e20000100800 */
[----:B------:R-:W-:-:S03]  /*28e30*/  MOV R15, R28 ;  /* 0x0000001c000f7202 */ /* 0x000fc60000000f00 */
[----:B0-----:R-:W2:Y:S04]  /*28e40*/  LDL.LU R12, [R1+0xf0] ;  /* 0x0000f000010c7983 */ /* 0x001ea80000300800 */
[----:B------:R-:W2:Y:S04]  /*28e50*/  LDL.LU R13, [R1+0xf4] ;  /* 0x0000f400010d7983 */ /* 0x000ea80000300800 */
[----:B-1----:R-:W2:Y:S04]  /*28e60*/  LDL.LU R14, [R1+0xf8] ;  /* 0x0000f800010e7983 */ /* 0x002ea80000300800 */
[----:B------:R-:W3:Y:S04]  /*28e70*/  LDL.LU R28, [R1+0x5450] ;  /* 0x00545000011c7983 */ /* 0x000ee80000300800 */
[----:B------:R-:W-:Y:S04]  /*28e80*/  STL [R1+0x53d8], R29 ;  /* 0x0053d81d01007387 */ /* 0x000fe80000100800 */
[----:B------:R-:W2:Y:S04]  /*28e90*/  LDL.LU R10, [R1+0x544c] ;  /* 0x00544c00010a7983 */ /* 0x000ea80000300800 */
[----:B------:R-:W-:Y:S04]  /*28ea0*/  STL.64 [R1+0x60], R20 ;  /* 0x0000601401007387 */ /* 0x000fe80000100a00 */
[----:B------:R-:W-:Y:S04]  /*28eb0*/  STL.64 [R1+0x68], R22 ;  /* 0x0000681601007387 */ /* 0x000fe80000100a00 */
[----:B------:R-:W0:Y:S01]  /*28ec0*/  LDSM.16.MT88.4 R20, [R2+0x3080] ;  /* 0x003080000214783b */ /* 0x000e220000004200 */
[----:B------:R-:W-:Y:S01]  /*28ed0*/  MOV R25, R6 ;  /* 0x0000000600197202 */ /* 0x000fe20000000f00 */
[----:B------:R-:W-:Y:S01]  /*28ee0*/  IMAD.MOV.U32 R26, RZ, RZ, R7 ;  /* 0x000000ffff1a7224 */ /* 0x000fe200078e0007 */
[----:B------:R-:W-:Y:S01]  /*28ef0*/  MOV R27, R11 ;  /* 0x0000000b001b7202 */ /* 0x000fe20000000f00 */
[----:B------:R-:W4:Y:S04]  /*28f00*/  LDL.LU R6, [R1+0x5448] ;  /* 0x0054480001067983 */ /* 0x000f280000300800 */
[----:B------:R-:W4:Y:S04]  /*28f10*/  LDL.LU R7, [R1+0x5444] ;  /* 0x0054440001077983 */ /* 0x000f280000300800 */
[----:B------:R-:W2:Y:S04]  /*28f20*/  LDL.LU R11, [R1+0x5440] ;  /* 0x00544000010b7983 */ /* 0x000ea80000300800 */
[----:B0-----:R-:W-:Y:S01]  /*28f30*/  STL.64 [R1+0x20], R20 ;  /* 0x0000201401007387 */ /* 0x001fe20000100a00 */
[----:B------:R-:W-:-:S03]  /*28f40*/  MOV R29, R23 ;  /* 0x00000017001d7202 */ /* 0x000fc60000000f00 */
[----:B------:R0:W-:Y:S04]  /*28f50*/  STL [R1+0x28], R22 ;  /* 0x0000281601007387 */ /* 0x0001e80000100800 */
[----:B0-----:R-:W4:Y:S04]  /*28f60*/  LDL.LU.64 R22, [R1+0x5438] ;  /* 0x0054380001167983 */ /* 0x001f280000300a00 */
[----:B------:R-:W4:Y:S04]  /*28f70*/  LDL.LU.64 R20, [R1+0x5430] ;  /* 0x0054300001147983 */ /* 0x000f280000300a00 */
[----:B------:R-:W-:Y:S04]  /*28f80*/  STL [R1+0x53e0], R29 ;  /* 0x0053e01d01007387 */ /* 0x000fe80000100800 */
[----:B------:R-:W-:Y:S01]  /*28f90*/  STL [R1+0x53dc], R2 ;  /* 0x0053dc0201007387 */ /* 0x000fe20000100800 */
[C---:B----4-:R-:W-:Y:S11]  /*28fa0*/  HMMA.16816.F32 R16, R20.reuse, R6, R16 ;  /* 0x000000061410723c */ /* 0x050ff60000001810 */
[----:B------:R-:W-:Y:S11]  /*28fb0*/  @!UPT UIADD3 URZ, URZ, URZ, URZ ;  /* 0x0000003f3f3ff290 */ /* 0x000ff6000fffe03f */
[----:B------:R-:W-:Y:S01]  /*28fc0*/  @!UPT UIADD3 URZ, URZ, URZ, URZ ;  /* 0x0000003f3f3ff290 */ /* 0x000fe2000fffe03f */
[----:B------:R0:W-:Y:S01]  /*28fd0*/  STL.64 [R1+0x78], R18 ;  /* 0x0000781201007387 */ /* 0x0001e20000100a00 */
[----:B------:R-:W-:Y:S01]  /*28fe0*/  MOV R4, R16 ;  /* 0x0000001000047202 */ /* 0x000fe20000000f00 */
[----:B------:R-:W-:Y:S02]  /*28ff0*/  IMAD.MOV.U32 R5, RZ, RZ, R17 ;  /* 0x000000ffff057224 */ /* 0x000fe400078e0011 */
[----:B0-----:R-:W4:Y:S04]  /*29000*/  LDL.LU R18, [R1+0x5428] ;  /* 0x0054280001127983 */ /* 0x001f280000300800 */
[----:B------:R-:W4:Y:S01]  /*29010*/  LDL.LU.64 R16, [R1+0x5420] ;  /* 0x0054200001107983 */ /* 0x000f220000300a00 */
[----:B--2---:R-:W-:Y:S03]  /*29020*/  HMMA.16816.F32 R24, R20, R10, R24 ;  /* 0x0000000a1418723c */ /* 0x004fe60000001818 */
[----:B---3--:R-:W0:Y:S04]  /*29030*/  LDSM.16.MT88.4 R20, [R28+0x3000] ;  /* 0x003000001c14783b */ /* 0x008e280000004200 */
[----:B------:R-:W-:Y:S04]  /*29040*/  STL [R1+0x5314], R4 ;  /* 0x0053140401007387 */ /* 0x000fe80000100800 */
[----:B------:R-:W-:Y:S11]  /*29050*/  STL [R1+0x5310], R5 ;  /* 0x0053100501007387 */ /* 0x000ff60000100800 */
[----:B------:R-:W-:Y:S01]  /*29060*/  @!UPT UIADD3 URZ, URZ, URZ, URZ ;  /* 0x0000003f3f3ff290 */ /* 0x000fe2000fffe03f */
[----:B------:R-:W-:Y:S04]  /*29070*/  STL.64 [R1+0x160], R24 ;  /* 0x0001601801007387 */ /* 0x000fe80000100a00 */
[----:B------:R-:W-:Y:S04]  /*29080*/  STL.64 [R1+0x168], R26 ;  /* 0x0001681a01007387 */ /* 0x000fe80000100a00 */
[----:B------:R-:W-:Y:S01]  /*29090*/  LDSM.16.MT88.4 R24, [R3+0x3080] ;  /* 0x003080000318783b */ /* 0x000fe20000004200 */
[----:B0-----:R-:W-:-:S03]  /*290a0*/  MOV R29, R22 ;  /* 0x00000016001d7202 */ /* 0x001fc60000000f00 */
[----:B------:R-:W-:Y:S01]  /*290b0*/  STL.64 [R1+0x10], R20 ;  /* 0x0000101401007387 */ /* 0x000fe20000100a00 */
[----:B------:R-:W-:-:S03]  /*290c0*/  MOV R2, R23 ;  /* 0x0000001700027202 */ /* 0x000fc60000000f00 */
[----:B------:R-:W0:Y:S04]  /*290d0*/  LDSM.16.MT88.4 R20, [R28+0x3080] ;  /* 0x003080001c14783b */ /* 0x000e280000004200 */
[----:B------:R-:W2:Y:S04]  /*290e0*/  LDL R19, [R1+0xe38] ;  /* 0x000e380001137983 */ /* 0x000ea80000100800 */
[----:B------:R-:W-:Y:S04]  /*290f0*/  STL [R1+0x52dc], R28 ;  /* 0x0052dc1c01007387 */ /* 0x000fe80000100800 */
[----:B0-----:R-:W-:Y:S04]  /*29100*/  STL.64 [R1], R20 ;  /* 0x0000001401007387 */ /* 0x001fe80000100a00 */
[----:B------:R-:W-:Y:S04]  /*29110*/  STL.64 [R1+0x8], R22 ;  /* 0x0000081601007387 */ /* 0x000fe80000100a00 */
[----:B------:R-:W0:Y:S04]  /*29120*/  LDSM.16.MT88.4 R20, [R3+0x3000] ;  /* 0x003000000314783b */ /* 0x000e280000004200 */
[----:B0-----:R-:W-:Y:S04]  /*29130*/  STL.64 [R1+0x5340], R22 ;  /* 0x0053401601007387 */ /* 0x001fe80000100a00 */
[----:B------:R0:W-:Y:S02]  /*29140*/  STL.64 [R1+0x5338], R20 ;  /* 0x0053381401007387 */ /* 0x0001e40000100a00 */
[----:B0-----:R-:W-:-:S02]  /*29150*/  MOV R20, R0 ;  /* 0x0000000000147202 */ /* 0x001fc40000000f00 */
[----:B------:R-:W3:Y:S01]  /*29160*/  LDL.LU R0, [R1+0x5418] ;  /* 0x0054180001007983 */ /* 0x000ee20000300800 */
[----:B----4-:R-:W-:Y:S01]  /*29170*/  IMAD.MOV.U32 R21, RZ, RZ, R18 ;  /* 0x000000ffff157224 */ /* 0x010fe200078e0012 */
[----:B------:R-:W-:Y:S02]  /*29180*/  MOV R22, R17 ;  /* 0x0000001100167202 */ /* 0x000fe40000000f00 */
[----:B------:R-:W-:-:S05]  /*29190*/  MOV R23, R16 ;  /* 0x0000001000177202 */ /* 0x000fca0000000f00 */
[----:B------:R-:W-:Y:S04]  /*291a0*/  STL.64 [R1+0x5400], R22 ;  /* 0x0054001601007387 */ /* 0x000fe80000100a00 */
[----:B------:R0:W-:Y:S04]  /*291b0*/  STL.64 [R1+0x53f8], R20 ;  /* 0x0053f81401007387 */ /* 0x0001e80000100a00 */
[----:B0-----:R-:W4:Y:S04]  /*291c0*/  LDL.LU R20, [R1+0x40] ;  /* 0x0000400001147983 */ /* 0x001f280000300800 */
[----:B------:R-:W4:Y:S04]  /*291d0*/  LDL.LU R21, [R1+0x44] ;  /* 0x0000440001157983 */ /* 0x000f280000300800 */
[----:B------:R-:W4:Y:S04]  /*291e0*/  LDL.LU R22, [R1+0x48] ;  /* 0x0000480001167983 */ /* 0x000f280000300800 */
[----:B------:R-:W4:Y:S02]  /*291f0*/  LDL.LU R23, [R1+0x4c] ;  /* 0x00004c0001177983 */ /* 0x000f240000300800 */
[----:B----4-:R-:W-:Y:S11]  /*29200*/  HMMA.16816.F32 R12, R20, R6, R12 ;  /* 0x00000006140c723c */ /* 0x010ff6000000180c */
[----:B------:R-:W-:Y:S11]  /*29210*/  @!UPT UIADD3 URZ, URZ, URZ, URZ ;  /* 0x0000003f3f3ff290 */ /* 0x000ff6000fffe03f */
[----:B------:R-:W-:Y:S02]  /*29220*/  @!UPT UIADD3 URZ, URZ, URZ, URZ ;  /* 0x0000003f3f3ff290 */ /* 0x000fe4000fffe03f */
[----:B------:R-:W-:Y:S01]  /*29230*/  IMAD.MOV.U32 R8, RZ, RZ, R15 ;  /* 0x000000ffff087224 */ /* 0x000fe200078e000f */
[----:B------:R-:W-:Y:S01]  /*29240*/  MOV R9, R14 ;  /* 0x0000000e00097202 */ /* 0x000fe20000000f00 */
[----:B------:R-:W-:Y:S04]  /*29250*/  STL.64 [R1+0x180], R12 ;  /* 0x0001800c01007387 */ /* 0x000fe80000100a00 */
[----:B------:R-:W-:Y:S04]  /*29260*/  STL [R1+0x52e4], R8 ;  /* 0x0052e40801007387 */ /* 0x000fe80000100800 */
[----:B------:R-:W-:Y:S04]  /*29270*/  STL [R1+0x52e0], R9 ;  /* 0x0052e00901007387 */ /* 0x000fe80000100800 */
[----:B------:R-:W-:Y:S04]  /*29280*/  STL.64 [R1+0x5320], R26 ;  /* 0x0053201a01007387 */ /* 0x000fe80000100a00 */
[----:B------:R0:W-:Y:S04]  /*29290*/  STL.64 [R1+0x5318], R24 ;  /* 0x0053181801007387 */ /* 0x0001e80000100a00 */
[----:B---3--:R-:W1:Y:S04]  /*292a0*/  LDSM.16.MT88.4 R12, [R0+0x4000] ;  /* 0x00400000000c783b */ /* 0x008e680000004200 */
        /* <DEDUP_REMOVED lines=10> */
[----:B-1----:R-:W-:-:S02]  /*29350*/  MOV R4, R12 ;  /* 0x0000000c00047202 */ /* 0x002fc40000000f00 */
[----:B------:R-:W-:Y:S01]  /*29360*/  MOV R5, R13 ;  /* 0x0000000d00057202 */ /* 0x000fe20000000f00 */
[----:B----4-:R-:W-:Y:S04]  /*29370*/  STL.64 [R1+0x5410], R26 ;  /* 0x0054101a01007387 */ /* 0x010fe80000100a00 */
[----:B---3--:R0:W-:Y:S04]  /*29380*/  STL.64 [R1+0x5408], R24 ;  /* 0x0054081801007387 */ /* 0x0081e80000100a00 */
[----:B0-----:R-:W3:Y:S04]  /*29390*/  LDL.LU R24, [R1+0x100] ;  /* 0x0001000001187983 */ /* 0x001ee80000300800 */
[----:B------:R-:W3:Y:S04]  /*293a0*/  LDL.LU R25, [R1+0x104] ;  /* 0x0001040001197983 */ /* 0x000ee80000300800 */
[----:B------:R-:W3:Y:S04]  /*293b0*/  LDL.LU R26, [R1+0x108] ;  /* 0x00010800011a7983 */ /* 0x000ee80000300800 */
[----:B------:R-:W3:Y:S04]  /*293c0*/  LDL.LU R27, [R1+0x10c] ;  /* 0x00010c00011b7983 */ /* 0x000ee80000300800 */
[----:B------:R-:W-:Y:S04]  /*293d0*/  STL [R1+0x52d8], R3 ;  /* 0x0052d80301007387 */ /* 0x000fe80000100800 */
[----:B------:R-:W-:Y:S04]  /*293e0*/  STL.64 [R1+0x58], R14 ;  /* 0x0000580e01007387 */ /* 0x000fe80000100a00 */
[----:B--2---:R-:W0:Y:S04]  /*293f0*/  LDSM.16.M88.4 R12, [R19+0x20080] ;  /* 0x02008000130c783b */ /* 0x004e280000000200 */
[----:B------:R-:W1:Y:S04]  /*29400*/  LDSM.16.M88.4 R16, [R19+0x28080] ;  /* 0x028080001310783b */ /* 0x000e680000000200 */
[----:B0-----:R-:W-:Y:S04]  /*29410*/  STL [R1+0x52e8], R13 ;  /* 0x0052e80d01007387 */ /* 0x001fe80000100800 */
[----:B------:R-:W-:Y:S04]  /*29420*/  STL [R1+0x51d4], R14 ;  /* 0x0051d40e01007387 */ /* 0x000fe80000100800 */
[----:B------:R0:W-:Y:S01]  /*29430*/  STL [R1+0x51d0], R15 ;  /* 0x0051d00f01007387 */ /* 0x0001e20000100800 */
[----:B---3--:R-:W-:Y:S03]  /*29440*/  HMMA.16816.F32 R20, R20, R10, R24 ;  /* 0x0000000a1414723c */ /* 0x008fe60000001818 */
[----:B------:R-:W2:Y:S04]  /*29450*/  LDL.LU.64 R26, [R1+0x5410] ;  /* 0x00541000011a7983 */ /* 0x000ea80000300a00 */
[----:B------:R-:W2:Y:S11]  /*29460*/  LDL.LU.64 R24, [R1+0x5408] ;  /* 0x0054080001187983 */ /* 0x000eb60000300a00 */
[----:B------:R-:W-:Y:S05]  /*29470*/  @!UPT UIADD3 URZ, URZ, URZ, URZ ;  /* 0x0000003f3f3ff290 */ /* 0x000fea000fffe03f */
[----:B------:R3:W-:Y:S01]  /*29480*/  STL.64 [R1+0x40], R20 ;  /* 0x0000401401007387 */ /* 0x0007e20000100a00 */
[----:B0-----:R-:W-:Y:S01]  /*29490*/  MOV R15, R22 ;  /* 0x00000016000f7202 */ /* 0x001fe20000000f00 */
[----:B------:R-:W-:Y:S02]  /*294a0*/  IMAD.MOV.U32 R14, RZ, RZ, R23 ;  /* 0x000000ffff0e7224 */ /* 0x000fe400078e0017 */
[----:B------:R-:W2:Y:S04]  /*294b0*/  LDL.LU.64 R22, [R1+0x5400] ;  /* 0x0054000001167983 */ /* 0x000ea80000300a00 */
[----:B---3--:R-:W2:Y:S04]  /*294c0*/  LDL.LU.64 R20, [R1+0x53f8] ;  /* 0x0053f80001147983 */ /* 0x008ea80000300a00 */
[----:B-1----:R-:W-:Y:S04]  /*294d0*/  STL [R1+0x51cc], R18 ;  /* 0x0051cc1201007387 */ /* 0x002fe80000100800 */
[----:B------:R0:W-:Y:S01]  /*294e0*/  STL [R1+0x51c8], R19 ;  /* 0x0051c81301007387 */ /* 0x0001e20000100800 */
[C---:B--2---:R-:W-:Y:S11]  /*294f0*/  HMMA.16816.F32 R24, R20.reuse, R6, R24 ;  /* 0x000000061418723c */ /* 0x044ff60000001818 */
[----:B------:R-:W-:Y:S11]  /*29500*/  @!UPT UIADD3 URZ, URZ, URZ, URZ ;  /* 0x0000003f3f3ff290 */ /* 0x000ff6000fffe03f */
[----:B------:R-:W-:Y:S01]  /*29510*/  @!UPT UIADD3 URZ, URZ, URZ, URZ ;  /* 0x0000003f3f3ff290 */ /* 0x000fe2000fffe03f */
[----:B------:R1:W-:Y:S01]  /*29520*/  STL [R1+0x170], R24 ;  /* 0x0001701801007387 */ /* 0x0003e20000100800 */
[----:B0-----:R-:W-:Y:S02]  /*29530*/  MOV R19, R26 ;  /* 0x0000001a00137202 */ /* 0x001fe40000000f00 */
[----:B------:R-:W-:Y:S02]  /*29540*/  MOV R18, R27 ;  /* 0x0000001b00127202 */ /* 0x000fe40000000f00 */
[----:B------:R-:W-:Y:S01]  /*29550*/  MOV R3, R25 ;  /* 0x0000001900037202 */ /* 0x000fe20000000f00 */
[----:B------:R-:W2:Y:S04]  /*29560*/  LDL.LU.64 R26, [R1+0x53f0] ;  /* 0x0053f000011a7983 */ /* 0x000ea80000300a00 */
[----:B-1----:R-:W2:Y:S04]  /*29570*/  LDL.LU.64 R24, [R1+0x53e8] ;  /* 0x0053e80001187983 */ /* 0x002ea80000300a00 */
[----:B------:R-:W-:Y:S04]  /*29580*/  STL.64 [R1+0x53d0], R6 ;  /* 0x0053d00601007387 */ /* 0x000fe80000100a00 */
[----:B------:R2:W-:Y:S04]  /*29590*/  STL.64 [R1+0x53c8], R4 ;  /* 0x0053c80401007387 */ /* 0x0005e80000100a00 */
[----:B------:R-:W-:Y:S04]  /*295a0*/  STL.64 [R1+0x52f8], R18 ;  /* 0x0052f81201007387 */ /* 0x000fe80000100a00 */
[----:B------:R-:W-:Y:S01]  /*295b0*/  STL.64 [R1+0x52f0], R16 ;  /* 0x0052f01001007387 */ /* 0x000fe20000100a00 */
[----:B--2---:R-:W-:Y:S03]  /*295c0*/  HMMA.16816.F32 R4, R20, R10, R24 ;  /* 0x0000000a1404723c */ /* 0x004fe60000001818 */
[----:B------:R-:W2:Y:S11]  /*295d0*/  LDL.LU R24, [R1+0x110] ;  /* 0x0001100001187983 */ /* 0x000eb60000300800 */
[----:B------:R-:W-:Y:S09]  /*295e0*/  @!UPT UIADD3 URZ, URZ, URZ, URZ ;  /* 0x0000003f3f3ff290 */ /* 0x000ff2000fffe03f */
[----:B------:R-:W-:Y:S04]  /*295f0*/  STL.64 [R1+0x150], R4 ;  /* 0x0001500401007387 */ /* 0x000fe80000100a00 */
[----:B------:R-:W-:Y:S04]  /*29600*/  STL.64 [R1+0x158], R6 ;  /* 0x0001580601007387 */ /* 0x000fe80000100a00 */
[----:B------:R-:W2:Y:S04]  /*29610*/  LDL.LU R25, [R1+0x114] ;  /* 0x0001140001197983 */ /* 0x000ea80000300800 */
[----:B------:R-:W3:Y:S04]  /*29620*/  LDL.LU R26, [R1+0x118] ;  /* 0x00011800011a7983 */ /* 0x000ee80000300800 */
[----:B------:R-:W3:Y:S04]  /*29630*/  LDL.LU R27, [R1+0x11c] ;  /* 0x00011c00011b7983 */ /* 0x000ee80000300800 */
[----:B------:R-:W4:Y:S04]  /*29640*/  LDL.LU R20, [R1] ;  /* 0x0000000001147983 */ /* 0x000f280000300800 */
[----:B------:R-:W4:Y:S04]  /*29650*/  LDL.LU R21, [R1+0x4] ;  /* 0x0000040001157983 */ /* 0x000f280000300800 */
[----:B------:R-:W2:Y:S04]  /*29660*/  LDL.LU R22, [R1+0x8] ;  /* 0x0000080001167983 */ /* 0x000ea80000300800 */
[----:B------:R-:W2:Y:S04]  /*29670*/  LDL.LU R23, [R1+0xc] ;  /* 0x00000c0001177983 */ /* 0x000ea80000300800 */
[----:B------:R-:W0:Y:S04]  /*29680*/  LDSM.16.MT88.4 R4, [R0+0x4080] ;  /* 0x004080000004783b */ /* 0x000e280000004200 */
[----:B--2---:R-:W-:Y:S04]  /*29690*/  STL.64 [R1+0x5370], R22 ;  /* 0x0053701601007387 */ /* 0x004fe80000100a00 */
[----:B----4-:R-:W-:Y:S04]  /*296a0*/  STL.64 [R1+0x5368], R20 ;  /* 0x0053681401007387 */ /* 0x010fe80000100a00 */
[----:B---3--:R-:W-:Y:S04]  /*296b0*/  STL.64 [R1+0x5330], R26 ;  /* 0x0053301a01007387 */ /* 0x008fe80000100a00 */
[----:B------:R1:W-:Y:S04]  /*296c0*/  STL.64 [R1+0x5328], R24 ;  /* 0x0053281801007387 */ /* 0x0003e80000100a00 */
[----:B-1----:R-:W2:Y:S04]  /*296d0*/  LDL.LU R24, [R1+0x120] ;  /* 0x0001200001187983 */ /* 0x002ea80000300800 */
[----:B------:R-:W2:Y:S04]  /*296e0*/  LDL.LU R25, [R1+0x124] ;  /* 0x0001240001197983 */ /* 0x000ea80000300800 */
[----:B------:R-:W3:Y:S04]  /*296f0*/  LDL.LU R26, [R1+0x128] ;  /* 0x00012800011a7983 */ /* 0x000ee80000300800 */
[----:B------:R-:W3:Y:S04]  /*29700*/  LDL.LU R27, [R1+0x12c] ;  /* 0x00012c00011b7983 */ /* 0x000ee80000300800 */
[----:B------:R-:W4:Y:S04]  /*29710*/  LDL.LU R20, [R1+0x10] ;  /* 0x0000100001147983 */ /* 0x000f280000300800 */
[----:B------:R-:W4:Y:S01]  /*29720*/  LDL.LU R21, [R1+0x14] ;  /* 0x0000140001157983 */ /* 0x000f220000300800 */
[----:B------:R-:W-:Y:S01]  /*29730*/  IMAD.MOV.U32 R22, RZ, RZ, R29 ;  /* 0x000000ffff167224 */ /* 0x000fe200078e001d */
[----:B------:R-:W-:-:S02]  /*29740*/  MOV R23, R2 ;  /* 0x0000000200177202 */ /* 0x000fc40000000f00 */
[----:B------:R-:W2:Y:S04]  /*29750*/  LDL.LU R29, [R1+0x53e0] ;  /* 0x0053e000011d7983 */ /* 0x000ea80000300800 */
[----:B------:R-:W2:Y:S04]  /*29760*/  LDL.LU R2, [R1+0x53dc] ;  /* 0x0053dc0001027983 */ /* 0x000ea80000300800 */
[----:B------:R-:W-:Y:S04]  /*29770*/  STL.64 [R1+0x53a0], R22 ;  /* 0x0053a01601007387 */ /* 0x000fe80000100a00 */
[----:B----4-:R-:W-:Y:S04]  /*29780*/  STL.64 [R1+0x5398], R20 ;  /* 0x0053981401007387 */ /* 0x010fe80000100a00 */
[----:B---3--:R-:W-:Y:S04]  /*29790*/  STL.64 [R1+0x5350], R26 ;  /* 0x0053501a01007387 */ /* 0x008fe80000100a00 */
[----:B--2---:R1:W-:Y:S04]  /*297a0*/  STL.64 [R1+0x5348], R24 ;  /* 0x0053481801007387 */ /* 0x0043e80000100a00 */
[----:B-1----:R-:W2:Y:S04]  /*297b0*/  LDL.LU R24, [R1+0x90] ;  /* 0x0000900001187983 */ /* 0x002ea80000300800 */
[----:B------:R-:W2:Y:S04]  /*297c0*/  LDL.LU R25, [R1+0x94] ;  /* 0x0000940001197983 */ /* 0x000ea80000300800 */
[----:B------:R-:W3:Y:S04]  /*297d0*/  LDL.LU R26, [R1+0x98] ;  /* 0x00009800011a7983 */ /* 0x000ee80000300800 */
[----:B------:R-:W3:Y:S01]  /*297e0*/  LDL.LU R27, [R1+0x9c] ;  /* 0x00009c00011b7983 */ /* 0x000ee20000300800 */
[----:B------:R-:W-:-:S03]  /*297f0*/  MOV R23, R29 ;  /* 0x0000001d00177202 */ /* 0x000fc60000000f00 */
[----:B------:R-:W4:Y:S04]  /*29800*/  LDL.LU R20, [R1+0x20] ;  /* 0x0000200001147983 */ /* 0x000f280000300800 */
[----:B------:R-:W4:Y:S04]  /*29810*/  LDL.LU R21, [R1+0x24] ;  /* 0x0000240001157983 */ /* 0x000f280000300800 */
[----:B------:R-:W4:Y:S04]  /*29820*/  LDL.LU R22, [R1+0x28] ;  /* 0x0000280001167983 */ /* 0x000f280000300800 */
[----:B------:R-:W4:Y:S04]  /*29830*/  LDL.LU R29, [R1+0x53d8] ;  /* 0x0053d800011d7983 */ /* 0x000f280000300800 */
[----:B---3--:R-:W-:Y:S04]  /*29840*/  STL.64 [R1+0x5360], R26 ;  /* 0x0053601a01007387 */ /* 0x008fe80000100a00 */
[----:B--2---:R1:W-:Y:S04]  /*29850*/  STL.64 [R1+0x5358], R24 ;  /* 0x0053581801007387 */ /* 0x0043e80000100a00 */
[----:B-1----:R-:W2:Y:S04]  /*29860*/  LDL.LU R24, [R1+0xa0] ;  /* 0x0000a00001187983 */ /* 0x002ea80000300800 */
[----:B------:R-:W2:Y:S04]  /*29870*/  LDL.LU R25, [R1+0xa4] ;  /* 0x0000a40001197983 */ /* 0x000ea80000300800 */
[----:B------:R-:W3:Y:S04]  /*29880*/  LDL.LU R26, [R1+0xa8] ;  /* 0x0000a800011a7983 */ /* 0x000ee80000300800 */
[----:B------:R-:W3:Y:S04]  /*29890*/  LDL.LU R27, [R1+0xac] ;  /* 0x0000ac00011b7983 */ /* 0x000ee80000300800 */
        /* <DEDUP_REMOVED lines=20> */
[----:B-1----:R-:W4:Y:S04]  /*299e0*/  LDL.LU R24, [R1+0xc0] ;  /* 0x0000c00001187983 */ /* 0x002f280000300800 */
[----:B------:R-:W4:Y:S04]  /*299f0*/  LDL.LU R25, [R1+0xc4] ;  /* 0x0000c40001197983 */ /* 0x000f280000300800 */
[----:B------:R-:W4:Y:S04]  /*29a00*/  LDL.LU R26, [R1+0xc8] ;  /* 0x0000c800011a7983 */ /* 0x000f280000300800 */
[----:B------:R-:W4:Y:S04]  /*29a10*/  LDL.LU R27, [R1+0xcc] ;  /* 0x0000cc00011b7983 */ /* 0x000f280000300800 */
[----:B------:R-:W2:Y:S04]  /*29a20*/  LDL.LU R16, [R1+0x60] ;  /* 0x0000600001107983 */ /* 0x000ea80000300800 */
[----:B------:R-:W2:Y:S04]  /*29a30*/  LDL.LU R17, [R1+0x64] ;  /* 0x0000640001117983 */ /* 0x000ea80000300800 */
[----:B------:R-:W3:Y:S04]  /*29a40*/  LDL.LU R18, [R1+0x68] ;  /* 0x0000680001127983 */ /* 0x000ee80000300800 */
[----:B------:R-:W3:Y:S01]  /*29a50*/  LDL.LU R19, [R1+0x6c] ;  /* 0x00006c0001137983 */ /* 0x000ee20000300800 */
[----:B0-----:R-:W-:-:S02]  /*29a60*/  MOV R9, R6 ;  /* 0x0000000600097202 */ /* 0x001fc40000000f00 */
[----:B------:R-:W-:Y:S01]  /*29a70*/  MOV R28, R7 ;  /* 0x00000007001c7202 */ /* 0x000fe20000000f00 */
[----:B---3--:R-:W-:Y:S04]  /*29a80*/  STL.64 [R1+0x5308], R18 ;  /* 0x0053081201007387 */ /* 0x008fe80000100a00 */
[----:B--2---:R0:W-:Y:S04]  /*29a90*/  STL.64 [R1+0x5300], R16 ;  /* 0x0053001001007387 */ /* 0x0041e80000100a00 */
[----:B0-----:R-:W2:Y:S04]  /*29aa0*/  LDL.LU R16, [R1+0x80] ;  /* 0x0000800001107983 */ /* 0x001ea80000300800 */
[----:B------:R-:W2:Y:S04]  /*29ab0*/  LDL.LU R17, [R1+0x84] ;  /* 0x0000840001117983 */ /* 0x000ea80000300800 */
[----:B------:R-:W2:Y:S04]  /*29ac0*/  LDL.LU R18, [R1+0x88] ;  /* 0x0000880001127983 */ /* 0x000ea80000300800 */
[----:B------:R-:W4:Y:S01]  /*29ad0*/  LDL.LU.64 R6, [R1+0x53d0] ;  /* 0x0053d00001067983 */ /* 0x000f220000300a00 */
[----:B------:R-:W-:Y:S01]  /*29ae0*/  IMAD.MOV.U32 R13, RZ, RZ, R4 ;  /* 0x000000ffff0d7224 */ /* 0x000fe200078e0004 */
[----:B------:R-:W-:-:S02]  /*29af0*/  MOV R8, R5 ;  /* 0x0000000500087202 */ /* 0x000fc40000000f00 */
[----:B------:R-:W3:Y:S04]  /*29b00*/  LDL.LU.64 R4, [R1+0x53c8] ;  /* 0x0053c80001047983 */ /* 0x000ee80000300a00 */
[----:B------:R-:W-:Y:S01]  /*29b10*/  STL [R1+0x52a8], R0 ;  /* 0x0052a80001007387 */ /* 0x000fe20000100800 */
[C---:B----4-:R-:W-:Y:S11]  /*29b20*/  HMMA.16816.F32 R24, R20.reuse, R6, R24 ;  /* 0x000000061418723c */ /* 0x050ff60000001818 */
[----:B------:R-:W-:Y:S11]  /*29b30*/  @!UPT UIADD3 URZ, URZ, URZ, URZ ;  /* 0x0000003f3f3ff290 */ /* 0x000ff6000fffe03f */
[----:B------:R-:W-:Y:S01]  /*29b40*/  @!UPT UIADD3 URZ, URZ, URZ, URZ ;  /* 0x0000003f3f3ff290 */ /* 0x000fe2000fffe03f */
[----:B------:R-:W-:Y:S04]  /*29b50*/  STL.64 [R1+0x190], R24 ;  /* 0x0001901801007387 */ /* 0x000fe80000100a00 */
[----:B------:R0:W-:Y:S04]  /*29b60*/  STL.64 [R1+0x198], R26 ;  /* 0x0001981a01007387 */ /* 0x0001e80000100a00 */
[----:B0-----:R-:W4:Y:S04]  /*29b70*/  LDL.LU.64 R26, [R1+0x53c0] ;  /* 0x0053c000011a7983 */ /* 0x001f280000300a00 */
[----:B------:R-:W4:Y:S02]  /*29b80*/  LDL.LU.64 R24, [R1+0x53b8] ;  /* 0x0053b80001187983 */ /* 0x000f240000300a00 */
[----:B----4-:R-:W-:Y:S02]  /*29b90*/  HMMA.16816.F32 R20, R20, R10, R24 ;  /* 0x0000000a1414723c */ /* 0x010fe40000001818 */
[----:B------:R-:W4:Y:S04]  /*29ba0*/  LDL.LU.64 R26, [R1+0x53b0] ;  /* 0x0053b000011a7983 */ /* 0x000f280000300a00 */
[----:B------:R-:W4:Y:S11]  /*29bb0*/  LDL.LU.64 R24, [R1+0x53a8] ;  /* 0x0053a80001187983 */ /* 0x000f360000300a00 */
[----:B------:R-:W-:Y:S06]  /*29bc0*/  @!UPT UIADD3 URZ, URZ, URZ, URZ ;  /* 0x0000003f3f3ff290 */ /* 0x000fec000fffe03f */
[----:B------:R-:W-:Y:S01]  /*29bd0*/  STL.64 [R1+0xe0], R20 ;  /* 0x0000e01401007387 */ /* 0x000fe20000100a00 */
[----:B------:R-:W-:-:S03]  /*29be0*/  IMAD.MOV.U32 R0, RZ, RZ, R23 ;  /* 0x000000ffff007224 */ /* 0x000fc600078e0017 */
[----:B------:R-:W-:Y:S04]  /*29bf0*/  STL [R1+0xe8], R22 ;  /* 0x0000e81601007387 */ /* 0x000fe80000100800 */
[----:B------:R-:W0:Y:S04]  /*29c00*/  LDSM.16.MT88.4 R20, [R2+0x4000] ;  /* 0x004000000214783b */ /* 0x000e280000004200 */
[----:B------:R-:W-:Y:S04]  /*29c10*/  STL [R1+0x52ac], R0 ;  /* 0x0052ac0001007387 */ /* 0x000fe80000100800 */
[----:B0-----:R-:W-:Y:S04]  /*29c20*/  STL.64 [R1+0x20], R20 ;  /* 0x0000201401007387 */ /* 0x001fe80000100a00 */
[----:B------:R0:W-:Y:S04]  /*29c30*/  STL.64 [R1+0x28], R22 ;  /* 0x0000281601007387 */ /* 0x0001e80000100a00 */
[----:B0-----:R-:W4:Y:S04]  /*29c40*/  LDL.LU.64 R22, [R1+0x53a0] ;  /* 0x0053a00001167983 */ /* 0x001f280000300a00 */
[----:B------:R-:W4:Y:S02]  /*29c50*/  LDL.LU.64 R20, [R1+0x5398] ;  /* 0x0053980001147983 */ /* 0x000f240000300a00 */
[----:B----4-:R-:W-:Y:S11]  /*29c60*/  HMMA.16816.F32 R24, R20, R6, R24 ;  /* 0x000000061418723c */ /* 0x010ff60000001818 */
[----:B------:R-:W-:Y:S11]  /*29c70*/  @!UPT UIADD3 URZ, URZ, URZ, URZ ;  /* 0x0000003f3f3ff290 */ /* 0x000ff6000fffe03f */
[----:B------:R-:W-:Y:S01]  /*29c80*/  @!UPT UIADD3 URZ, URZ, URZ, URZ ;  /* 0x0000003f3f3ff290 */ /* 0x000fe2000fffe03f */
[----:B------:R-:W-:Y:S01]  /*29c90*/  STL.64 [R1+0xf0], R24 ;  /* 0x0000f01801007387 */ /* 0x000fe20000100a00 */
[----:B------:R-:W-:-:S03]  /*29ca0*/  MOV R0, R26 ;  /* 0x0000001a00007202 */ /* 0x000fc60000000f00 */
[----:B------:R0:W-:Y:S04]  /*29cb0*/  STL [R1+0xfc], R27 ;  /* 0x0000fc1b01007387 */ /* 0x0001e80000100800 */
[----:B0-----:R-:W4:Y:S04]  /*29cc0*/  LDL.LU.64 R26, [R1+0x5390] ;  /* 0x00539000011a7983 */ /* 0x001f280000300a00 */
[----:B------:R-:W4:Y:S04]  /*29cd0*/  LDL.LU.64 R24, [R1+0x5388] ;  /* 0x0053880001187983 */ /* 0x000f280000300a00 */
[----:B------:R-:W-:Y:S01]  /*29ce0*/  STL [R1+0x52b0], R0 ;  /* 0x0052b00001007387 */ /* 0x000fe20000100800 */
[----:B----4-:R-:W-:Y:S03]  /*29cf0*/  HMMA.16816.F32 R20, R20, R10, R24 ;  /* 0x0000000a1414723c */ /* 0x010fe60000001818 */
[----:B------:R-:W4:Y:S04]  /*29d00*/  LDL.LU.64 R26, [R1+0x5380] ;  /* 0x00538000011a7983 */ /* 0x000f280000300a00 */
[----:B------:R-:W4:Y:S11]  /*29d10*/  LDL.LU.64 R24, [R1+0x5378] ;  /* 0x0053780001187983 */ /* 0x000f360000300a00 */
[----:B------:R-:W-:Y:S05]  /*29d20*/  @!UPT UIADD3 URZ, URZ, URZ, URZ ;  /* 0x0000003f3f3ff290 */ /* 0x000fea000fffe03f */
[----:B------:R-:W-:Y:S04]  /*29d30*/  STL.64 [R1+0xd0], R20 ;  /* 0x0000d01401007387 */ /* 0x000fe80000100a00 */
[----:B------:R0:W-:Y:S04]  /*29d40*/  STL.64 [R1+0xd8], R22 ;  /* 0x0000d81601007387 */ /* 0x0001e80000100a00 */
[----:B0-----:R-:W4:Y:S04]  /*29d50*/  LDL.LU.64 R22, [R1+0x5370] ;  /* 0x0053700001167983 */ /* 0x001f280000300a00 */
[----:B------:R-:W4:Y:S01]  /*29d60*/  LDL.LU.64 R20, [R1+0x5368] ;  /* 0x0053680001147983 */ /* 0x000f220000300a00 */
[----:B------:R-:W-:Y:S01]  /*29d70*/  MOV R19, R29 ;  /* 0x0000001d00137202 */ /* 0x000fe20000000f00 */
        /* <DEDUP_REMOVED lines=16> */
[----:B------:R-:W4:Y:S02]  /*29e80*/  LDL.LU.64 R20, [R1+0x5338] ;  /* 0x0053380001147983 */ /* 0x000f240000300a00 */
        /* <DEDUP_REMOVED lines=8> */
[----:B------:R-:W2:Y:S04]  /*29f10*/  LDL.LU.64 R26, [R1+0x5320] ;  /* 0x00532000011a7983 */ /* 0x000ea80000300a00 */
[----:B------:R-:W2:Y:S11]  /*29f20*/  LDL.LU.64 R24, [R1+0x5318] ;  /* 0x0053180001187983 */ /* 0x000eb60000300a00 */
[----:B------:R-:W-:Y:S06]  /*29f30*/  @!UPT UIADD3 URZ, URZ, URZ, URZ ;  /* 0x0000003f3f3ff290 */ /* 0x000fec000fffe03f */
[----:B------:R3:W-:Y:S04]  /*29f40*/  STL.64 [R1+0x90], R20 ;  /* 0x0000901401007387 */ /* 0x0007e80000100a00 */
[----:B------:R0:W-:Y:S01]  /*29f50*/  STL.64 [R1+0x98], R22 ;  /* 0x0000981601007387 */ /* 0x0001e20000100a00 */
[----:B---3--:R-:W-:Y:S01]  /*29f60*/  MOV R20, R4 ;  /* 0x0000000400147202 */ /* 0x008fe20000000f00 */
[----:B------:R-:W-:Y:S02]  /*29f70*/  IMAD.MOV.U32 R21, RZ, RZ, R5 ;  /* 0x000000ffff157224 */ /* 0x000fe400078e0005 */
[----:B------:R-:W3:Y:S04]  /*29f80*/  LDL.LU R4, [R1+0x5314] ;  /* 0x0053140001047983 */ /* 0x000ee80000300800 */
[----:B------:R-:W3:Y:S04]  /*29f90*/  LDL.LU R5, [R1+0x5310] ;  /* 0x0053100001057983 */ /* 0x000ee80000300800 */
[----:B0-----:R-:W3:Y:S04]  /*29fa0*/  LDL.LU R22, [R1+0x58] ;  /* 0x0000580001167983 */ /* 0x001ee80000300800 */
[----:B------:R-:W3:Y:S01]  /*29fb0*/  LDL.LU R23, [R1+0x5c] ;  /* 0x00005c0001177983 */ /* 0x000ee20000300800 */
[C---:B--2---:R-:W-:Y:S11]  /*29fc0*/  HMMA.16816.F32 R16, R24.reuse, R6, R16 ;  /* 0x000000061810723c */ /* 0x044ff60000001810 */
[----:B------:R-:W-:Y:S11]  /*29fd0*/  @!UPT UIADD3 URZ, URZ, URZ, URZ ;  /* 0x0000003f3f3ff290 */ /* 0x000ff6000fffe03f */
[----:B------:R-:W-:Y:S01]  /*29fe0*/  @!UPT UIADD3 URZ, URZ, URZ, URZ ;  /* 0x0000003f3f3ff290 */ /* 0x000fe2000fffe03f */
[----:B------:R-:W-:Y:S04]  /*29ff0*/  STL.64 [R1+0x80], R16 ;  /* 0x0000801001007387 */ /* 0x000fe80000100a00 */
[----:B------:R0:W-:Y:S04]  /*2a000*/  STL.64 [R1+0x88], R18 ;  /* 0x0000881201007387 */ /* 0x0001e80000100a00 */
[----:B0-----:R-:W2:Y:S04]  /*2a010*/  LDL.LU.64 R18, [R1+0x5308] ;  /* 0x0053080001127983 */ /* 0x001ea80000300a00 */
[----:B------:R-:W2:Y:S04]  /*2a020*/  LDL.LU.64 R16, [R1+0x5300] ;  /* 0x0053000001107983 */ /* 0x000ea80000300a00 */
[----:B------:R-:W3:Y:S04]  /*2a030*/  LDL.LU R6, [R1+0x78] ;  /* 0x0000780001067983 */ /* 0x000ee80000300800 */
[----:B------:R-:W3:Y:S01]  /*2a040*/  LDL.LU R7, [R1+0x7c] ;  /* 0x00007c0001077983 */ /* 0x000ee20000300800 */
[----:B--2---:R-:W-:Y:S03]  /*2a050*/  HMMA.16816.F32 R24, R24, R10, R16 ;  /* 0x0000000a1818723c */ /* 0x004fe60000001810 */
[----:B------:R-:W2:Y:S04]  /*2a060*/  LDL.LU.64 R18, [R1+0x52f8] ;  /* 0x0052f80001127983 */ /* 0x000ea80000300a00 */
[----:B------:R-:W4:Y:S11]  /*2a070*/  LDL.LU.64 R16, [R1+0x52f0] ;  /* 0x0052f00001107983 */ /* 0x000f360000300a00 */
[----:B------:R-:W-:Y:S05]  /*2a080*/  @!UPT UIADD3 URZ, URZ, URZ, URZ ;  /* 0x0000003f3f3ff290 */ /* 0x000fea000fffe03f */
[----:B------:R0:W-:Y:S04]  /*2a090*/  STL.64 [R1+0x60], R24 ;  /* 0x0000601801007387 */ /* 0x0001e80000100a00 */
[----:B------:R1:W-:Y:S01]  /*2a0a0*/  STL.64 [R1+0x68], R26 ;  /* 0x0000681a01007387 */ /* 0x0003e20000100a00 */
[----:B0-----:R-:W-:-:S03]  /*2a0b0*/  MOV R24, R13 ;  /* 0x0000000d00187202 */ /* 0x001fc60000000f00 */
[----:B------:R-:W3:Y:S01]  /*2a0c0*/  LDL.LU R13, [R1+0x52e8] ;  /* 0x0052e800010d7983 */ /* 0x000ee20000300800 */
[----:B------:R-:W-:Y:S01]  /*2a0d0*/  MOV R25, R8 ;  /* 0x0000000800197202 */ /* 0x000fe20000000f00 */
[----:B-1----:R-:W-:Y:S01]  /*2a0e0*/  IMAD.MOV.U32 R27, RZ, RZ, R28 ;  /* 0x000000ffff1b7224 */ /* 0x002fe200078e001c */
[----:B------:R-:W-:Y:S01]  /*2a0f0*/  MOV R26, R9 ;  /* 0x00000009001a7202 */ /* 0x000fe20000000f00 */
[----:B------:R-:W2:Y:S04]  /*2a100*/  LDL.LU R8, [R1+0x52e4] ;  /* 0x0052e40001087983 */ /* 0x000ea80000300800 */
[----:B------:R-:W2:Y:S04]  /*2a110*/  LDL.LU R9, [R1+0x52e0] ;  /* 0x0052e00001097983 */ /* 0x000ea80000300800 */
[----:B------:R-:W2:Y:S04]  /*2a120*/  LDL.LU R28, [R1+0x52dc] ;  /* 0x0052dc00011c7983 */ /* 0x000ea80000300800 */
[----:B------:R-:W-:Y:S04]  /*2a130*/  STL.64 [R1+0x52d0], R26 ;  /* 0x0052d01a01007387 */ /* 0x000fe80000100a00 */
[----:B------:R0:W-:Y:S04]  /*2a140*/  STL.64 [R1+0x52c8], R24 ;  /* 0x0052c81801007387 */ /* 0x0001e80000100a00 */
[----:B0-----:R-:W4:Y:S04]  /*2a150*/  LDL.LU R24, [R1+0x160] ;  /* 0x0001600001187983 */ /* 0x001f280000300800 */
[----:B------:R-:W4:Y:S04]  /*2a160*/  LDL.LU R25, [R1+0x164] ;  /* 0x0001640001197983 */ /* 0x000f280000300800 */
[----:B------:R-:W4:Y:S04]  /*2a170*/  LDL.LU R26, [R1+0x168] ;  /* 0x00016800011a7983 */ /* 0x000f280000300800 */
[----:B------:R-:W4:Y:S01]  /*2a180*/  LDL.LU R27, [R1+0x16c] ;  /* 0x00016c00011b7983 */ /* 0x000f220000300800 */
[----:B---3--:R-:W-:Y:S11]  /*2a190*/  HMMA.16816.F32 R4, R20, R12, R4 ;  /* 0x0000000c1404723c */ /* 0x008ff60000001804 */
[----:B------:R-:W-:Y:S11]  /*2a1a0*/  @!UPT UIADD3 URZ, URZ, URZ, URZ ;  /* 0x0000003f3f3ff290 */ /* 0x000ff6000fffe03f */
[----:B------:R-:W-:Y:S01]  /*2a1b0*/  @!UPT UIADD3 URZ, URZ, URZ, URZ ;  /* 0x0000003f3f3ff290 */ /* 0x000fe2000fffe03f */
[----:B------:R-:W-:Y:S04]  /*2a1c0*/  STL.64 [R1+0x70], R4 ;  /* 0x0000700401007387 */ /* 0x000fe80000100a00 */
[----:B------:R-:W-:Y:S04]  /*2a1d0*/  STL.64 [R1+0x78], R6 ;  /* 0x0000780601007387 */ /* 0x000fe80000100a00 */
[----:B------:R-:W0:Y:S02]  /*2a1e0*/  LDSM.16.MT88.4 R4, [R2+0x4080] ;  /* 0x004080000204783b */ /* 0x000e240000004200 */
[----:B0-----:R-:W-:-:S02]  /*2a1f0*/  MOV R29, R6 ;  /* 0x00000006001d7202 */ /* 0x001fc40000000f00 */
[----:B------:R-:W-:Y:S01]  /*2a200*/  STL.64 [R1], R4 ;  /* 0x0000000401007387 */ /* 0x000fe20000100a00 */
[----:B------:R-:W-:-:S03]  /*2a210*/  MOV R0, R7 ;  /* 0x0000000700007202 */ /* 0x000fc60000000f00 */
[----:B--2---:R-:W0:Y:S04]  /*2a220*/  LDSM.16.MT88.4 R4, [R28+0x4000] ;  /* 0x004000001c04783b */ /* 0x004e280000004200 */
[----:B------:R-:W-:Y:S04]  /*2a230*/  STL [R1+0x5200], R2 ;  /* 0x0052000201007387 */ /* 0x000fe80000100800 */
[----:B0-----:R-:W-:Y:S04]  /*2a240*/  STL.64 [R1+0x5258], R6 ;  /* 0x0052580601007387 */ /* 0x001fe80000100a00 */
[----:B------:R0:W-:Y:S04]  /*2a250*/  STL.64 [R1+0x5250], R4 ;  /* 0x0052500401007387 */ /* 0x0001e80000100a00 */
[----:B0-----:R-:W2:Y:S04]  /*2a260*/  LDL.LU.64 R4, [R1+0x20] ;  /* 0x0000200001047983 */ /* 0x001ea80000300a00 */
[----:B------:R-:W3:Y:S01]  /*2a270*/  LDL.LU.64 R6, [R1+0x28] ;  /* 0x0000280001067983 */ /* 0x000ee20000300a00 */
[----:B----4-:R-:W-:Y:S03]  /*2a280*/  HMMA.16816.F32 R20, R20, R16, R24 ;  /* 0x000000101414723c */ /* 0x010fe60000001818 */
[----:B---3--:R0:W-:Y:S02]  /*2a290*/  STL.64 [R1+0x52c0], R6 ;  /* 0x0052c00601007387 */ /* 0x0081e40000100a00 */
[----:B0-----:R-:W-:Y:S01]  /*2a2a0*/  MOV R6, R9 ;  /* 0x0000000900067202 */ /* 0x001fe20000000f00 */
[----:B------:R-:W-:-:S02]  /*2a2b0*/  IMAD.MOV.U32 R7, RZ, RZ, R8 ;  /* 0x000000ffff077224 */ /* 0x000fc400078e0008 */
[----:B------:R-:W0:Y:S04]  /*2a2c0*/  LDSM.16.MT88.4 R8, [R28+0x4080] ;  /* 0x004080001c08783b */ /* 0x000e280000004200 */
[----:B--2---:R1:W-:Y:S04]  /*2a2d0*/  STL.64 [R1+0x52b8], R4 ;  /* 0x0052b80401007387 */ /* 0x0043e80000100a00 */
[----:B-1----:R-:W2:Y:S04]  /*2a2e0*/  LDL.LU R4, [R1+0x180] ;  /* 0x0001800001047983 */ /* 0x002ea80000300800 */
[----:B------:R-:W2:Y:S04]  /*2a2f0*/  LDL.LU R5, [R1+0x184] ;  /* 0x0001840001057983 */ /* 0x000ea80000300800 */
[----:B0-----:R-:W-:Y:S04]  /*2a300*/  STL.64 [R1+0x5238], R10 ;  /* 0x0052380a01007387 */ /* 0x001fe80000100a00 */
[----:B------:R0:W-:Y:S04]  /*2a310*/  STL.64 [R1+0x5230], R8 ;  /* 0x0052300801007387 */ /* 0x0001e80000100a00 */
[----:B0-----:R-:W3:Y:S01]  /*2a320*/  LDL.LU R8, [R1+0x170] ;  /* 0x0001700001087983 */ /* 0x001ee20000300800 */
[----:B------:R-:W-:-:S03]  /*2a330*/  MOV R9, R3 ;  /* 0x0000000300097202 */ /* 0x000fc60000000f00 */
[----:B------:R-:W4:Y:S04]  /*2a340*/  LDL.LU R3, [R1+0x52d8] ;  /* 0x0052d80001037983 */ /* 0x000f280000300800 */
[----:B------:R-:W-:Y:S04]  /*2a350*/  STL [R1+0x51d8], R28 ;  /* 0x0051d81c01007387 */ /* 0x000fe80000100800 */
[----:B------:R-:W2:Y:S04]  /*2a360*/  LDL.LU.64 R26, [R1+0x52d0] ;  /* 0x0052d000011a7983 */ /* 0x000ea80000300a00 */
[----:B------:R-:W2:Y:S01]  /*2a370*/  LDL.LU.64 R24, [R1+0x52c8] ;  /* 0x0052c80001187983 */ /* 0x000ea20000300a00 */
[----:B------:R-:W-:-:S02]  /*2a380*/  MOV R10, R19 ;  /* 0x00000013000a7202 */ /* 0x000fc40000000f00 */
[----:B------:R-:W-:Y:S01]  /*2a390*/  MOV R11, R18 ;  /* 0x00000012000b7202 */ /* 0x000fe20000000f00 */
[----:B------:R-:W-:Y:S01]  /*2a3a0*/  STL [R1+0x50], R20 ;  /* 0x0000501401007387 */ /* 0x000fe20000100800 */
[----:B------:R-:W-:Y:S01]  /*2a3b0*/  IMAD.MOV.U32 R18, RZ, RZ, R21 ;  /* 0x000000ffff127224 */ /* 0x000fe200078e0015 */
[----:B------:R-:W-:Y:S02]  /*2a3c0*/  MOV R19, R22 ;  /* 0x0000001600137202 */ /* 0x000fe40000000f00 */
[----:B------:R-:W-:Y:S04]  /*2a3d0*/  STL [R1+0x5c], R23 ;  /* 0x00005c1701007387 */ /* 0x000fe80000100800 */
[----:B------:R-:W-:Y:S04]  /*2a3e0*/  STL [R1+0x5208], R19 ;  /* 0x0052081301007387 */ /* 0x000fe80000100800 */
[----:B------:R-:W-:Y:S04]  /*2a3f0*/  STL [R1+0x5204], R18 ;  /* 0x0052041201007387 */ /* 0x000fe80000100800 */
[----:B----4-:R-:W0:Y:S01]  /*2a400*/  LDSM.16.MT88.4 R20, [R3+0x4000] ;  /* 0x004000000314783b */ /* 0x010e220000004200 */
[----:B--2---:R-:W-:Y:S03]  /*2a410*/  HMMA.16816.F32 R4, R24, R12, R4 ;  /* 0x0000000c1804723c */ /* 0x004fe60000001804 */
[----:B0-----:R-:W-:Y:S04]  /*2a420*/  STL [R1+0x520c], R23 ;  /* 0x00520c1701007387 */ /* 0x001fe80000100800 */
[----:B------:R-:W-:Y:S04]  /*2a430*/  STL [R1+0x5298], R22 ;  /* 0x0052981601007387 */ /* 0x000fe80000100800 */
[----:B------:R0:W-:Y:S04]  /*2a440*/  STL.64 [R1+0x5290], R20 ;  /* 0x0052901401007387 */ /* 0x0001e80000100a00 */
[----:B0-----:R-:W2:Y:S04]  /*2a450*/  LDL.LU R20, [R1+0x40] ;  /* 0x0000400001147983 */ /* 0x001ea80000300800 */
[----:B------:R-:W2:Y:S01]  /*2a460*/  LDL.LU R21, [R1+0x44] ;  /* 0x0000440001157983 */ /* 0x000ea20000300800 */
[----:B------:R-:W-:-:S02]  /*2a470*/  MOV R22, R15 ;  /* 0x0000000f00167202 */ /* 0x000fc40000000f00 */
[----:B------:R-:W-:Y:S01]  /*2a480*/  MOV R23, R14 ;  /* 0x0000000e00177202 */ /* 0x000fe20000000f00 */
[----:B------:R0:W-:Y:S01]  /*2a490*/  STL [R1+0x100], R4 ;  /* 0x0001000401007387 */ /* 0x0001e20000100800 */
[----:B------:R-:W-:Y:S01]  /*2a4a0*/  MOV R14, R6 ;  /* 0x00000006000e7202 */ /* 0x000fe20000000f00 */
[----:B------:R-:W-:Y:S01]  /*2a4b0*/  IMAD.MOV.U32 R28, RZ, RZ, R5 ;  /* 0x000000ffff1c7224 */ /* 0x000fe200078e0005 */
[----:B------:R-:W-:Y:S02]  /*2a4c0*/  MOV R15, R7 ;  /* 0x00000007000f7202 */ /* 0x000fe40000000f00 */
[----:B------:R-:W3:Y:S04]  /*2a4d0*/  LDL.LU.64 R6, [R1+0x52c0] ;  /* 0x0052c00001067983 */ /* 0x000ee80000300a00 */
[----:B0-----:R-:W3:Y:S04]  /*2a4e0*/  LDL.LU.64 R4, [R1+0x52b8] ;  /* 0x0052b80001047983 */ /* 0x001ee80000300a00 */
[----:B------:R0:W-:Y:S01]  /*2a4f0*/  STL.64 [R1+0x52a0], R16 ;  /* 0x0052a01001007387 */ /* 0x0001e20000100a00 */
[----:B--2---:R-:W-:Y:S03]  /*2a500*/  HMMA.16816.F32 R20, R24, R16, R20 ;  /* 0x000000101814723c */ /* 0x004fe60000001814 */
[----:B------:R-:W1:Y:S05]  /*2a510*/  LDSM.16.MT88.4 R24, [R3+0x4080] ;  /* 0x004080000318783b */ /* 0x000e6a0000004200 */
[----:B---3--:R-:W-:Y:S11]  /*2a520*/  HMMA.16816.F32 R8, R4, R12, R8 ;  /* 0x0000000c0408723c */ /* 0x008ff60000001808 */
[----:B------:R-:W-:Y:S04]  /*2a530*/  @!UPT UIADD3 URZ, URZ, URZ, URZ ;  /* 0x0000003f3f3ff290 */ /* 0x000fe8000fffe03f */
[----:B------:R-:W-:Y:S04]  /*2a540*/  STL.64 [R1+0x110], R20 ;  /* 0x0001101401007387 */ /* 0x000fe80000100a00 */
[----:B------:R-:W-:Y:S01]  /*2a550*/  STL.64 [R1+0x118], R22 ;  /* 0x0001181601007387 */ /* 0x000fe20000100a00 */
[----:B------:R-:W-:Y:S01]  /*2a560*/  MOV R18, R4 ;  /* 0x0000000400127202 */ /* 0x000fe20000000f00 */
[----:B0-----:R-:W-:Y:S01]  /*2a570*/  IMAD.MOV.U32 R17, RZ, RZ, R5 ;  /* 0x000000ffff117224 */ /* 0x001fe200078e0005 */
[----:B------:R-:W-:Y:S01]  /*2a580*/  MOV R16, R6 ;  /* 0x0000000600107202 */ /* 0x000fe20000000f00 */
[----:B-1----:R-:W-:Y:S04]  /*2a590*/  STL.64 [R1+0x51f8], R26 ;  /* 0x0051f81a01007387 */ /* 0x002fe80000100a00 */
[----:B------:R-:W-:Y:S04]  /*2a5a0*/  STL.64 [R1+0x51f0], R24 ;  /* 0x0051f01801007387 */ /* 0x000fe80000100a00 */
[----:B------:R0:W-:Y:S04]  /*2a5b0*/  STL.64 [R1+0x140], R8 ;  /* 0x0001400801007387 */ /* 0x0001e80000100a00 */
[----:B------:R1:W-:Y:S04]  /*2a5c0*/  STL.64 [R1+0x148], R10 ;  /* 0x0001480a01007387 */ /* 0x0003e80000100a00 */
[----:B------:R-:W-:Y:S04]  /*2a5d0*/  STL.64 [R1+0x5288], R14 ;  /* 0x0052880e01007387 */ /* 0x000fe80000100a00 */
[----:B------:R-:W-:Y:S04]  /*2a5e0*/  STL.64 [R1+0x5280], R12 ;  /* 0x0052800c01007387 */ /* 0x000fe80000100a00 */
[----:B0-----:R-:W2:Y:S04]  /*2a5f0*/  LDL.LU R8, [R1+0xd0] ;  /* 0x0000d00001087983 */ /* 0x001ea80000300800 */
[----:B------:R-:W2:Y:S01]  /*2a600*/  LDL.LU R9, [R1+0xd4] ;  /* 0x0000d40001097983 */ /* 0x000ea20000300800 */
[----:B------:R-:W-:-:S03]  /*2a610*/  MOV R2, R7 ;  /* 0x0000000700027202 */ /* 0x000fc60000000f00 */
[----:B-1----:R-:W3:Y:S01]  /*2a620*/  LDL.LU R10, [R1+0xd8] ;  /* 0x0000d800010a7983 */ /* 0x002ee20000300800 */
[----:B------:R-:W-:-:S03]  /*2a630*/  MOV R6, R29 ;  /* 0x0000001d00067202 */ /* 0x000fc60000000f00 */
[----:B------:R-:W3:Y:S01]  /*2a640*/  LDL.LU R11, [R1+0xdc] ;  /* 0x0000dc00010b7983 */ /* 0x000ee20000300800 */
[----:B------:R-:W-:-:S03]  /*2a650*/  IMAD.MOV.U32 R7, RZ, RZ, R0 ;  /* 0x000000ffff077224 */ /* 0x000fc600078e0000 */
[----:B------:R-:W4:Y:S04]  /*2a660*/  LDL.LU R4, [R1] ;  /* 0x0000000001047983 */ /* 0x000f280000300800 */
[----:B------:R-:W4:Y:S04]  /*2a670*/  LDL.LU R5, [R1+0x4] ;  /* 0x0000040001057983 */ /* 0x000f280000300800 */
[----:B------:R-:W4:Y:S04]  /*2a680*/  LDL.LU R29, [R1+0x52b4] ;  /* 0x0052b400011d7983 */ /* 0x000f280000300800 */
[----:B------:R-:W4:Y:S04]  /*2a690*/  LDL.LU R0, [R1+0x52b0] ;  /* 0x0052b00001007983 */ /* 0x000f280000300800 */
[----:B------:R-:W4:Y:S04]  /*2a6a0*/  LDL.LU R20, [R1+0x150] ;  /* 0x0001500001147983 */ /* 0x000f280000300800 */
[----:B------:R-:W4:Y:S04]  /*2a6b0*/  LDL.LU R21, [R1+0x154] ;  /* 0x0001540001157983 */ /* 0x000f280000300800 */
[----:B------:R-:W4:Y:S04]  /*2a6c0*/  LDL.LU R22, [R1+0x158] ;  /* 0x0001580001167983 */ /* 0x000f280000300800 */
[----:B------:R-:W4:Y:S04]  /*2a6d0*/  LDL.LU R23, [R1+0x15c] ;  /* 0x00015c0001177983 */ /* 0x000f280000300800 */
[----:B---3--:R-:W-:Y:S04]  /*2a6e0*/  STL.64 [R1+0x5248], R10 ;  /* 0x0052480a01007387 */ /* 0x008fe80000100a00 */
[----:B--2---:R0:W-:Y:S04]  /*2a6f0*/  STL.64 [R1+0x5240], R8 ;  /* 0x0052400801007387 */ /* 0x0041e80000100a00 */
[----:B0-----:R-:W2:Y:S01]  /*2a700*/  LDL.LU R8, [R1+0xf0] ;  /* 0x0000f00001087983 */ /* 0x001ea20000300800 */
[----:B----4-:R-:W-:-:S03]  /*2a710*/  MOV R10, R0 ;  /* 0x00000000000a7202 */ /* 0x010fc60000000f00 */
[----:B------:R-:W2:Y:S04]  /*2a720*/  LDL.LU R9, [R1+0xf4] ;  /* 0x0000f40001097983 */ /* 0x000ea80000300800 */
[----:B------:R-:W3:Y:S04]  /*2a730*/  LDL.LU R0, [R1+0x52ac] ;  /* 0x0052ac0001007983 */ /* 0x000ee80000300800 */
[----:B------:R-:W4:Y:S04]  /*2a740*/  LDL.LU R11, [R1+0xfc] ;  /* 0x0000fc00010b7983 */ /* 0x000f280000300800 */
[----:B----4-:R3:W-:Y:S04]  /*2a750*/  STL.64 [R1+0x5268], R10 ;  /* 0x0052680a01007387 */ /* 0x0107e80000100a00 */
[----:B--2---:R0:W-:Y:S01]  /*2a760*/  STL.64 [R1+0x5260], R8 ;  /* 0x0052600801007387 */ /* 0x0041e20000100a00 */
[----:B---3--:R-:W-:-:S03]  /*2a770*/  MOV R11, R0 ;  /* 0x00000000000b7202 */ /* 0x008fc60000000f00 */
[----:B0-----:R-:W2:Y:S04]  /*2a780*/  LDL.LU R8, [R1+0xe0] ;  /* 0x0000e00001087983 */ /* 0x001ea80000300800 */
[----:B------:R-:W2:Y:S04]  /*2a790*/  LDL.LU R9, [R1+0xe4] ;  /* 0x0000e40001097983 */ /* 0x000ea80000300800 */
[----:B------:R-:W3:Y:S04]  /*2a7a0*/  LDL.LU R10, [R1+0xe8] ;  /* 0x0000e800010a7983 */ /* 0x000ee80000300800 */
[----:B------:R-:W4:Y:S01]  /*2a7b0*/  LDL.LU R0, [R1+0x52a8] ;  /* 0x0052a80001007983 */ /* 0x000f220000300800 */
[----:B------:R-:W-:-:S02]  /*2a7c0*/  MOV R12, R18 ;  /* 0x00000012000c7202 */ /* 0x000fc40000000f00 */
[----:B------:R-:W-:Y:S02]  /*2a7d0*/  MOV R13, R17 ;  /* 0x00000011000d7202 */ /* 0x000fe40000000f00 */
[----:B------:R-:W-:Y:S02]  /*2a7e0*/  MOV R14, R16 ;  /* 0x00000010000e7202 */ /* 0x000fe40000000f00 */
[----:B----4-:R-:W0:Y:S04]  /*2a7f0*/  LDSM.16.MT88.4 R16, [R0+0x5000] ;  /* 0x005000000010783b */ /* 0x010e280000004200 */
[----:B---3--:R-:W-:Y:S04]  /*2a800*/  STL.64 [R1+0x5278], R10 ;  /* 0x0052780a01007387 */ /* 0x008fe80000100a00 */
[----:B--2---:R1:W-:Y:S04]  /*2a810*/  STL.64 [R1+0x5270], R8 ;  /* 0x0052700801007387 */ /* 0x0043e80000100a00 */
[----:B-1----:R-:W2:Y:S04]  /*2a820*/  LDL.LU R8, [R1+0x190] ;  /* 0x0001900001087983 */ /* 0x002ea80000300800 */
[----:B------:R-:W2:Y:S04]  /*2a830*/  LDL.LU R9, [R1+0x194] ;  /* 0x0001940001097983 */ /* 0x000ea80000300800 */
[----:B------:R-:W2:Y:S04]  /*2a840*/  LDL.LU R10, [R1+0x198] ;  /* 0x00019800010a7983 */ /* 0x000ea80000300800 */
[----:B------:R-:W2:Y:S01]  /*2a850*/  LDL.LU R11, [R1+0x19c] ;  /* 0x00019c00010b7983 */ /* 0x000ea20000300800 */
[----:B0-----:R-:W-:Y:S01]  /*2a860*/  MOV R27, R16 ;  /* 0x00000010001b7202 */ /* 0x001fe20000000f00 */
[----:B------:R-:W-:-:S02]  /*2a870*/  IMAD.MOV.U32 R26, RZ, RZ, R17 ;  /* 0x000000ffff1a7224 */ /* 0x000fc400078e0011 */
[----:B------:R-:W3:Y:S01]  /*2a880*/  LDL.LU.64 R16, [R1+0x52a0] ;  /* 0x0052a00001107983 */ /* 0x000ee20000300a00 */
[----:B------:R-:W-:Y:S02]  /*2a890*/  MOV R25, R18 ;  /* 0x0000001200197202 */ /* 0x000fe40000000f00 */
[----:B------:R-:W-:Y:S01]  /*2a8a0*/  MOV R24, R19 ;  /* 0x0000001300187202 */ /* 0x000fe20000000f00 */
[----:B------:R-:W-:Y:S04]  /*2a8b0*/  STL.64 [R1+0x5218], R26 ;  /* 0x0052181a01007387 */ /* 0x000fe80000100a00 */
[----:B------:R0:W-:Y:S04]  /*2a8c0*/  STL.64 [R1+0x5210], R24 ;  /* 0x0052101801007387 */ /* 0x0001e80000100a00 */
[----:B0-----:R-:W4:Y:S04]  /*2a8d0*/  LDL.LU R24, [R1+0xa0] ;  /* 0x0000a00001187983 */ /* 0x001f280000300800 */
[----:B------:R-:W4:Y:S04]  /*2a8e0*/  LDL.LU R25, [R1+0xa4] ;  /* 0x0000a40001197983 */ /* 0x000f280000300800 */
[----:B------:R-:W2:Y:S04]  /*2a8f0*/  LDL.LU R26, [R1+0xa8] ;  /* 0x0000a800011a7983 */ /* 0x000ea80000300800 */
[----:B------:R-:W2:Y:S01]  /*2a900*/  LDL.LU R27, [R1+0xac] ;  /* 0x0000ac00011b7983 */ /* 0x000ea20000300800 */
[----:B------:R-:W-:-:S07]  /*2a910*/  IMAD.MOV.U32 R15, RZ, RZ, R2 ;  /* 0x000000ffff0f7224 */ /* 0x000fce00078e0002 */
[----:B---3--:R-:W-:Y:S01]  /*2a920*/  HMMA.16816.F32 R12, R12, R16, R20 ;  /* 0x000000100c0c723c */ /* 0x008fe20000001814 */
[----:B--2---:R-:W-:Y:S04]  /*2a930*/  STL.64 [R1+0x5228], R26 ;  /* 0x0052281a01007387 */ /* 0x004fe80000100a00 */
[----:B----4-:R0:W-:Y:S04]  /*2a940*/  STL.64 [R1+0x5220], R24 ;  /* 0x0052201801007387 */ /* 0x0101e80000100a00 */
[----:B0-----:R-:W2:Y:S04]  /*2a950*/  LDL.LU R24, [R1+0xc0] ;  /* 0x0000c00001187983 */ /* 0x001ea80000300800 */
[----:B------:R-:W2:Y:S01]  /*2a960*/  LDL.LU R25, [R1+0xc4] ;  /* 0x0000c40001197983 */ /* 0x000ea20000300800 */
[----:B------:R-:W-:-:S03]  /*2a970*/  MOV R27, R29 ;  /* 0x0000001d001b7202 */ /* 0x000fc60000000f00 */
[----:B------:R-:W2:Y:S07]  /*2a980*/  LDL.LU R26, [R1+0xc8] ;  /* 0x0000c800011a7983 */ /* 0x000eae0000300800 */
[----:B------:R-:W-:Y:S01]  /*2a990*/  IMAD.MOV.U32 R29, RZ, RZ, R15 ;  /* 0x000000ffff1d7224 */ /* 0x000fe200078e000f */
[----:B------:R-:W3:Y:S04]  /*2a9a0*/  LDL.LU R22, [R1+0x5298] ;  /* 0x0052980001167983 */ /* 0x000ee80000300800 */
[----:B------:R-:W3:Y:S04]  /*2a9b0*/  LDL.LU.64 R20, [R1+0x5290] ;  /* 0x0052900001147983 */ /* 0x000ee80000300a00 */
[----:B------:R-:W-:Y:S04]  /*2a9c0*/  STL.64 [R1+0x120], R12 ;  /* 0x0001200c01007387 */ /* 0x000fe80000100a00 */
[----:B------:R-:W-:Y:S04]  /*2a9d0*/  STL [R1+0x128], R14 ;  /* 0x0001280e01007387 */ /* 0x000fe80000100800 */
[----:B------:R-:W0:Y:S04]  /*2a9e0*/  LDSM.16.MT88.4 R12, [R0+0x5080] ;  /* 0x00508000000c783b */ /* 0x000e280000004200 */
[----:B------:R1:W-:Y:S01]  /*2a9f0*/  STL [R1+0x517c], R29 ;  /* 0x00517c1d01007387 */ /* 0x0003e20000100800 */
[----:B0-----:R-:W-:Y:S01]  /*2aa00*/  MOV R18, R14 ;  /* 0x0000000e00127202 */ /* 0x001fe20000000f00 */
[----:B------:R-:W-:Y:S01]  /*2aa10*/  IMAD.MOV.U32 R2, RZ, RZ, R15 ;  /* 0x000000ffff027224 */ /* 0x000fe200078e000f */
[----:B------:R-:W-:Y:S01]  /*2aa20*/  MOV R23, R12 ;  /* 0x0000000c00177202 */ /* 0x000fe20000000f00 */
[----:B------:R-:W4:Y:S01]  /*2aa30*/  LDL.LU.64 R14, [R1+0x5288] ;  /* 0x00528800010e7983 */ /* 0x000f220000300a00 */
[----:B------:R-:W-:-:S03]  /*2aa40*/  MOV R19, R13 ;  /* 0x0000000d00137202 */ /* 0x000fc60000000f00 */
[----:B------:R-:W2:Y:S02]  /*2aa50*/  LDL.LU.64 R12, [R1+0x5280] ;  /* 0x00528000010c7983 */ /* 0x000ea40000300a00 */
[----:B--2---:R-:W-:Y:S11]  /*2aa60*/  HMMA.16816.F32 R8, R4, R12, R8 ;  /* 0x0000000c0408723c */ /* 0x004ff60000001808 */
[----:B------:R-:W-:Y:S11]  /*2aa70*/  @!UPT UIADD3 URZ, URZ, URZ, URZ ;  /* 0x0000003f3f3ff290 */ /* 0x000ff6000fffe03f */
[----:B------:R-:W-:Y:S01]  /*2aa80*/  @!UPT UIADD3 URZ, URZ, URZ, URZ ;  /* 0x0000003f3f3ff290 */ /* 0x000fe2000fffe03f */
[----:B------:R-:W-:Y:S01]  /*2aa90*/  STL.64 [R1+0x160], R8 ;  /* 0x0001600801007387 */ /* 0x000fe20000100a00 */
[----:B-1----:R-:W-:-:S03]  /*2aaa0*/  MOV R29, R10 ;  /* 0x0000000a001d7202 */ /* 0x002fc60000000f00 */
[----:B------:R0:W-:Y:S04]  /*2aab0*/  STL [R1+0x16c], R11 ;  /* 0x00016c0b01007387 */ /* 0x0001e80000100800 */
[----:B0-----:R-:W2:Y:S04]  /*2aac0*/  LDL.LU.64 R10, [R1+0x5278] ;  /* 0x00527800010a7983 */ /* 0x001ea80000300a00 */
[----:B------:R-:W2:Y:S04]  /*2aad0*/  LDL.LU.64 R8, [R1+0x5270] ;  /* 0x0052700001087983 */ /* 0x000ea80000300a00 */
[----:B------:R-:W-:Y:S01]  /*2aae0*/  STL [R1+0x5180], R29 ;  /* 0x0051801d01007387 */ /* 0x000fe20000100800 */
[----:B--2---:R-:W-:Y:S03]  /*2aaf0*/  HMMA.16816.F32 R4, R4, R16, R8 ;  /* 0x000000100404723c */ /* 0x004fe60000001808 */
[----:B------:R-:W2:Y:S04]  /*2ab00*/  LDL.LU.64 R10, [R1+0x5268] ;  /* 0x00526800010a7983 */ /* 0x000ea80000300a00 */
[----:B------:R-:W2:Y:S11]  /*2ab10*/  LDL.LU.64 R8, [R1+0x5260] ;  /* 0x0052600001087983 */ /* 0x000eb60000300a00 */
[----:B------:R-:W-:Y:S05]  /*2ab20*/  @!UPT UIADD3 URZ, URZ, URZ, URZ ;  /* 0x0000003f3f3ff290 */ /* 0x000fea000fffe03f */
[----:B------:R-:W-:Y:S04]  /*2ab30*/  STL.64 [R1+0x130], R4 ;  /* 0x0001300401007387 */ /* 0x000fe80000100a00 */
[----:B------:R0:W-:Y:S04]  /*2ab40*/  STL.64 [R1+0x138], R6 ;  /* 0x0001380601007387 */ /* 0x0001e80000100a00 */
[----:B0-----:R-:W2:Y:S04]  /*2ab50*/  LDL.LU.64 R6, [R1+0x5258] ;  /* 0x0052580001067983 */ /* 0x001ea80000300a00 */
[----:B------:R-:W2:Y:S02]  /*2ab60*/  LDL.LU.64 R4, [R1+0x5250] ;  /* 0x0052500001047983 */ /* 0x000ea40000300a00 */
[----:B--2---:R-:W-:Y:S11]  /*2ab70*/  HMMA.16816.F32 R8, R4, R12, R8 ;  /* 0x0000000c0408723c */ /* 0x004ff60000001808 */
[----:B------:R-:W-:Y:S11]  /*2ab80*/  @!UPT UIADD3 URZ, URZ, URZ, URZ ;  /* 0x0000003f3f3ff290 */ /* 0x000ff6000fffe03f */
[----:B------:R-:W-:Y:S01]  /*2ab90*/  @!UPT UIADD3 URZ, URZ, URZ, URZ ;  /* 0x0000003f3f3ff290 */ /* 0x000fe2000fffe03f */
[----:B------:R-:W-:Y:S01]  /*2aba0*/  STL.64 [R1+0x170], R8 ;  /* 0x0001700801007387 */ /* 0x000fe20000100a00 */
[----:B------:R-:W-:-:S03]  /*2abb0*/  MOV R29, R11 ;  /* 0x0000000b001d7202 */ /* 0x000fc60000000f00 */
        /* <DEDUP_REMOVED lines=8> */
[----:B------:R0:W-:Y:S04]  /*2ac40*/  STL.64 [R1+0xe0], R4 ;  /* 0x0000e00401007387 */ /* 0x0001e80000100a00 */
[----:B------:R1:W-:Y:S04]  /*2ac50*/  STL.64 [R1+0xe8], R6 ;  /* 0x0000e80601007387 */ /* 0x0003e80000100a00 */
[----:B0-----:R-:W3:Y:S04]  /*2ac60*/  LDL.LU R4, [R1+0x90] ;  /* 0x0000900001047983 */ /* 0x001ee80000300800 */
[----:B------:R-:W3:Y:S04]  /*2ac70*/  LDL.LU R5, [R1+0x94] ;  /* 0x0000940001057983 */ /* 0x000ee80000300800 */
[----:B-1----:R-:W3:Y:S04]  /*2ac80*/  LDL.LU R6, [R1+0x98] ;  /* 0x0000980001067983 */ /* 0x002ee80000300800 */
[----:B------:R-:W3:Y:S01]  /*2ac90*/  LDL.LU R7, [R1+0x9c] ;  /* 0x00009c0001077983 */ /* 0x000ee20000300800 */
[C---:B--2---:R-:W-:Y:S11]  /*2aca0*/  HMMA.16816.F32 R24, R8.reuse, R12, R24 ;  /* 0x0000000c0818723c */ /* 0x044ff60000001818 */
[----:B------:R-:W-:Y:S11]  /*2acb0*/  @!UPT UIADD3 URZ, URZ, URZ, URZ ;  /* 0x0000003f3f3ff290 */ /* 0x000ff6000fffe03f */
[----:B------:R-:W-:Y:S01]  /*2acc0*/  @!UPT UIADD3 URZ, URZ, URZ, URZ ;  /* 0x0000003f3f3ff290 */ /* 0x000fe2000fffe03f */
[----:B------:R-:W-:Y:S04]  /*2acd0*/  STL.64 [R1+0xd0], R24 ;  /* 0x0000d01801007387 */ /* 0x000fe80000100a00 */
[----:B------:R0:W-:Y:S04]  /*2ace0*/  STL.64 [R1+0xd8], R26 ;  /* 0x0000d81a01007387 */ /* 0x0001e80000100a00 */
[----:B0-----:R-:W2:Y:S04]  /*2acf0*/  LDL.LU.64 R26, [R1+0x5228] ;  /* 0x00522800011a7983 */ /* 0x001ea80000300a00 */
[----:B------:R-:W2:Y:S02]  /*2ad00*/  LDL.LU.64 R24, [R1+0x5220] ;  /* 0x0052200001187983 */ /* 0x000ea40000300a00 */
[-C--:B--2---:R-:W-:Y:S02]  /*2ad10*/  HMMA.16816.F32 R8, R8, R16.reuse, R24 ;  /* 0x000000100808723c */ /* 0x084fe40000001818 */
[----:B------:R-:W2:Y:S04]  /*2ad20*/  LDL.LU.64 R26, [R1+0x5218] ;  /* 0x00521800011a7983 */ /* 0x000ea80000300a00 */
[----:B------:R-:W2:Y:S11]  /*2ad30*/  LDL.LU.64 R24, [R1+0x5210] ;  /* 0x0052100001187983 */ /* 0x000eb60000300a00 */
[----:B------:R-:W-:Y:S06]  /*2ad40*/  @!UPT UIADD3 URZ, URZ, URZ, URZ ;  /* 0x0000003f3f3ff290 */ /* 0x000fec000fffe03f */
[----:B------:R0:W-:Y:S04]  /*2ad50*/  STL.64 [R1+0xc0], R8 ;  /* 0x0000c00801007387 */ /* 0x0001e80000100a00 */
[----:B------:R1:W-:Y:S01]  /*2ad60*/  STL.64 [R1+0xc8], R10 ;  /* 0x0000c80a01007387 */ /* 0x0003e20000100a00 */
[----:B0-----:R-:W-:Y:S01]  /*2ad70*/  MOV R8, R23 ;  /* 0x0000001700087202 */ /* 0x001fe20000000f00 */
[----:B------:R-:W-:Y:S02]  /*2ad80*/  IMAD.MOV.U32 R9, RZ, RZ, R19 ;  /* 0x000000ffff097224 */ /* 0x000fe400078e0013 */
[----:B------:R-:W3:Y:S01]  /*2ad90*/  LDL.LU R23, [R1+0x520c] ;  /* 0x00520c0001177983 */ /* 0x000ee20000300800 */
[----:B-1----:R-:W-:Y:S02]  /*2ada0*/  MOV R10, R18 ;  /* 0x00000012000a7202 */ /* 0x002fe40000000f00 */
[----:B------:R-:W-:Y:S01]  /*2adb0*/  MOV R11, R2 ;  /* 0x00000002000b7202 */ /* 0x000fe20000000f00 */
[----:B------:R-:W2:Y:S04]  /*2adc0*/  LDL.LU R19, [R1+0x5208] ;  /* 0x0052080001137983 */ /* 0x000ea80000300800 */
[----:B------:R-:W2:Y:S04]  /*2add0*/  LDL.LU R18, [R1+0x5204] ;  /* 0x0052040001127983 */ /* 0x000ea80000300800 */
[----:B------:R-:W4:Y:S04]  /*2ade0*/  LDL.LU R2, [R1+0x5200] ;  /* 0x0052000001027983 */ /* 0x000f280000300800 */
[----:B------:R-:W-:Y:S04]  /*2adf0*/  STL.64 [R1+0x51c0], R10 ;  /* 0x0051c00a01007387 */ /* 0x000fe80000100a00 */
[----:B------:R0:W-:Y:S04]  /*2ae00*/  STL.64 [R1+0x51b8], R8 ;  /* 0x0051b80801007387 */ /* 0x0001e80000100a00 */
[----:B0-----:R-:W4:Y:S04]  /*2ae10*/  LDL.LU R8, [R1+0xb0] ;  /* 0x0000b00001087983 */ /* 0x001f280000300800 */
[----:B------:R-:W4:Y:S04]  /*2ae20*/  LDL.LU R9, [R1+0xb4] ;  /* 0x0000b40001097983 */ /* 0x000f280000300800 */
[----:B------:R-:W4:Y:S04]  /*2ae30*/  LDL.LU R10, [R1+0xb8] ;  /* 0x0000b800010a7983 */ /* 0x000f280000300800 */
[----:B------:R-:W4:Y:S01]  /*2ae40*/  LDL.LU R11, [R1+0xbc] ;  /* 0x0000bc00010b7983 */ /* 0x000f220000300800 */
[C---:B---3--:R-:W-:Y:S03]  /*2ae50*/  HMMA.16816.F32 R4, R20.reuse, R16, R4 ;  /* 0x000000101404723c */ /* 0x048fe60000001804 */
[----:B--2---:R-:W-:Y:S05]  /*2ae60*/  STL.64 [R1+0x51e8], R18 ;  /* 0x0051e81201007387 */ /* 0x004fea0000100a00 */
[----:B----4-:R-:W-:Y:S07]  /*2ae70*/  HMMA.16816.F32 R8, R20, R12, R8 ;  /* 0x0000000c1408723c */ /* 0x010fee0000001808 */
[----:B------:R-:W-:Y:S01]  /*2ae80*/  MOV R20, R27 ;  /* 0x0000001b00147202 */ /* 0x000fe20000000f00 */
[----:B------:R-:W-:Y:S01]  /*2ae90*/  IMAD.MOV.U32 R21, RZ, RZ, R26 ;  /* 0x000000ffff157224 */ /* 0x000fe200078e001a */
[----:B------:R-:W-:-:S02]  /*2aea0*/  MOV R22, R25 ;  /* 0x0000001900167202 */ /* 0x000fc40000000f00 */
[----:B------:R-:W-:Y:S02]  /*2aeb0*/  MOV R23, R24 ;  /* 0x0000001800177202 */ /* 0x000fe40000000f00 */
[----:B------:R-:W0:Y:S10]  /*2aec0*/  LDSM.16.MT88.4 R24, [R2+0x5000] ;  /* 0x005000000218783b */ /* 0x000e340000004200 */
[----:B------:R-:W-:Y:S04]  /*2aed0*/  STL.64 [R1+0xa0], R8 ;  /* 0x0000a00801007387 */ /* 0x000fe80000100a00 */
[----:B------:R-:W-:Y:S04]  /*2aee0*/  STL.64 [R1+0xa8], R10 ;  /* 0x0000a80a01007387 */ /* 0x000fe80000100a00 */
[----:B------:R1:W-:Y:S04]  /*2aef0*/  STL.64 [R1+0x51e0], R16 ;  /* 0x0051e01001007387 */ /* 0x0003e80000100a00 */
[----:B------:R0:W-:Y:S04]  /*2af00*/  STL.64 [R1+0x90], R4 ;  /* 0x0000900401007387 */ /* 0x0001e80000100a00 */
[----:B------:R2:W-:Y:S04]  /*2af10*/  STL.64 [R1+0x98], R6 ;  /* 0x0000980601007387 */ /* 0x0005e80000100a00 */
[----:B-1----:R-:W3:Y:S04]  /*2af20*/  LDL.LU R16, [R1+0x80] ;  /* 0x0000800001107983 */ /* 0x002ee80000300800 */
[----:B------:R-:W3:Y:S04]  /*2af30*/  LDL.LU R17, [R1+0x84] ;  /* 0x0000840001117983 */ /* 0x000ee80000300800 */
[----:B------:R-:W3:Y:S04]  /*2af40*/  LDL.LU R18, [R1+0x88] ;  /* 0x0000880001127983 */ /* 0x000ee80000300800 */
[----:B------:R-:W3:Y:S01]  /*2af50*/  LDL.LU R19, [R1+0x8c] ;  /* 0x00008c0001137983 */ /* 0x000ee20000300800 */
[----:B0-----:R-:W-:-:S03]  /*2af60*/  MOV R5, R26 ;  /* 0x0000001a00057202 */ /* 0x001fc60000000f00 */
[----:B------:R-:W4:Y:S01]  /*2af70*/  LDL.LU R8, [R1+0x70] ;  /* 0x0000700001087983 */ /* 0x000f220000300800 */
[----:B------:R-:W-:-:S03]  /*2af80*/  MOV R4, R27 ;  /* 0x0000001b00047202 */ /* 0x000fc60000000f00 */
[----:B------:R-:W4:Y:S01]  /*2af90*/  LDL.LU R9, [R1+0x74] ;  /* 0x0000740001097983 */ /* 0x000f220000300800 */
[----:B--2---:R-:W-:Y:S01]  /*2afa0*/  MOV R7, R24 ;  /* 0x0000001800077202 */ /* 0x004fe20000000f00 */
[----:B------:R-:W-:Y:S02]  /*2afb0*/  IMAD.MOV.U32 R6, RZ, RZ, R25 ;  /* 0x000000ffff067224 */ /* 0x000fe400078e0019 */
[----:B------:R-:W4:Y:S04]  /*2afc0*/  LDL.LU R10, [R1+0x78] ;  /* 0x00007800010a7983 */ /* 0x000f280000300800 */
[----:B------:R-:W4:Y:S04]  /*2afd0*/  LDL.LU R11, [R1+0x7c] ;  /* 0x00007c00010b7983 */ /* 0x000f280000300800 */
[----:B------:R-:W3:Y:S04]  /*2afe0*/  LDL.LU.64 R26, [R1+0x51f8] ;  /* 0x0051f800011a7983 */ /* 0x000ee80000300a00 */
[----:B------:R-:W3:Y:S04]  /*2aff0*/  LDL.LU.64 R24, [R1+0x51f0] ;  /* 0x0051f00001187983 */ /* 0x000ee80000300a00 */
[----:B------:R0:W-:Y:S04]  /*2b000*/  STL [R1+0x5194], R4 ;  /* 0x0051940401007387 */ /* 0x0001e80000100800 */
[----:B------:R1:W-:Y:S04]  /*2b010*/  STL [R1+0x5190], R5 ;  /* 0x0051900501007387 */ /* 0x0003e80000100800 */
[----:B------:R2:W-:Y:S04]  /*2b020*/  STL [R1+0x518c], R6 ;  /* 0x00518c0601007387 */ /* 0x0005e80000100800 */
[----:B------:R2:W-:Y:S04]  /*2b030*/  STL [R1+0x5188], R7 ;  /* 0x0051880701007387 */ /* 0x0005e80000100800 */
[----:B0-----:R-:W4:Y:S04]  /*2b040*/  LDL.LU R4, [R1+0x60] ;  /* 0x0000600001047983 */ /* 0x001f280000300800 */
[----:B-1----:R-:W4:Y:S04]  /*2b050*/  LDL.LU R5, [R1+0x64] ;  /* 0x0000640001057983 */ /* 0x002f280000300800 */
[----:B--2---:R-:W4:Y:S04]  /*2b060*/  LDL.LU R6, [R1+0x68] ;  /* 0x0000680001067983 */ /* 0x004f280000300800 */
[----:B------:R-:W4:Y:S01]  /*2b070*/  LDL.LU R7, [R1+0x6c] ;  /* 0x00006c0001077983 */ /* 0x000f220000300800 */
[C---:B---3--:R-:W-:Y:S11]  /*2b080*/  HMMA.16816.F32 R16, R24.reuse, R12, R16 ;  /* 0x0000000c1810723c */ /* 0x048ff60000001810 */
[----:B------:R-:W-:Y:S11]  /*2b090*/  @!UPT UIADD3 URZ, URZ, URZ, URZ ;  /* 0x0000003f3f3ff290 */ /* 0x000ff6000fffe03f */
[----:B------:R-:W-:Y:S01]  /*2b0a0*/  @!UPT UIADD3 URZ, URZ, URZ, URZ ;  /* 0x0000003f3f3ff290 */ /* 0x000fe2000fffe03f */
[----:B------:R-:W-:Y:S04]  /*2b0b0*/  STL.64 [R1+0x80], R16 ;  /* 0x0000801001007387 */ /* 0x000fe80000100a00 */
[----:B------:R0:W-:Y:S04]  /*2b0c0*/  STL.64 [R1+0x88], R18 ;  /* 0x0000881201007387 */ /* 0x0001e80000100a00 */
[----:B0-----:R-:W2:Y:S04]  /*2b0d0*/  LDL.LU.64 R18, [R1+0x51e8] ;  /* 0x0051e80001127983 */ /* 0x001ea80000300a00 */
[----:B------:R-:W4:Y:S02]  /*2b0e0*/  LDL.LU.64 R16, [R1+0x51e0] ;  /* 0x0051e00001107983 */ /* 0x000f240000300a00 */
[----:B----4-:R-:W-:Y:S02]  /*2b0f0*/  HMMA.16816.F32 R4, R24, R16, R4 ;  /* 0x000000101804723c */ /* 0x010fe40000001804 */
[----:B------:R-:W0:Y:S11]  /*2b100*/  LDSM.16.MT88.4 R24, [R2+0x5080] ;  /* 0x005080000218783b */ /* 0x000e360000004200 */
[----:B------:R-:W-:Y:S10]  /*2b110*/  @!UPT UIADD3 URZ, URZ, URZ, URZ ;  /* 0x0000003f3f3ff290 */ /* 0x000ff4000fffe03f */
[----:B------:R0:W-:Y:S04]  /*2b120*/  STL.64 [R1+0x60], R4 ;  /* 0x0000600401007387 */ /* 0x0001e80000100a00 */
[----:B------:R1:W-:Y:S01]  /*2b130*/  STL.64 [R1+0x68], R6 ;  /* 0x0000680601007387 */ /* 0x0003e20000100a00 */
[----:B0-----:R-:W-:Y:S01]  /*2b140*/  MOV R5, R24 ;  /* 0x0000001800057202 */ /* 0x001fe20000000f00 */
[----:B-1----:R-:W-:Y:S01]  /*2b150*/  IMAD.MOV.U32 R6, RZ, RZ, R25 ;  /* 0x000000ffff067224 */ /* 0x002fe200078e0019 */
[----:B------:R-:W-:Y:S01]  /*2b160*/  MOV R7, R26 ;  /* 0x0000001a00077202 */ /* 0x000fe20000000f00 */
[----:B------:R-:W3:Y:S01]  /*2b170*/  LDL.LU R24, [R1+0x100] ;  /* 0x0001000001187983 */ /* 0x000ee20000300800 */
[----:B------:R-:W-:Y:S01]  /*2b180*/  MOV R25, R28 ;  /* 0x0000001c00197202 */ /* 0x000fe20000000f00 */
[----:B------:R-:W-:Y:S01]  /*2b190*/  IMAD.MOV.U32 R26, RZ, RZ, R14 ;  /* 0x000000ffff1a7224 */ /* 0x000fe200078e000e */
[----:B------:R-:W-:Y:S01]  /*2b1a0*/  MOV R29, R27 ;  /* 0x0000001b001d7202 */ /* 0x000fe20000000f00 */
[----:B------:R-:W4:Y:S01]  /*2b1b0*/  LDL.LU R28, [R1+0x51d8] ;  /* 0x0051d800011c7983 */ /* 0x000f220000300800 */
[----:B------:R-:W-:-:S03]  /*2b1c0*/  MOV R27, R15 ;  /* 0x0000000f001b7202 */ /* 0x000fc60000000f00 */
[----:B------:R-:W3:Y:S04]  /*2b1d0*/  LDL.LU R14, [R1+0x51d4] ;  /* 0x0051d400010e7983 */ /* 0x000ee80000300800 */
[----:B------:R-:W3:Y:S04]  /*2b1e0*/  LDL.LU R15, [R1+0x51d0] ;  /* 0x0051d000010f7983 */ /* 0x000ee80000300800 */
[----:B------:R-:W-:Y:S04]  /*2b1f0*/  STL [R1+0x51a8], R29 ;  /* 0x0051a81d01007387 */ /* 0x000fe80000100800 */
[----:B------:R-:W-:Y:S04]  /*2b200*/  STL [R1+0x51a4], R7 ;  /* 0x0051a40701007387 */ /* 0x000fe80000100800 */
[----:B------:R2:W-:Y:S04]  /*2b210*/  STL [R1+0x51a0], R6 ;  /* 0x0051a00601007387 */ /* 0x0005e80000100800 */
[----:B------:R0:W-:Y:S04]  /*2b220*/  STL [R1+0x519c], R5 ;  /* 0x00519c0501007387 */ /* 0x0001e80000100800 */
[----:B------:R-:W4:Y:S01]  /*2b230*/  LDL.LU R4, [R1+0x50] ;  /* 0x0000500001047983 */ /* 0x000f220000300800 */
[----:B--2---:R-:W-:-:S02]  /*2b240*/  MOV R6, R19 ;  /* 0x0000001300067202 */ /* 0x004fc40000000f00 */
[----:B0-----:R-:W-:Y:S02]  /*2b250*/  MOV R5, R18 ;  /* 0x0000001200057202 */ /* 0x001fe40000000f00 */
[----:B------:R-:W4:Y:S04]  /*2b260*/  LDL.LU R18, [R1+0x51cc] ;  /* 0x0051cc0001127983 */ /* 0x000f280000300800 */
[----:B------:R-:W4:Y:S04]  /*2b270*/  LDL.LU R19, [R1+0x51c8] ;  /* 0x0051c80001137983 */ /* 0x000f280000300800 */
[----:B------:R-:W4:Y:S04]  /*2b280*/  LDL.LU R7, [R1+0x5c] ;  /* 0x00005c0001077983 */ /* 0x000f280000300800 */
[----:B------:R-:W-:Y:S01]  /*2b290*/  STL [R1+0x5198], R2 ;  /* 0x0051980201007387 */ /* 0x000fe20000100800 */
[C---:B---3--:R-:W-:Y:S11]  /*2b2a0*/  HMMA.16816.F32 R8, R20.reuse, R14, R8 ;  /* 0x0000000e1408723c */ /* 0x048ff60000001808 */
[----:B------:R-:W-:Y:S11]  /*2b2b0*/  @!UPT UIADD3 URZ, URZ, URZ, URZ ;  /* 0x0000003f3f3ff290 */ /* 0x000ff6000fffe03f */
[----:B------:R-:W-:Y:S01]  /*2b2c0*/  @!UPT UIADD3 URZ, URZ, URZ, URZ ;  /* 0x0000003f3f3ff290 */ /* 0x000fe2000fffe03f */
[----:B------:R0:W-:Y:S01]  /*2b2d0*/  STL.64 [R1+0x78], R10 ;  /* 0x0000780a01007387 */ /* 0x0001e20000100a00 */
[----:B------:R-:W-:Y:S01]  /*2b2e0*/  IMAD.MOV.U32 R12, RZ, RZ, R8 ;  /* 0x000000ffff0c7224 */ /* 0x000fe200078e0008 */
[----:B------:R-:W-:Y:S02]  /*2b2f0*/  MOV R13, R9 ;  /* 0x00000009000d7202 */ /* 0x000fe40000000f00 */
[----:B0-----:R-:W2:Y:S04]  /*2b300*/  LDL.LU.64 R10, [R1+0x51c0] ;  /* 0x0051c000010a7983 */ /* 0x001ea80000300a00 */
[----:B------:R-:W2:Y:S01]  /*2b310*/  LDL.LU.64 R8, [R1+0x51b8] ;  /* 0x0051b80001087983 */ /* 0x000ea20000300a00 */
[----:B----4-:R-:W-:Y:S03]  /*2b320*/  HMMA.16816.F32 R4, R20, R18, R4 ;  /* 0x000000121404723c */ /* 0x010fe60000001804 */
[----:B------:R-:W0:Y:S04]  /*2b330*/  LDSM.16.MT88.4 R20, [R28+0x5000] ;  /* 0x005000001c14783b */ /* 0x000e280000004200 */
[----:B------:R-:W-:Y:S04]  /*2b340*/  STL [R1+0x5084], R12 ;  /* 0x0050840c01007387 */ /* 0x000fe80000100800 */
[----:B------:R-:W-:Y:S11]  /*2b350*/  STL [R1+0x5080], R13 ;  /* 0x0050800d01007387 */ /* 0x000ff60000100800 */
[----:B------:R-:W-:Y:S01]  /*2b360*/  @!UPT UIADD3 URZ, URZ, URZ, URZ ;  /* 0x0000003f3f3ff290 */ /* 0x000fe2000fffe03f */
[----:B------:R1:W-:Y:S01]  /*2b370*/  STL.64 [R1+0xb0], R4 ;  /* 0x0000b00401007387 */ /* 0x0003e20000100a00 */
[----:B------:R-:W-:Y:S01]  /*2b380*/  MOV R17, R6 ;  /* 0x0000000600117202 */ /* 0x000fe20000000f00 */
[----:B0-----:R-:W-:Y:S01]  /*2b390*/  IMAD.MOV.U32 R6, RZ, RZ, R20 ;  /* 0x000000ffff067224 */ /* 0x001fe200078e0014 */
[----:B-1----:R-:W-:Y:S02]  /*2b3a0*/  MOV R5, R21 ;  /* 0x0000001500057202 */ /* 0x002fe40000000f00 */
[----:B------:R-:W-:Y:S02]  /*2b3b0*/  MOV R2, R22 ;  /* 0x0000001600027202 */ /* 0x000fe40000000f00 */
[----:B------:R-:W-:Y:S02]  /*2b3c0*/  MOV R4, R23 ;  /* 0x0000001700047202 */ /* 0x000fe40000000f00 */
[----:B------:R-:W0:Y:S01]  /*2b3d0*/  LDSM.16.MT88.4 R20, [R28+0x5080] ;  /* 0x005080001c14783b */ /* 0x000e220000004200 */
[----:B------:R-:W-:-:S03]  /*2b3e0*/  MOV R16, R7 ;  /* 0x0000000700107202 */ /* 0x000fc60000000f00 */
[----:B------:R0:W-:Y:S04]  /*2b3f0*/  STL [R1+0x51b0], R18 ;  /* 0x0051b01201007387 */ /* 0x0001e80000100800 */
[----:B------:R1:W-:Y:S01]  /*2b400*/  STL [R1+0x51ac], R19 ;  /* 0x0051ac1301007387 */ /* 0x0003e20000100800 */
[----:B0-----:R-:W-:Y:S01]  /*2b410*/  IMAD.MOV.U32 R18, RZ, RZ, R20 ;  /* 0x000000ffff127224 */ /* 0x001fe200078e0014 */
[----:B-1----:R-:W-:Y:S02]  /*2b420*/  MOV R19, R21 ;  /* 0x0000001500137202 */ /* 0x002fe40000000f00 */
[----:B------:R-:W-:Y:S02]  /*2b430*/  MOV R29, R22 ;  /* 0x00000016001d7202 */ /* 0x000fe40000000f00 */
[----:B------:R-:W-:-:S02]  /*2b440*/  MOV R7, R23 ;  /* 0x0000001700077202 */ /* 0x000fc40000000f00 */
[----:B------:R-:W0:Y:S04]  /*2b450*/  LDSM.16.MT88.4 R20, [R3+0x5000] ;  /* 0x005000000314783b */ /* 0x000e280000004200 */
[----:B------:R-:W-:Y:S04]  /*2b460*/  STL [R1+0x507c], R16 ;  /* 0x00507c1001007387 */ /* 0x000fe80000100800 */
[----:B------:R-:W-:Y:S04]  /*2b470*/  STL [R1+0x5078], R17 ;  /* 0x0050781101007387 */ /* 0x000fe80000100800 */
[----:B0-----:R-:W-:Y:S04]  /*2b480*/  STL.64 [R1+0x50b0], R22 ;  /* 0x0050b01601007387 */ /* 0x001fe80000100a00 */
[----:B------:R2:W-:Y:S02]  /*2b490*/  STL.64 [R1+0x50a8], R20 ;  /* 0x0050a81401007387 */ /* 0x0005e40000100a00 */
[----:B--2---:R-:W-:Y:S02]  /*2b4a0*/  HMMA.16816.F32 R20, R8, R14, R24 ;  /* 0x0000000e0814723c */ /* 0x004fe40000001818 */
[----:B------:R-:W0:Y:S04]  /*2b4b0*/  LDSM.16.MT88.4 R24, [R3+0x5080] ;  /* 0x005080000318783b */ /* 0x000e280000004200 */
[----:B0-----:R-:W-:Y:S11]  /*2b4c0*/  STL.64 [R1+0x5090], R26 ;  /* 0x0050901a01007387 */ /* 0x001ff60000100a00 */
[----:B------:R-:W-:Y:S06]  /*2b4d0*/  @!UPT UIADD3 URZ, URZ, URZ, URZ ;  /* 0x0000003f3f3ff290 */ /* 0x000fec000fffe03f */
[----:B------:R-:W-:Y:S04]  /*2b4e0*/  STL.64 [R1+0xf0], R20 ;  /* 0x0000f01401007387 */ /* 0x000fe80000100a00 */
[----:B------:R-:W-:Y:S04]  /*2b4f0*/  STL.64 [R1+0xf8], R22 ;  /* 0x0000f81601007387 */ /* 0x000fe80000100a00 */
[----:B------:R-:W0:Y:S04]  /*2b500*/  LDSM.16.MT88.4 R20, [R0+0x6000] ;  /* 0x006000000014783b */ /* 0x000e280000004200 */
[----:B------:R1:W-:Y:S04]  /*2b510*/  STL.64 [R1+0x5088], R24 ;  /* 0x0050881801007387 */ /* 0x0003e80000100a00 */
[----:B------:R-:W-:Y:S01]  /*2b520*/  STL.64 [R1+0x5170], R14 ;  /* 0x0051700e01007387 */ /* 0x000fe20000100a00 */
[----:B0-----:R-:W-:Y:S01]  /*2b530*/  IMAD.MOV.U32 R12, RZ, RZ, R20 ;  /* 0x000000ffff0c7224 */ /* 0x001fe200078e0014 */
[----:B------:R-:W-:-:S05]  /*2b540*/  MOV R13, R21 ;  /* 0x00000015000d7202 */ /* 0x000fca0000000f00 */
[----:B------:R-:W-:Y:S04]  /*2b550*/  STL.64 [R1+0x5168], R12 ;  /* 0x0051680c01007387 */ /* 0x000fe80000100a00 */
[----:B-1----:R-:W2:Y:S04]  /*2b560*/  LDL.LU R24, [R1+0x90] ;  /* 0x0000900001187983 */ /* 0x002ea80000300800 */
[----:B------:R-:W2:Y:S04]  /*2b570*/  LDL.LU R25, [R1+0x94] ;  /* 0x0000940001197983 */ /* 0x000ea80000300800 */
[----:B------:R-:W3:Y:S04]  /*2b580*/  LDL.LU R26, [R1+0x98] ;  /* 0x00009800011a7983 */ /* 0x000ee80000300800 */
[----:B------:R-:W3:Y:S01]  /*2b590*/  LDL.LU R27, [R1+0x9c] ;  /* 0x00009c00011b7983 */ /* 0x000ee20000300800 */
[----:B------:R-:W-:Y:S01]  /*2b5a0*/  MOV R16, R22 ;  /* 0x0000001600107202 */ /* 0x000fe20000000f00 */
[----:B------:R-:W-:Y:S01]  /*2b5b0*/  IMAD.MOV.U32 R20, RZ, RZ, R18 ;  /* 0x000000ffff147224 */ /* 0x000fe200078e0012 */
[----:B------:R-:W-:Y:S01]  /*2b5c0*/  MOV R17, R23 ;  /* 0x0000001700117202 */ /* 0x000fe20000000f00 */
[----:B------:R-:W4:Y:S01]  /*2b5d0*/  LDL.LU R18, [R1+0x51b0] ;  /* 0x0051b00001127983 */ /* 0x000f220000300800 */
[----:B------:R-:W-:-:S02]  /*2b5e0*/  MOV R22, R29 ;  /* 0x0000001d00167202 */ /* 0x000fc40000000f00 */
[----:B------:R-:W-:Y:S02]  /*2b5f0*/  MOV R23, R7 ;  /* 0x0000000700177202 */ /* 0x000fe40000000f00 */
[----:B------:R-:W-:Y:S02]  /*2b600*/  MOV R21, R19 ;  /* 0x0000001300157202 */ /* 0x000fe40000000f00 */
        /* <DEDUP_REMOVED lines=11> */
[----:B------:R-:W-:Y:S01]  /*2b6c0*/  IMAD.MOV.U32 R20, RZ, RZ, R6 ;  /* 0x000000ffff147224 */ /* 0x000fe200078e0006 */
[----:B------:R-:W-:-:S02]  /*2b6d0*/  MOV R22, R2 ;  /* 0x0000000200167202 */ /* 0x000fc40000000f00 */
        /* <DEDUP_REMOVED lines=8> */
[----:B------:R-:W2:Y:S04]  /*2b760*/  LDL.LU R6, [R1+0x51a0] ;  /* 0x0051a00001067983 */ /* 0x000ea80000300800 */
        /* <DEDUP_REMOVED lines=11> */
[----:B----4-:R-:W-:Y:S01]  /*2b820*/  IMAD.MOV.U32 R20, RZ, RZ, R5 ;  /* 0x000000ffff147224 */ /* 0x010fe200078e0005 */
[----:B------:R-:W-:-:S02]  /*2b830*/  MOV R22, R7 ;  /* 0x0000000700167202 */ /* 0x000fc40000000f00 */
[----:B------:R-:W-:Y:S01]  /*2b840*/  MOV R23, R29 ;  /* 0x0000001d00177202 */ /* 0x000fe20000000f00 */
[----:B------:R-:W4:Y:S01]  /*2b850*/  LDL.LU R5, [R1+0x5190] ;  /* 0x0051900001057983 */ /* 0x000f220000300800 */
[----:B------:R-:W-:-:S03]  /*2b860*/  MOV R21, R6 ;  /* 0x0000000600157202 */ /* 0x000fc60000000f00 */
        /* <DEDUP_REMOVED lines=11> */
[----:B---3--:R-:W-:Y:S04]  /*2b920*/  STL.64 [R1+0x5100], R26 ;  /* 0x0051001a01007387 */ /* 0x008fe80000100a00 */
[----:B--2---:R0:W-:Y:S04]  /*2b930*/  STL.64 [R1+0x50f8], R24 ;  /* 0x0050f81801007387 */ /* 0x0041e80000100a00 */
[----:B0-----:R-:W2:Y:S04]  /*2b940*/  LDL.LU R24, [R1+0x170] ;  /* 0x0001700001187983 */ /* 0x001ea80000300800 */
[----:B------:R-:W2:Y:S04]  /*2b950*/  LDL.LU R25, [R1+0x174] ;  /* 0x0001740001197983 */ /* 0x000ea80000300800 */
[----:B------:R-:W3:Y:S01]  /*2b960*/  LDL.LU R26, [R1+0x178] ;  /* 0x00017800011a7983 */ /* 0x000ee20000300800 */
[----:B----4-:R-:W-:-:S03]  /*2b970*/  IMAD.MOV.U32 R27, RZ, RZ, R29 ;  /* 0x000000ffff1b7224 */ /* 0x010fc600078e001d */
[----:B------:R-:W4:Y:S04]  /*2b980*/  LDL.LU R29, [R1+0x5180] ;  /* 0x00518000011d7983 */ /* 0x000f280000300800 */
[----:B---3--:R-:W-:Y:S04]  /*2b990*/  STL.64 [R1+0x5120], R26 ;  /* 0x0051201a01007387 */ /* 0x008fe80000100a00 */
[----:B--2---:R0:W-:Y:S04]  /*2b9a0*/  STL.64 [R1+0x5118], R24 ;  /* 0x0051181801007387 */ /* 0x0041e80000100a00 */
[----:B0-----:R-:W2:Y:S04]  /*2b9b0*/  LDL.LU R24, [R1+0x130] ;  /* 0x0001300001187983 */ /* 0x001ea80000300800 */
[----:B------:R-:W2:Y:S04]  /*2b9c0*/  LDL.LU R25, [R1+0x134] ;  /* 0x0001340001197983 */ /* 0x000ea80000300800 */
[----:B------:R-:W3:Y:S04]  /*2b9d0*/  LDL.LU R26, [R1+0x138] ;  /* 0x00013800011a7983 */ /* 0x000ee80000300800 */
[----:B------:R-:W3:Y:S04]  /*2b9e0*/  LDL.LU R27, [R1+0x13c] ;  /* 0x00013c00011b7983 */ /* 0x000ee80000300800 */
[----:B------:R-:W2:Y:S04]  /*2b9f0*/  LDL.LU R12, [R1+0x110] ;  /* 0x00011000010c7983 */ /* 0x000ea80000300800 */
[----:B------:R-:W4:Y:S04]  /*2ba00*/  LDL.LU R13, [R1+0x114] ;  /* 0x00011400010d7983 */ /* 0x000f280000300800 */
[----:B------:R-:W4:Y:S04]  /*2ba10*/  LDL.LU R14, [R1+0x118] ;  /* 0x00011800010e7983 */ /* 0x000f280000300800 */
[----:B------:R-:W4:Y:S04]  /*2ba20*/  LDL.LU R15, [R1+0x11c] ;  /* 0x00011c00010f7983 */ /* 0x000f280000300800 */
[----:B---3--:R4:W-:Y:S04]  /*2ba30*/  STL.64 [R1+0x5130], R26 ;  /* 0x0051301a01007387 */ /* 0x0089e80000100a00 */
[----:B--2---:R0:W-:Y:S01]  /*2ba40*/  STL.64 [R1+0x5128], R24 ;  /* 0x0051281801007387 */ /* 0x0041e20000100a00 */
[----:B----4-:R-:W-:-:S03]  /*2ba50*/  MOV R26, R29 ;  /* 0x0000001d001a7202 */ /* 0x010fc60000000f00 */
[----:B0-----:R-:W2:Y:S04]  /*2ba60*/  LDL.LU R24, [R1+0x160] ;  /* 0x0001600001187983 */ /* 0x001ea80000300800 */
        /* <DEDUP_REMOVED lines=10> */
[----:B------:R-:W-:Y:S01]  /*2bb10*/  MOV R20, R7 ;  /* 0x0000000700147202 */ /* 0x000fe20000000f00 */
[----:B------:R-:W-:Y:S01]  /*2bb20*/  IMAD.MOV.U32 R23, RZ, RZ, R4 ;  /* 0x000000ffff177224 */ /* 0x000fe200078e0004 */
[----:B------:R-:W-:-:S02]  /*2bb30*/  MOV R21, R6 ;  /* 0x0000000600157202 */ /* 0x000fc40000000f00 */
[----:B------:R-:W-:Y:S02]  /*2bb40*/  MOV R22, R5 ;  /* 0x0000000500167202 */ /* 0x000fe40000000f00 */
[----:B----4-:R-:W0:Y:S04]  /*2bb50*/  LDSM.16.M88.4 R4, [R29+0x20080] ;  /* 0x020080001d04783b */ /* 0x010e280000000200 */
[----:B---3--:R-:W-:Y:S04]  /*2bb60*/  STL.64 [R1+0x5160], R26 ;  /* 0x0051601a01007387 */ /* 0x008fe80000100a00 */
[----:B--2---:R1:W-:Y:S04]  /*2bb70*/  STL.64 [R1+0x5158], R24 ;  /* 0x0051581801007387 */ /* 0x0043e80000100a00 */
[----:B-1----:R-:W2:Y:S04]  /*2bb80*/  LDL.LU R24, [R1+0x140] ;  /* 0x0001400001187983 */ /* 0x002ea80000300800 */
[----:B------:R-:W2:Y:S04]  /*2bb90*/  LDL.LU R25, [R1+0x144] ;  /* 0x0001440001197983 */ /* 0x000ea80000300800 */
[----:B------:R-:W2:Y:S04]  /*2bba0*/  LDL.LU R26, [R1+0x148] ;  /* 0x00014800011a7983 */ /* 0x000ea80000300800 */
[----:B------:R-:W2:Y:S04]  /*2bbb0*/  LDL.LU R27, [R1+0x14c] ;  /* 0x00014c00011b7983 */ /* 0x000ea80000300800 */
[----:B0-----:R-:W-:Y:S04]  /*2bbc0*/  STL [R1+0x4f68], R6 ;  /* 0x004f680601007387 */ /* 0x001fe80000100800 */
[----:B------:R-:W-:Y:S04]  /*2bbd0*/  STL [R1+0x4f64], R7 ;  /* 0x004f640701007387 */ /* 0x000fe80000100800 */
[----:B------:R0:W-:Y:S04]  /*2bbe0*/  STL.64 [R1+0x5060], R4 ;  /* 0x0050600401007387 */ /* 0x0001e80000100a00 */
        /* <DEDUP_REMOVED lines=100> */
[----:B----4-:R-:W-:Y:S01]  /*2c230*/  IMAD.MOV.U32 R20, RZ, RZ, R12 ;  /* 0x000000ffff147224 */ /* 0x010fe200078e000c */
[----:B------:R-:W-:Y:S02]  /*2c240*/  MOV R21, R13 ;  /* 0x0000000d00157202 */ /* 0x000fe40000000f00 */
[----:B------:R-:W2:Y:S01]  /*2c250*/  LDL.LU R12, [R1+0x5084] ;  /* 0x00508400010c7983 */ /* 0x000ea20000300800 */
[----:B0-----:R-:W-:-:S03]  /*2c260*/  MOV R22, R16 ;  /* 0x0000001000167202 */ /* 0x001fc60000000f00 */
[----:B------:R-:W2:Y:S01]  /*2c270*/  LDL.LU R13, [R1+0x5080] ;  /* 0x00508000010d7983 */ /* 0x000ea20000300800 */
[----:B------:R-:W-:-:S03]  /*2c280*/  MOV R23, R17 ;  /* 0x0000001100177202 */ /* 0x000fc60000000f00 */
[----:B------:R-:W4:Y:S04]  /*2c290*/  LDL.LU R16, [R1+0x507c] ;  /* 0x00507c0001107983 */ /* 0x000f280000300800 */
[----:B------:R-:W2:Y:S01]  /*2c2a0*/  LDL.LU R17, [R1+0x5078] ;  /* 0x0050780001117983 */ /* 0x000ea20000300800 */
[C---:B---3--:R-:W-:Y:S11]  /*2c2b0*/  HMMA.16816.F32 R4, R24.reuse, R14, R4 ;  /* 0x0000000e1804723c */ /* 0x048ff60000001804 */
[----:B------:R-:W-:Y:S11]  /*2c2c0*/  @!UPT UIADD3 URZ, URZ, URZ, URZ ;  /* 0x0000003f3f3ff290 */ /* 0x000ff6000fffe03f */
[----:B------:R-:W-:Y:S01]  /*2c2d0*/  @!UPT UIADD3 URZ, URZ, URZ, URZ ;  /* 0x0000003f3f3ff290 */ /* 0x000fe2000fffe03f */
[----:B------:R-:W-:Y:S04]  /*2c2e0*/  STL.64 [R1+0x80], R4 ;  /* 0x0000800401007387 */ /* 0x000fe80000100a00 */
[----:B------:R0:W-:Y:S04]  /*2c2f0*/  STL.64 [R1+0x88], R6 ;  /* 0x0000880601007387 */ /* 0x0001e80000100a00 */
[----:B0-----:R-:W3:Y:S04]  /*2c300*/  LDL.LU.64 R6, [R1+0x5070] ;  /* 0x0050700001067983 */ /* 0x001ee80000300a00 */
[----:B------:R-:W3:Y:S04]  /*2c310*/  LDL.LU.64 R4, [R1+0x5068] ;  /* 0x0050680001047983 */ /* 0x000ee80000300a00 */
[----:B------:R-:W2:Y:S04]  /*2c320*/  LDL.LU R14, [R1+0x78] ;  /* 0x00007800010e7983 */ /* 0x000ea80000300800 */
[----:B------:R-:W2:Y:S01]  /*2c330*/  LDL.LU R15, [R1+0x7c] ;  /* 0x00007c00010f7983 */ /* 0x000ea20000300800 */
[----:B---3--:R-:W-:Y:S03]  /*2c340*/  HMMA.16816.F32 R24, R24, R18, R4 ;  /* 0x000000121818723c */ /* 0x008fe60000001804 */
[----:B------:R-:W2:Y:S05]  /*2c350*/  LDL.LU.64 R4, [R1+0x5060] ;  /* 0x0050600001047983 */ /* 0x000eaa0000300a00 */
[----:B--2---:R-:W-:Y:S11]  /*2c360*/  HMMA.16816.F32 R12, R20, R4, R12 ;  /* 0x00000004140c723c */ /* 0x004ff6000000180c */
[----:B------:R-:W-:Y:S11]  /*2c370*/  @!UPT UIADD3 URZ, URZ, URZ, URZ ;  /* 0x0000003f3f3ff290 */ /* 0x000ff6000fffe03f */
[----:B------:R-:W-:Y:S01]  /*2c380*/  @!UPT UIADD3 URZ, URZ, URZ, URZ ;  /* 0x0000003f3f3ff290 */ /* 0x000fe2000fffe03f */
[----:B------:R-:W-:Y:S01]  /*2c390*/  STL.64 [R1+0x70], R12 ;  /* 0x0000700c01007387 */ /* 0x000fe20000100a00 */
[----:B------:R-:W-:-:S03]  /*2c3a0*/  IMAD.MOV.U32 R29, RZ, RZ, R15 ;  /* 0x000000ffff1d7224 */ /* 0x000fc600078e000f */
[----:B------:R-:W-:Y:S04]  /*2c3b0*/  STL.64 [R1+0x60], R24 ;  /* 0x0000601801007387 */ /* 0x000fe80000100a00 */
[----:B------:R-:W-:Y:S04]  /*2c3c0*/  STL.64 [R1+0x68], R26 ;  /* 0x0000681a01007387 */ /* 0x000fe80000100a00 */
[----:B------:R-:W-:Y:S04]  /*2c3d0*/  STL [R1+0x78], R14 ;  /* 0x0000780e01007387 */ /* 0x000fe80000100800 */
[----:B------:R-:W0:Y:S02]  /*2c3e0*/  LDSM.16.MT88.4 R12, [R2+0x6080] ;  /* 0x00608000020c783b */ /* 0x000e240000004200 */
[----:B0-----:R-:W-:Y:S01]  /*2c3f0*/  MOV R27, R12 ;  /* 0x0000000c001b7202 */ /* 0x001fe20000000f00 */
[----:B------:R-:W-:Y:S01]  /*2c400*/  IMAD.MOV.U32 R24, RZ, RZ, R15 ;  /* 0x000000ffff187224 */ /* 0x000fe200078e000f */
[----:B------:R-:W-:-:S02]  /*2c410*/  MOV R26, R13 ;  /* 0x0000000d001a7202 */ /* 0x000fc40000000f00 */
[----:B------:R-:W-:Y:S02]  /*2c420*/  MOV R25, R14 ;  /* 0x0000000e00197202 */ /* 0x000fe40000000f00 */
[----:B------:R-:W0:Y:S04]  /*2c430*/  LDSM.16.MT88.4 R12, [R28+0x6000] ;  /* 0x006000001c0c783b */ /* 0x000e280000004200 */
[----:B0-----:R-:W-:Y:S04]  /*2c440*/  STL.64 [R1+0x4fe0], R14 ;  /* 0x004fe00e01007387 */ /* 0x001fe80000100a00 */
[----:B------:R0:W-:Y:S04]  /*2c450*/  STL.64 [R1+0x4fd8], R12 ;  /* 0x004fd80c01007387 */ /* 0x0001e80000100a00 */
[----:B0-----:R-:W2:Y:S04]  /*2c460*/  LDL.LU R12, [R1+0xb0] ;  /* 0x0000b000010c7983 */ /* 0x001ea80000300800 */
[----:B------:R-:W2:Y:S01]  /*2c470*/  LDL.LU R13, [R1+0xb4] ;  /* 0x0000b400010d7983 */ /* 0x000ea20000300800 */
[----:B------:R-:W-:-:S02]  /*2c480*/  MOV R14, R17 ;  /* 0x00000011000e7202 */ /* 0x000fc40000000f00 */
[----:B----4-:R-:W-:Y:S02]  /*2c490*/  MOV R15, R16 ;  /* 0x00000010000f7202 */ /* 0x010fe40000000f00 */
        /* <DEDUP_REMOVED lines=73> */
[----:B------:R-:W-:-:S03]  /*2c930*/  IMAD.MOV.U32 R28, RZ, RZ, R11 ;  /* 0x000000ffff1c7224 */ /* 0x000fc600078e000b */
        /* <DEDUP_REMOVED lines=26> */
[----:B--2---:R-:W-:Y:S02]  /*2cae0*/  HMMA.16816.F32 R24, R12, R4, R16 ;  /* 0x000000040c18723c */ /* 0x004fe40000001810 */
[----:B----4-:R-:W0:Y:S11]  /*2caf0*/  LDSM.16.MT88.4 R16, [R0+0x7000] ;  /* 0x007000000010783b */ /* 0x010e360000004200 */
[----:B------:R-:W-:Y:S10]  /*2cb00*/  @!UPT UIADD3 URZ, URZ, URZ, URZ ;  /* 0x0000003f3f3ff290 */ /* 0x000ff4000fffe03f */
[----:B------:R0:W-:Y:S04]  /*2cb10*/  STL.64 [R1+0x180], R24 ;  /* 0x0001801801007387 */ /* 0x0001e80000100a00 */
[----:B------:R1:W-:Y:S01]  /*2cb20*/  STL.64 [R1+0x188], R26 ;  /* 0x0001881a01007387 */ /* 0x0003e20000100a00 */
[----:B0-----:R-:W-:Y:S01]  /*2cb30*/  MOV R25, R18 ;  /* 0x0000001200197202 */ /* 0x001fe20000000f00 */
[----:B------:R-:W-:Y:S01]  /*2cb40*/  IMAD.MOV.U32 R24, RZ, RZ, R19 ;  /* 0x000000ffff187224 */ /* 0x000fe200078e0013 */
[----:B-1----:R-:W-:Y:S01]  /*2cb50*/  MOV R27, R16 ;  /* 0x00000010001b7202 */ /* 0x002fe20000000f00 */
[----:B------:R-:W2:Y:S01]  /*2cb60*/  LDL.LU.64 R18, [R1+0x5030] ;  /* 0x0050300001127983 */ /* 0x000ea20000300a00 */
[----:B------:R-:W-:-:S03]  /*2cb70*/  MOV R26, R17 ;  /* 0x00000011001a7202 */ /* 0x000fc60000000f00 */
        /* <DEDUP_REMOVED lines=80> */
[----:B----4-:R-:W-:Y:S02]  /*2d080*/  MOV R20, R27 ;  /* 0x0000001b00147202 */ /* 0x010fe40000000f00 */
[----:B------:R-:W-:Y:S02]  /*2d090*/  MOV R21, R26 ;  /* 0x0000001a00157202 */ /* 0x000fe40000000f00 */
[----:B--2---:R-:W-:Y:S01]  /*2d0a0*/  MOV R22, R25 ;  /* 0x0000001900167202 */ /* 0x004fe20000000f00 */
[----:B------:R-:W-:-:S02]  /*2d0b0*/  IMAD.MOV.U32 R23, RZ, RZ, R24 ;  /* 0x000000ffff177224 */ /* 0x000fc400078e0018 */
        /* <DEDUP_REMOVED lines=9> */
[----:B------:R-:W-:Y:S01]  /*2d150*/  MOV R0, R24 ;  /* 0x0000001800007202 */ /* 0x000fe20000000f00 */
[----:B------:R-:W3:Y:S01]  /*2d160*/  LDL.LU.64 R26, [R1+0x4f80] ;  /* 0x004f8000011a7983 */ /* 0x000ee20000300a00 */
[----:B------:R-:W-:-:S03]  /*2d170*/  MOV R18, R25 ;  /* 0x0000001900127202 */ /* 0x000fc60000000f00 */
        /* <DEDUP_REMOVED lines=9> */
[----:B------:R-:W-:-:S08]  /*2d210*/  IMAD.MOV.U32 R24, RZ, RZ, R10 ;  /* 0x000000ffff187224 */ /* 0x000fd000078e000a */
[----:B------:R0:W-:Y:S01]  /*2d220*/  STL.64 [R1+0xf0], R12 ;  /* 0x0000f00c01007387 */ /* 0x0001e20000100a00 */
[----:B------:R-:W-:-:S03]  /*2d230*/  MOV R29, R15 ;  /* 0x0000000f001d7202 */ /* 0x000fc60000000f00 */
        /* <DEDUP_REMOVED lines=11> */
[----:B------:R-:W-:-:S02]  /*2d2f0*/  MOV R25, R6 ;  /* 0x0000000600197202 */ /* 0x000fc40000000f00 */
[----:B------:R-:W-:Y:S01]  /*2d300*/  MOV R26, R7 ;  /* 0x00000007001a7202 */ /* 0x000fe20000000f00 */
[----:B------:R-:W4:Y:S01]  /*2d310*/  LDL.LU R6, [R1+0x4f68] ;  /* 0x004f680001067983 */ /* 0x000f220000300800 */
[----:B------:R-:W-:-:S03]  /*2d320*/  MOV R27, R11 ;  /* 0x0000000b001b7202 */ /* 0x000fc60000000f00 */
[----:B------:R-:W4:Y:S04]  /*2d330*/  LDL.LU R7, [R1+0x4f64] ;  /* 0x004f640001077983 */ /* 0x000f280000300800 */
[----:B------:R-:W2:Y:S04]  /*2d340*/  LDL.LU R11, [R1+0x4f60] ;  /* 0x004f6000010b7983 */ /* 0x000ea80000300800 */
[----:B0-----:R-:W-:Y:S01]  /*2d350*/  STL.64 [R1+0x20], R20 ;  /* 0x0000201401007387 */ /* 0x001fe20000100a00 */
[----:B------:R-:W-:-:S03]  /*2d360*/  IMAD.MOV.U32 R29, RZ, RZ, R23 ;  /* 0x000000ffff1d7224 */ /* 0x000fc600078e0017 */
        /* <DEDUP_REMOVED lines=9> */
[----:B------:R-:W-:Y:S02]  /*2d400*/  MOV R4, R16 ;  /* 0x0000001000047202 */ /* 0x000fe40000000f00 */
[----:B------:R-:W-:Y:S01]  /*2d410*/  MOV R5, R17 ;  /* 0x0000001100057202 */ /* 0x000fe20000000f00 */
        /* <DEDUP_REMOVED lines=12> */
[----:B------:R-:W-:-:S03]  /*2d4e0*/  IMAD.MOV.U32 R2, RZ, RZ, R23 ;  /* 0x000000ffff027224 */ /* 0x000fc600078e0017 */
        /* <DEDUP_REMOVED lines=10> */
[----:B----4-:R-:W-:Y:S02]  /*2d590*/  MOV R21, R18 ;  /* 0x0000001200157202 */ /* 0x010fe40000000f00 */
[----:B------:R-:W-:Y:S01]  /*2d5a0*/  MOV R22, R17 ;  /* 0x0000001100167202 */ /* 0x000fe20000000f00 */
[----:B------:R-:W-:-:S05]  /*2d5b0*/  IMAD.MOV.U32 R23, RZ, RZ, R16 ;  /* 0x000000ffff177224 */ /* 0x000fca00078e0010 */
        /* <DEDUP_REMOVED lines=9> */
[----:B------:R-:W-:Y:S02]  /*2d650*/  MOV R8, R15 ;  /* 0x0000000f00087202 */ /* 0x000fe40000000f00 */
        /* <DEDUP_REMOVED lines=17> */
[----:B-1----:R-:W-:Y:S01]  /*2d770*/  MOV R4, R12 ;  /* 0x0000000c00047202 */ /* 0x002fe20000000f00 */
[----:B------:R-:W-:-:S02]  /*2d780*/  IMAD.MOV.U32 R5, RZ, RZ, R13 ;  /* 0x000000ffff057224 */ /* 0x000fc400078e000d */
        /* <DEDUP_REMOVED lines=18> */
[----:B0-----:R-:W-:Y:S02]  /*2d8b0*/  MOV R15, R22 ;  /* 0x00000016000f7202 */ /* 0x001fe40000000f00 */
[----:B------:R-:W-:Y:S02]  /*2d8c0*/  MOV R14, R23 ;  /* 0x00000017000e7202 */ /* 0x000fe40000000f00 */
        /* <DEDUP_REMOVED lines=8> */
[----:B0-----:R-:W-:Y:S01]  /*2d950*/  IMAD.MOV.U32 R19, RZ, RZ, R26 ;  /* 0x000000ffff137224 */ /* 0x001fe200078e001a */
        /* <DEDUP_REMOVED lines=31> */
[----:B------:R-:W-:-:S02]  /*2db50*/  MOV R22, R29 ;  /* 0x0000001d00167202 */ /* 0x000fc40000000f00 */
[----:B------:R-:W-:Y:S01]  /*2db60*/  MOV R23, R2 ;  /* 0x0000000200177202 */ /* 0x000fe20000000f00 */
        /* <DEDUP_REMOVED lines=10> */
[----:B------:R-:W-:-:S03]  /*2dc10*/  IMAD.MOV.U32 R23, RZ, RZ, R29 ;  /* 0x000000ffff177224 */ /* 0x000fc600078e001d */
        /* <DEDUP_REMOVED lines=38> */
[----:B0-----:R-:W-:Y:S01]  /*2de80*/  IMAD.MOV.U32 R9, RZ, RZ, R6 ;  /* 0x000000ffff097224 */ /* 0x001fe200078e0006 */
[----:B------:R-:W-:-:S02]  /*2de90*/  MOV R28, R7 ;  /* 0x00000007001c7202 */ /* 0x000fc40000000f00 */
[----:B---3--:R-:W-:Y:S04]  /*2dea0*/  STL.64 [R1+0x4e28], R18 ;  /* 0x004e281201007387 */ /* 0x008fe80000100a00 */
[----:B--2---:R0:W-:Y:S04]  /*2deb0*/  STL.64 [R1+0x4e20], R16 ;  /* 0x004e201001007387 */ /* 0x0041e80000100a00 */
[----:B0-----:R-:W2:Y:S04]  /*2dec0*/  LDL.LU R16, [R1+0xf0] ;  /* 0x0000f00001107983 */ /* 0x001ea80000300800 */
[----:B------:R-:W2:Y:S04]  /*2ded0*/  LDL.LU R17, [R1+0xf4] ;  /* 0x0000f40001117983 */ /* 0x000ea80000300800 */
[----:B------:R-:W2:Y:S04]  /*2dee0*/  LDL.LU R18, [R1+0xf8] ;  /* 0x0000f80001127983 */ /* 0x000ea80000300800 */
[----:B------:R-:W4:Y:S01]  /*2def0*/  LDL.LU.64 R6, [R1+0x4ef0] ;  /* 0x004ef00001067983 */ /* 0x000f220000300a00 */
[----:B------:R-:W-:-:S02]  /*2df00*/  MOV R13, R4 ;  /* 0x00000004000d7202 */ /* 0x000fc40000000f00 */
[----:B------:R-:W-:Y:S02]  /*2df10*/  MOV R8, R5 ;  /* 0x0000000500087202 */ /* 0x000fe40000000f00 */
        /* <DEDUP_REMOVED lines=14> */
[----:B------:R-:W-:-:S03]  /*2e000*/  MOV R0, R23 ;  /* 0x0000001700007202 */ /* 0x000fc60000000f00 */
        /* <DEDUP_REMOVED lines=29> */
[----:B------:R-:W-:-:S03]  /*2e1e0*/  IMAD.MOV.U32 R29, RZ, RZ, R27 ;  /* 0x000000ffff1d7224 */ /* 0x000fc600078e001b */
        /* <DEDUP_REMOVED lines=25> */
[----:B---3--:R-:W-:-:S03]  /*2e380*/  MOV R20, R4 ;  /* 0x0000000400147202 */ /* 0x008fc60000000f00 */
[----:B------:R-:W3:Y:S01]  /*2e390*/  LDL.LU R4, [R1+0x4e34] ;  /* 0x004e340001047983 */ /* 0x000ee20000300800 */
[----:B------:R-:W-:-:S03]  /*2e3a0*/  MOV R21, R5 ;  /* 0x0000000500157202 */ /* 0x000fc60000000f00 */
        /* <DEDUP_REMOVED lines=20> */
[----:B------:R-:W-:Y:S01]  /*2e4f0*/  IMAD.MOV.U32 R25, RZ, RZ, R8 ;  /* 0x000000ffff197224 */ /* 0x000fe200078e0008 */
[----:B-1----:R-:W-:Y:S02]  /*2e500*/  MOV R26, R9 ;  /* 0x00000009001a7202 */ /* 0x002fe40000000f00 */
[----:B------:R-:W2:Y:S01]  /*2e510*/  LDL.LU R8, [R1+0x4e04] ;  /* 0x004e040001087983 */ /* 0x000ea20000300800 */
[----:B------:R-:W-:-:S03]  /*2e520*/  MOV R27, R28 ;  /* 0x0000001c001b7202 */ /* 0x000fc60000000f00 */
        /* <DEDUP_REMOVED lines=16> */
[----:B------:R-:W-:-:S03]  /*2e630*/  IMAD.MOV.U32 R0, RZ, RZ, R7 ;  /* 0x000000ffff007224 */ /* 0x000fc600078e0007 */
        /* <DEDUP_REMOVED lines=8> */
[----:B0-----:R-:W-:-:S02]  /*2e6c0*/  MOV R6, R9 ;  /* 0x0000000900067202 */ /* 0x001fc40000000f00 */
[----:B------:R-:W-:Y:S02]  /*2e6d0*/  MOV R7, R8 ;  /* 0x0000000800077202 */ /* 0x000fe40000000f00 */
        /* <DEDUP_REMOVED lines=12> */
[----:B------:R-:W-:Y:S01]  /*2e7a0*/  IMAD.MOV.U32 R10, RZ, RZ, R19 ;  /* 0x000000ffff0a7224 */ /* 0x000fe200078e0013 */
[----:B------:R-:W-:-:S02]  /*2e7b0*/  MOV R11, R18 ;  /* 0x00000012000b7202 */ /* 0x000fc40000000f00 */
[----:B------:R-:W-:Y:S01]  /*2e7c0*/  MOV R18, R20 ;  /* 0x0000001400127202 */ /* 0x000fe20000000f00 */
[----:B------:R-:W-:Y:S01]  /*2e7d0*/  STL.64 [R1+0x58], R22 ;  /* 0x0000581601007387 */ /* 0x000fe20000100a00 */
[----:B------:R-:W-:-:S05]  /*2e7e0*/  MOV R19, R21 ;  /* 0x0000001500137202 */ /* 0x000fca0000000f00 */
        /* <DEDUP_REMOVED lines=9> */
[----:B------:R-:W-:Y:S01]  /*2e880*/  IMAD.MOV.U32 R22, RZ, RZ, R15 ;  /* 0x000000ffff167224 */ /* 0x000fe200078e000f */
[----:B------:R-:W-:-:S03]  /*2e890*/  MOV R23, R14 ;  /* 0x0000000e00177202 */ /* 0x000fc60000000f00 */
[----:B------:R-:W-:Y:S01]  /*2e8a0*/  IMAD.MOV.U32 R15, RZ, RZ, R7 ;  /* 0x000000ffff0f7224 */ /* 0x000fe200078e0007 */
[----:B------:R-:W-:Y:S01]  /*2e8b0*/  MOV R14, R6 ;  /* 0x00000006000e7202 */ /* 0x000fe20000000f00 */
[----:B------:R0:W-:Y:S01]  /*2e8c0*/  STL [R1+0x100], R4 ;  /* 0x0001000401007387 */ /* 0x0001e20000100800 */
[----:B------:R-:W-:-:S03]  /*2e8d0*/  MOV R28, R5 ;  /* 0x00000005001c7202 */ /* 0x000fc60000000f00 */
        /* <DEDUP_REMOVED lines=10> */
[----:B------:R-:W-:Y:S01]  /*2e980*/  IMAD.MOV.U32 R2, RZ, RZ, R7 ;  /* 0x000000ffff027224 */ /* 0x000fe200078e0007 */
[----:B0-----:R-:W-:Y:S01]  /*2e990*/  MOV R17, R5 ;  /* 0x0000000500117202 */ /* 0x001fe20000000f00 */
[----:B-1----:R-:W-:Y:S04]  /*2e9a0*/  STL.64 [R1+0x4d18], R26 ;  /* 0x004d181a01007387 */ /* 0x002fe80000100a00 */
[----:B------:R-:W-:Y:S04]  /*2e9b0*/  STL.64 [R1+0x4d10], R24 ;  /* 0x004d101801007387 */ /* 0x000fe80000100a00 */
[----:B------:R0:W-:Y:S04]  /*2e9c0*/  STL.64 [R1+0x150], R8 ;  /* 0x0001500801007387 */ /* 0x0001e80000100a00 */
[----:B------:R1:W-:Y:S04]  /*2e9d0*/  STL.64 [R1+0x158], R10 ;  /* 0x0001580a01007387 */ /* 0x0003e80000100a00 */
[----:B------:R-:W-:Y:S04]  /*2e9e0*/  STL.64 [R1+0x4da8], R14 ;  /* 0x004da80e01007387 */ /* 0x000fe80000100a00 */
[----:B------:R-:W-:Y:S04]  /*2e9f0*/  STL.64 [R1+0x4da0], R12 ;  /* 0x004da00c01007387 */ /* 0x000fe80000100a00 */
[----:B0-----:R-:W2:Y:S01]  /*2ea00*/  LDL.LU R8, [R1+0xc0] ;  /* 0x0000c00001087983 */ /* 0x001ea20000300800 */
[----:B------:R-:W-:-:S03]  /*2ea10*/  MOV R16, R6 ;  /* 0x0000000600107202 */ /* 0x000fc60000000f00 */
[----:B------:R-:W2:Y:S01]  /*2ea20*/  LDL.LU R9, [R1+0xc4] ;  /* 0x0000c40001097983 */ /* 0x000ea20000300800 */
[----:B------:R-:W-:-:S03]  /*2ea30*/  MOV R6, R29 ;  /* 0x0000001d00067202 */ /* 0x000fc60000000f00 */
[----:B-1----:R-:W3:Y:S01]  /*2ea40*/  LDL.LU R10, [R1+0xc8] ;  /* 0x0000c800010a7983 */ /* 0x002ee20000300800 */
[----:B------:R-:W-:-:S03]  /*2ea50*/  MOV R7, R0 ;  /* 0x0000000000077202 */ /* 0x000fc60000000f00 */
[----:B------:R-:W3:Y:S04]  /*2ea60*/  LDL.LU R11, [R1+0xcc] ;  /* 0x0000cc00010b7983 */ /* 0x000ee80000300800 */
        /* <DEDUP_REMOVED lines=17> */
[----:B---3--:R-:W-:-:S03]  /*2eb80*/  IMAD.MOV.U32 R11, RZ, RZ, R0 ;  /* 0x000000ffff0b7224 */ /* 0x008fc600078e0000 */
[----:B0-----:R-:W2:Y:S04]  /*2eb90*/  LDL.LU R8, [R1+0xd0] ;  /* 0x0000d00001087983 */ /* 0x001ea80000300800 */
[----:B------:R-:W2:Y:S04]  /*2eba0*/  LDL.LU R9, [R1+0xd4] ;  /* 0x0000d40001097983 */ /* 0x000ea80000300800 */
[----:B------:R-:W3:Y:S04]  /*2ebb0*/  LDL.LU R10, [R1+0xd8] ;  /* 0x0000d800010a7983 */ /* 0x000ee80000300800 */
[----:B------:R-:W4:Y:S01]  /*2ebc0*/  LDL.LU R0, [R1+0x4dc8] ;  /* 0x004dc80001007983 */ /* 0x000f220000300800 */
[----:B------:R-:W-:Y:S01]  /*2ebd0*/  MOV R12, R18 ;  /* 0x00000012000c7202 */ /* 0x000fe20000000f00 */
[----:B------:R-:W-:Y:S01]  /*2ebe0*/  IMAD.MOV.U32 R13, RZ, RZ, R17 ;  /* 0x000000ffff0d7224 */ /* 0x000fe200078e0011 */
[----:B------:R-:W-:-:S02]  /*2ebf0*/  MOV R14, R16 ;  /* 0x00000010000e7202 */ /* 0x000fc40000000f00 */
[----:B----4-:R-:W0:Y:S04]  /*2ec00*/  LDSM.16.MT88.4 R16, [R0+0x9000] ;  /* 0x009000000010783b */ /* 0x010e280000004200 */
[----:B---3--:R-:W-:Y:S04]  /*2ec10*/  STL.64 [R1+0x4d98], R10 ;  /* 0x004d980a01007387 */ /* 0x008fe80000100a00 */
[----:B--2---:R1:W-:Y:S04]  /*2ec20*/  STL.64 [R1+0x4d90], R8 ;  /* 0x004d900801007387 */ /* 0x0043e80000100a00 */
[----:B-1----:R-:W2:Y:S04]  /*2ec30*/  LDL.LU R8, [R1+0x1a0] ;  /* 0x0001a00001087983 */ /* 0x002ea80000300800 */
[----:B------:R-:W2:Y:S04]  /*2ec40*/  LDL.LU R9, [R1+0x1a4] ;  /* 0x0001a40001097983 */ /* 0x000ea80000300800 */
[----:B------:R-:W2:Y:S04]  /*2ec50*/  LDL.LU R10, [R1+0x1a8] ;  /* 0x0001a800010a7983 */ /* 0x000ea80000300800 */
[----:B------:R-:W2:Y:S01]  /*2ec60*/  LDL.LU R11, [R1+0x1ac] ;  /* 0x0001ac00010b7983 */ /* 0x000ea20000300800 */
[----:B0-----:R-:W-:-:S02]  /*2ec70*/  MOV R27, R16 ;  /* 0x00000010001b7202 */ /* 0x001fc40000000f00 */
[----:B------:R-:W-:Y:S02]  /*2ec80*/  MOV R26, R17 ;  /* 0x00000011001a7202 */ /* 0x000fe40000000f00 */
[----:B------:R-:W3:Y:S01]  /*2ec90*/  LDL.LU.64 R16, [R1+0x4dc0] ;  /* 0x004dc00001107983 */ /* 0x000ee20000300a00 */
[----:B------:R-:W-:Y:S01]  /*2eca0*/  MOV R25, R18 ;  /* 0x0000001200197202 */ /* 0x000fe20000000f00 */
[----:B------:R-:W-:Y:S02]  /*2ecb0*/  IMAD.MOV.U32 R24, RZ, RZ, R19 ;  /* 0x000000ffff187224 */ /* 0x000fe400078e0013 */
[----:B------:R-:W-:Y:S04]  /*2ecc0*/  STL.64 [R1+0x4d38], R26 ;  /* 0x004d381a01007387 */ /* 0x000fe80000100a00 */
[----:B------:R0:W-:Y:S04]  /*2ecd0*/  STL.64 [R1+0x4d30], R24 ;  /* 0x004d301801007387 */ /* 0x0001e80000100a00 */
[----:B0-----:R-:W4:Y:S04]  /*2ece0*/  LDL.LU R24, [R1+0x90] ;  /* 0x0000900001187983 */ /* 0x001f280000300800 */
[----:B------:R-:W4:Y:S04]  /*2ecf0*/  LDL.LU R25, [R1+0x94] ;  /* 0x0000940001197983 */ /* 0x000f280000300800 */
[----:B------:R-:W2:Y:S04]  /*2ed00*/  LDL.LU R26, [R1+0x98] ;  /* 0x00009800011a7983 */ /* 0x000ea80000300800 */
[----:B------:R-:W2:Y:S01]  /*2ed10*/  LDL.LU R27, [R1+0x9c] ;  /* 0x00009c00011b7983 */ /* 0x000ea20000300800 */
[----:B------:R-:W-:-:S07]  /*2ed20*/  MOV R15, R2 ;  /* 0x00000002000f7202 */ /* 0x000fce0000000f00 */
[----:B---3--:R-:W-:Y:S01]  /*2ed30*/  HMMA.16816.F32 R12, R12, R16, R20 ;  /* 0x000000100c0c723c */ /* 0x008fe20000001814 */
[----:B--2---:R-:W-:Y:S04]  /*2ed40*/  STL.64 [R1+0x4d48], R26 ;  /* 0x004d481a01007387 */ /* 0x004fe80000100a00 */
[----:B----4-:R0:W-:Y:S04]  /*2ed50*/  STL.64 [R1+0x4d40], R24 ;  /* 0x004d401801007387 */ /* 0x0101e80000100a00 */
[----:B0-----:R-:W2:Y:S04]  /*2ed60*/  LDL.LU R24, [R1+0xb0] ;  /* 0x0000b00001187983 */ /* 0x001ea80000300800 */
[----:B------:R-:W2:Y:S01]  /*2ed70*/  LDL.LU R25, [R1+0xb4] ;  /* 0x0000b40001197983 */ /* 0x000ea20000300800 */
[----:B------:R-:W-:-:S03]  /*2ed80*/  MOV R27, R29 ;  /* 0x0000001d001b7202 */ /* 0x000fc60000000f00 */
[----:B------:R-:W2:Y:S07]  /*2ed90*/  LDL.LU R26, [R1+0xb8] ;  /* 0x0000b800011a7983 */ /* 0x000eae0000300800 */
[----:B------:R-:W-:Y:S01]  /*2eda0*/  MOV R29, R15 ;  /* 0x0000000f001d7202 */ /* 0x000fe20000000f00 */
        /* <DEDUP_REMOVED lines=8> */
[----:B------:R-:W-:-:S02]  /*2ee30*/  MOV R2, R15 ;  /* 0x0000000f00027202 */ /* 0x000fc40000000f00 */
[----:B------:R-:W-:Y:S01]  /*2ee40*/  MOV R23, R12 ;  /* 0x0000000c00177202 */ /* 0x000fe20000000f00 */
[----:B------:R-:W4:Y:S04]  /*2ee50*/  LDL.LU.64 R14, [R1+0x4da8] ;  /* 0x004da800010e7983 */ /* 0x000f280000300a00 */
        /* <DEDUP_REMOVED lines=22> */
[----:B------:R-:W-:-:S03]  /*2efc0*/  IMAD.MOV.U32 R29, RZ, RZ, R11 ;  /* 0x000000ffff1d7224 */ /* 0x000fc600078e000b */
        /* <DEDUP_REMOVED lines=37> */
[----:B0-----:R-:W2:Y:S04]  /*2f220*/  LDL.LU R8, [R1+0xa0] ;  /* 0x0000a00001087983 */ /* 0x001ea80000300800 */
[----:B------:R-:W2:Y:S04]  /*2f230*/  LDL.LU R9, [R1+0xa4] ;  /* 0x0000a40001097983 */ /* 0x000ea80000300800 */
[----:B------:R-:W2:Y:S04]  /*2f240*/  LDL.LU R10, [R1+0xa8] ;  /* 0x0000a800010a7983 */ /* 0x000ea80000300800 */
[----:B------:R-:W2:Y:S01]  /*2f250*/  LDL.LU R11, [R1+0xac] ;  /* 0x0000ac00010b7983 */ /* 0x000ea20000300800 */
[C---:B---3--:R-:W-:Y:S08]  /*2f260*/  HMMA.16816.F32 R4, R20.reuse, R16, R4 ;  /* 0x000000101404723c */ /* 0x048ff00000001804 */
[----:B--2---:R-:W-:Y:S07]  /*2f270*/  HMMA.16816.F32 R8, R20, R12, R8 ;  /* 0x0000000c1408723c */ /* 0x004fee0000001808 */
[----:B------:R-:W-:Y:S01]  /*2f280*/  MOV R20, R27 ;  /* 0x0000001b00147202 */ /* 0x000fe20000000f00 */
[----:B------:R-:W-:Y:S01]  /*2f290*/  IMAD.MOV.U32 R23, RZ, RZ, R24 ;  /* 0x000000ffff177224 */ /* 0x000fe200078e0018 */
[----:B------:R-:W-:-:S02]  /*2f2a0*/  MOV R21, R26 ;  /* 0x0000001a00157202 */ /* 0x000fc40000000f00 */
[----:B------:R-:W-:Y:S02]  /*2f2b0*/  MOV R22, R25 ;  /* 0x0000001900167202 */ /* 0x000fe40000000f00 */
[----:B------:R-:W0:Y:S10]  /*2f2c0*/  LDSM.16.MT88.4 R24, [R2+0x9000] ;  /* 0x009000000218783b */ /* 0x000e340000004200 */
[----:B------:R-:W-:Y:S04]  /*2f2d0*/  STL.64 [R1+0xc0], R8 ;  /* 0x0000c00801007387 */ /* 0x000fe80000100a00 */
[----:B------:R-:W-:Y:S04]  /*2f2e0*/  STL.64 [R1+0xc8], R10 ;  /* 0x0000c80a01007387 */ /* 0x000fe80000100a00 */
[----:B------:R-:W-:Y:S04]  /*2f2f0*/  STL.64 [R1+0x80], R4 ;  /* 0x0000800401007387 */ /* 0x000fe80000100a00 */
[----:B------:R-:W-:Y:S04]  /*2f300*/  STL.64 [R1+0x88], R6 ;  /* 0x0000880601007387 */ /* 0x000fe80000100a00 */
[----:B------:R-:W-:Y:S04]  /*2f310*/  STL.64 [R1+0x4cf8], R22 ;  /* 0x004cf81601007387 */ /* 0x000fe80000100a00 */
[----:B------:R1:W-:Y:S04]  /*2f320*/  STL.64 [R1+0x4cf0], R20 ;  /* 0x004cf01401007387 */ /* 0x0003e80000100a00 */
[----:B-1----:R-:W2:Y:S04]  /*2f330*/  LDL.LU R20, [R1+0x60] ;  /* 0x0000600001147983 */ /* 0x002ea80000300800 */
[----:B------:R-:W2:Y:S01]  /*2f340*/  LDL.LU R21, [R1+0x64] ;  /* 0x0000640001157983 */ /* 0x000ea20000300800 */
[----:B0-----:R-:W-:-:S03]  /*2f350*/  IMAD.MOV.U32 R4, RZ, RZ, R27 ;  /* 0x000000ffff047224 */ /* 0x001fc600078e001b */
[----:B------:R-:W2:Y:S01]  /*2f360*/  LDL.LU R22, [R1+0x68] ;  /* 0x0000680001167983 */ /* 0x000ea20000300800 */
[----:B------:R-:W-:-:S03]  /*2f370*/  MOV R5, R26 ;  /* 0x0000001a00057202 */ /* 0x000fc60000000f00 */
[----:B------:R-:W2:Y:S01]  /*2f380*/  LDL.LU R23, [R1+0x6c] ;  /* 0x00006c0001177983 */ /* 0x000ea20000300800 */
[----:B------:R-:W-:-:S03]  /*2f390*/  MOV R6, R25 ;  /* 0x0000001900067202 */ /* 0x000fc60000000f00 */
[----:B------:R-:W3:Y:S01]  /*2f3a0*/  LDL.LU R8, [R1+0x70] ;  /* 0x0000700001087983 */ /* 0x000ee20000300800 */
[----:B------:R-:W-:-:S03]  /*2f3b0*/  MOV R7, R24 ;  /* 0x0000001800077202 */ /* 0x000fc60000000f00 */
[----:B------:R-:W3:Y:S04]  /*2f3c0*/  LDL.LU R9, [R1+0x74] ;  /* 0x0000740001097983 */ /* 0x000ee80000300800 */
[----:B------:R-:W3:Y:S04]  /*2f3d0*/  LDL.LU R10, [R1+0x78] ;  /* 0x00007800010a7983 */ /* 0x000ee80000300800 */
[----:B------:R-:W3:Y:S04]  /*2f3e0*/  LDL.LU R11, [R1+0x7c] ;  /* 0x00007c00010b7983 */ /* 0x000ee80000300800 */
[----:B------:R-:W2:Y:S04]  /*2f3f0*/  LDL.LU.64 R26, [R1+0x4d18] ;  /* 0x004d1800011a7983 */ /* 0x000ea80000300a00 */
[----:B------:R-:W2:Y:S04]  /*2f400*/  LDL.LU.64 R24, [R1+0x4d10] ;  /* 0x004d100001187983 */ /* 0x000ea80000300a00 */
[----:B------:R0:W-:Y:S04]  /*2f410*/  STL [R1+0x4cb4], R4 ;  /* 0x004cb40401007387 */ /* 0x0001e80000100800 */
[----:B------:R1:W-:Y:S04]  /*2f420*/  STL [R1+0x4cb0], R5 ;  /* 0x004cb00501007387 */ /* 0x0003e80000100800 */
[----:B------:R1:W-:Y:S04]  /*2f430*/  STL [R1+0x4cac], R6 ;  /* 0x004cac0601007387 */ /* 0x0003e80000100800 */
[----:B------:R4:W-:Y:S04]  /*2f440*/  STL [R1+0x4ca8], R7 ;  /* 0x004ca80701007387 */ /* 0x0009e80000100800 */
[----:B0-----:R-:W2:Y:S04]  /*2f450*/  LDL.LU R4, [R1+0xf0] ;  /* 0x0000f00001047983 */ /* 0x001ea80000300800 */
[----:B-1----:R-:W2:Y:S04]  /*2f460*/  LDL.LU R5, [R1+0xf4] ;  /* 0x0000f40001057983 */ /* 0x002ea80000300800 */
[----:B------:R-:W2:Y:S04]  /*2f470*/  LDL.LU R6, [R1+0xf8] ;  /* 0x0000f80001067983 */ /* 0x000ea80000300800 */
[----:B----4-:R-:W2:Y:S02]  /*2f480*/  LDL.LU R7, [R1+0xfc] ;  /* 0x0000fc0001077983 */ /* 0x010ea40000300800 */
[C---:B--2---:R-:W-:Y:S11]  /*2f490*/  HMMA.16816.F32 R4, R24.reuse, R12, R4 ;  /* 0x0000000c1804723c */ /* 0x044ff60000001804 */
[----:B------:R-:W-:Y:S11]  /*2f4a0*/  @!UPT UIADD3 URZ, URZ, URZ, URZ ;  /* 0x0000003f3f3ff290 */ /* 0x000ff6000fffe03f */
[----:B------:R-:W-:Y:S01]  /*2f4b0*/  @!UPT UIADD3 URZ, URZ, URZ, URZ ;  /* 0x0000003f3f3ff290 */ /* 0x000fe2000fffe03f */
[----:B------:R-:W-:Y:S04]  /*2f4c0*/  STL.64 [R1+0xa0], R4 ;  /* 0x0000a00401007387 */ /* 0x000fe80000100a00 */
[----:B------:R0:W-:Y:S02]  /*2f4d0*/  STL.64 [R1+0xa8], R6 ;  /* 0x0000a80601007387 */ /* 0x0001e40000100a00 */
[----:B0-----:R-:W-:Y:S02]  /*2f4e0*/  HMMA.16816.F32 R4, R24, R16, R20 ;  /* 0x000000101804723c */ /* 0x001fe40000001814 */
[----:B------:R-:W0:Y:S05]  /*2f4f0*/  LDSM.16.MT88.4 R20, [R2+0x9080] ;  /* 0x009080000214783b */ /* 0x000e2a0000004200 */
[----:B------:R-:W-:Y:S01]  /*2f500*/  MOV R25, R28 ;  /* 0x0000001c00197202 */ /* 0x000fe20000000f00 */
[----:B------:R-:W-:Y:S01]  /*2f510*/  IMAD.MOV.U32 R26, RZ, RZ, R14 ;  /* 0x000000ffff1a7224 */ /* 0x000fe200078e000e */
[----:B------:R-:W-:Y:S11]  /*2f520*/  MOV R27, R15 ;  /* 0x0000000f001b7202 */ /* 0x000ff60000000f00 */
[----:B------:R-:W-:Y:S03]  /*2f530*/  @!UPT UIADD3 URZ, URZ, URZ, URZ ;  /* 0x0000003f3f3ff290 */ /* 0x000fe6000fffe03f */
[----:B------:R1:W-:Y:S01]  /*2f540*/  STL.64 [R1+0x60], R4 ;  /* 0x0000600401007387 */ /* 0x0003e20000100a00 */
[----:B------:R-:W-:Y:S02]  /*2f550*/  MOV R16, R7 ;  /* 0x0000000700107202 */ /* 0x000fe40000000f00 */
[----:B------:R-:W-:Y:S01]  /*2f560*/  MOV R17, R6 ;  /* 0x0000000600117202 */ /* 0x000fe20000000f00 */
[----:B------:R-:W2:Y:S04]  /*2f570*/  LDL.LU R24, [R1+0x100] ;  /* 0x0001000001187983 */ /* 0x000ea80000300800 */
[----:B------:R-:W4:Y:S04]  /*2f580*/  LDL.LU R28, [R1+0x4d08] ;  /* 0x004d0800011c7983 */ /* 0x000f280000300800 */
[----:B------:R-:W3:Y:S04]  /*2f590*/  LDL.LU R14, [R1+0x4d04] ;  /* 0x004d0400010e7983 */ /* 0x000ee80000300800 */
[----:B------:R-:W3:Y:S01]  /*2f5a0*/  LDL.LU R15, [R1+0x4d00] ;  /* 0x004d0000010f7983 */ /* 0x000ee20000300800 */
[----:B0-----:R-:W-:Y:S01]  /*2f5b0*/  IMAD.MOV.U32 R7, RZ, RZ, R22 ;  /* 0x000000ffff077224 */ /* 0x001fe200078e0016 */
[----:B------:R-:W-:-:S02]  /*2f5c0*/  MOV R29, R23 ;  /* 0x00000017001d7202 */ /* 0x000fc40000000f00 */
[----:B------:R-:W-:Y:S01]  /*2f5d0*/  STL [R1+0x4cbc], R16 ;  /* 0x004cbc1001007387 */ /* 0x000fe20000100800 */
[----:B-1----:R-:W-:Y:S02]  /*2f5e0*/  MOV R5, R20 ;  /* 0x0000001400057202 */ /* 0x002fe40000000f00 */
[----:B------:R-:W-:Y:S01]  /*2f5f0*/  MOV R6, R21 ;  /* 0x0000001500067202 */ /* 0x000fe20000000f00 */
[----:B------:R-:W-:Y:S04]  /*2f600*/  STL [R1+0x4cb8], R17 ;  /* 0x004cb81101007387 */ /* 0x000fe80000100800 */
[----:B------:R-:W3:Y:S04]  /*2f610*/  LDL.LU.64 R22, [R1+0x4cf8] ;  /* 0x004cf80001167983 */ /* 0x000ee80000300a00 */
[----:B------:R-:W3:Y:S01]  /*2f620*/  LDL.LU.64 R20, [R1+0x4cf0] ;  /* 0x004cf00001147983 */ /* 0x000ee20000300a00 */
[----:B------:R-:W-:-:S03]  /*2f630*/  MOV R4, R18 ;  /* 0x0000001200047202 */ /* 0x000fc60000000f00 */
[----:B------:R-:W-:Y:S04]  /*2f640*/  STL [R1+0x4cd0], R29 ;  /* 0x004cd01d01007387 */ /* 0x000fe80000100800 */
[----:B------:R-:W-:Y:S04]  /*2f650*/  STL [R1+0x4ccc], R7 ;  /* 0x004ccc0701007387 */ /* 0x000fe80000100800 */
[----:B------:R-:W-:Y:S04]  /*2f660*/  STL [R1+0x4cc8], R6 ;  /* 0x004cc80601007387 */ /* 0x000fe80000100800 */
[----:B------:R0:W-:Y:S04]  /*2f670*/  STL [R1+0x4cc4], R5 ;  /* 0x004cc40501007387 */ /* 0x0001e80000100800 */
[----:B------:R-:W2:Y:S01]  /*2f680*/  LDL.LU R18, [R1+0x4cec] ;  /* 0x004cec0001127983 */ /* 0x000ea20000300800 */
[----:B0-----:R-:W-:-:S03]  /*2f690*/  MOV R5, R19 ;  /* 0x0000001300057202 */ /* 0x001fc60000000f00 */
[----:B------:R-:W2:Y:S04]  /*2f6a0*/  LDL.LU R19, [R1+0x4ce8] ;  /* 0x004ce80001137983 */ /* 0x000ea80000300800 */
[----:B------:R-:W2:Y:S04]  /*2f6b0*/  LDL.LU R6, [R1+0x58] ;  /* 0x0000580001067983 */ /* 0x000ea80000300800 */
[----:B------:R-:W2:Y:S04]  /*2f6c0*/  LDL.LU R7, [R1+0x5c] ;  /* 0x00005c0001077983 */ /* 0x000ea80000300800 */
[----:B------:R-:W-:Y:S01]  /*2f6d0*/  STL [R1+0x4cc0], R2 ;  /* 0x004cc00201007387 */ /* 0x000fe20000100800 */
[C---:B---3--:R-:W-:Y:S11]  /*2f6e0*/  HMMA.16816.F32 R8, R20.reuse, R14, R8 ;  /* 0x0000000e1408723c */ /* 0x048ff60000001808 */
[----:B------:R-:W-:Y:S11]  /*2f6f0*/  @!UPT UIADD3 URZ, URZ, URZ, URZ ;  /* 0x0000003f3f3ff290 */ /* 0x000ff6000fffe03f */
[----:B------:R-:W-:Y:S01]  /*2f700*/  @!UPT UIADD3 URZ, URZ, URZ, URZ ;  /* 0x0000003f3f3ff290 */ /* 0x000fe2000fffe03f */
[----:B------:R-:W-:Y:S04]  /*2f710*/  STL.64 [R1+0x70], R8 ;  /* 0x0000700801007387 */ /* 0x000fe80000100a00 */
[----:B------:R0:W-:Y:S04]  /*2f720*/  STL.64 [R1+0x78], R10 ;  /* 0x0000780a01007387 */ /* 0x0001e80000100a00 */
[----:B0-----:R-:W3:Y:S04]  /*2f730*/  LDL.LU.64 R10, [R1+0x4ce0] ;  /* 0x004ce000010a7983 */ /* 0x001ee80000300a00 */
[----:B------:R-:W3:Y:S01]  /*2f740*/  LDL.LU.64 R8, [R1+0x4cd8] ;  /* 0x004cd80001087983 */ /* 0x000ee20000300a00 */
[----:B--2---:R-:W-:Y:S03]  /*2f750*/  HMMA.16816.F32 R4, R20, R18, R4 ;  /* 0x000000121404723c */ /* 0x004fe60000001804 */
[----:B----4-:R-:W0:Y:S11]  /*2f760*/  LDSM.16.MT88.4 R20, [R28+0x9080] ;  /* 0x009080001c14783b */ /* 0x010e360000004200 */
[----:B------:R-:W-:Y:S09]  /*2f770*/  @!UPT UIADD3 URZ, URZ, URZ, URZ ;  /* 0x0000003f3f3ff290 */ /* 0x000ff2000fffe03f */
[----:B------:R-:W-:Y:S01]  /*2f780*/  STL.64 [R1+0xd0], R4 ;  /* 0x0000d00401007387 */ /* 0x000fe20000100a00 */
[----:B------:R-:W-:Y:S01]  /*2f790*/  IMAD.MOV.U32 R13, RZ, RZ, R6 ;  /* 0x000000ffff0d7224 */ /* 0x000fe200078e0006 */
[----:B------:R-:W-:Y:S02]  /*2f7a0*/  MOV R12, R7 ;  /* 0x00000007000c7202 */ /* 0x000fe40000000f00 */
[----:B------:R-:W1:Y:S01]  /*2f7b0*/  LDSM.16.MT88.4 R4, [R28+0x9000] ;  /* 0x009000001c04783b */ /* 0x000e620000004200 */
[----:B0-----:R-:W-:Y:S02]  /*2f7c0*/  MOV R29, R20 ;  /* 0x00000014001d7202 */ /* 0x001fe40000000f00 */
[----:B-1----:R-:W-:Y:S01]  /*2f7d0*/  MOV R2, R4 ;  /* 0x0000000400027202 */ /* 0x002fe20000000f00 */
[----:B------:R-:W-:Y:S01]  /*2f7e0*/  IMAD.MOV.U32 R17, RZ, RZ, R6 ;  /* 0x000000ffff117224 */ /* 0x000fe200078e0006 */
[----:B------:R-:W-:Y:S01]  /*2f7f0*/  MOV R16, R5 ;  /* 0x0000000500107202 */ /* 0x000fe20000000f00 */
[----:B------:R-:W-:Y:S01]  /*2f800*/  IMAD.MOV.U32 R6, RZ, RZ, R22 ;  /* 0x000000ffff067224 */ /* 0x000fe200078e0016 */
[----:B------:R-:W-:-:S02]  /*2f810*/  MOV R4, R7 ;  /* 0x0000000700047202 */ /* 0x000fc40000000f00 */
[----:B------:R-:W-:Y:S02]  /*2f820*/  MOV R7, R21 ;  /* 0x0000001500077202 */ /* 0x000fe40000000f00 */
[----:B------:R-:W-:Y:S02]  /*2f830*/  MOV R5, R23 ;  /* 0x0000001700057202 */ /* 0x000fe40000000f00 */
[----:B------:R-:W0:Y:S04]  /*2f840*/  LDSM.16.MT88.4 R20, [R3+0x9000] ;  /* 0x009000000314783b */ /* 0x000e280000004200 */
[----:B------:R-:W-:Y:S04]  /*2f850*/  STL [R1+0x4b9c], R12 ;  /* 0x004b9c0c01007387 */ /* 0x000fe80000100800 */
[----:B------:R-:W-:Y:S04]  /*2f860*/  STL [R1+0x4b98], R13 ;  /* 0x004b980d01007387 */ /* 0x000fe80000100800 */
[----:B------:R-:W-:Y:S04]  /*2f870*/  STL [R1+0x4ba0], R28 ;  /* 0x004ba01c01007387 */ /* 0x000fe80000100800 */
[----:B0-----:R-:W-:Y:S04]  /*2f880*/  STL.64 [R1+0x4bd0], R22 ;  /* 0x004bd01601007387 */ /* 0x001fe80000100a00 */
[----:B------:R3:W-:Y:S02]  /*2f890*/  STL.64 [R1+0x4bc8], R20 ;  /* 0x004bc81401007387 */ /* 0x0007e40000100a00 */
[----:B---3--:R-:W-:Y:S02]  /*2f8a0*/  HMMA.16816.F32 R20, R8, R14, R24 ;  /* 0x0000000e0814723c */ /* 0x008fe40000001818 */
[----:B------:R-:W0:Y:S04]  /*2f8b0*/  LDSM.16.MT88.4 R24, [R3+0x9080] ;  /* 0x009080000318783b */ /* 0x000e280000004200 */
[----:B0-----:R-:W-:Y:S11]  /*2f8c0*/  STL.64 [R1+0x4bb0], R26 ;  /* 0x004bb01a01007387 */ /* 0x001ff60000100a00 */
[----:B------:R-:W-:Y:S06]  /*2f8d0*/  @!UPT UIADD3 URZ, URZ, URZ, URZ ;  /* 0x0000003f3f3ff290 */ /* 0x000fec000fffe03f */
[----:B------:R-:W-:Y:S04]  /*2f8e0*/  STL.64 [R1+0xe0], R20 ;  /* 0x0000e01401007387 */ /* 0x000fe80000100a00 */
[----:B------:R-:W-:Y:S04]  /*2f8f0*/  STL.64 [R1+0xe8], R22 ;  /* 0x0000e81601007387 */ /* 0x000fe80000100a00 */
[----:B------:R-:W0:Y:S04]  /*2f900*/  LDSM.16.MT88.4 R20, [R0+0xa000] ;  /* 0x00a000000014783b */ /* 0x000e280000004200 */
[----:B------:R1:W-:Y:S04]  /*2f910*/  STL.64 [R1+0x4ba8], R24 ;  /* 0x004ba81801007387 */ /* 0x0003e80000100a00 */
[----:B------:R-:W-:Y:S01]  /*2f920*/  STL [R1+0x4b78], R3 ;  /* 0x004b780301007387 */ /* 0x000fe20000100800 */
[----:B0-----:R-:W-:Y:S01]  /*2f930*/  MOV R12, R22 ;  /* 0x00000016000c7202 */ /* 0x001fe20000000f00 */
[----:B------:R-:W-:-:S02]  /*2f940*/  IMAD.MOV.U32 R13, RZ, RZ, R23 ;  /* 0x000000ffff0d7224 */ /* 0x000fc400078e0017 */
[----:B------:R-:W-:Y:S04]  /*2f950*/  STL [R1+0x50], R20 ;  /* 0x0000501401007387 */ /* 0x000fe80000100800 */
[----:B------:R-:W-:Y:S04]  /*2f960*/  STL.64 [R1+0x4c90], R14 ;  /* 0x004c900e01007387 */ /* 0x000fe80000100a00 */
[----:B------:R-:W-:Y:S04]  /*2f970*/  STL.64 [R1+0x4c88], R12 ;  /* 0x004c880c01007387 */ /* 0x000fe80000100a00 */
[----:B-1----:R-:W2:Y:S04]  /*2f980*/  LDL.LU R24, [R1+0x80] ;  /* 0x0000800001187983 */ /* 0x002ea80000300800 */
[----:B------:R-:W2:Y:S04]  /*2f990*/  LDL.LU R25, [R1+0x84] ;  /* 0x0000840001197983 */ /* 0x000ea80000300800 */
[----:B------:R-:W3:Y:S04]  /*2f9a0*/  LDL.LU R26, [R1+0x88] ;  /* 0x00008800011a7983 */ /* 0x000ee80000300800 */
[----:B------:R-:W3:Y:S04]  /*2f9b0*/  LDL.LU R27, [R1+0x8c] ;  /* 0x00008c00011b7983 */ /* 0x000ee80000300800 */
[----:B---3--:R-:W-:Y:S04]  /*2f9c0*/  STL.64 [R1+0x4bc0], R26 ;  /* 0x004bc01a01007387 */ /* 0x008fe80000100a00 */
[----:B--2---:R0:W-:Y:S04]  /*2f9d0*/  STL.64 [R1+0x4bb8], R24 ;  /* 0x004bb81801007387 */ /* 0x0041e80000100a00 */
[----:B0-----:R-:W2:Y:S04]  /*2f9e0*/  LDL.LU R24, [R1+0xc0] ;  /* 0x0000c00001187983 */ /* 0x001ea80000300800 */
[----:B------:R-:W2:Y:S04]  /*2f9f0*/  LDL.LU R25, [R1+0xc4] ;  /* 0x0000c40001197983 */ /* 0x000ea80000300800 */
[----:B------:R-:W3:Y:S04]  /*2fa00*/  LDL.LU R26, [R1+0xc8] ;  /* 0x0000c800011a7983 */ /* 0x000ee80000300800 */
[----:B------:R-:W3:Y:S01]  /*2fa10*/  LDL.LU R27, [R1+0xcc] ;  /* 0x0000cc00011b7983 */ /* 0x000ee20000300800 */
[----:B------:R-:W-:Y:S01]  /*2fa20*/  MOV R28, R21 ;  /* 0x00000015001c7202 */ /* 0x000fe20000000f00 */
[----:B------:R-:W-:Y:S01]  /*2fa30*/  IMAD.MOV.U32 R23, RZ, RZ, R5 ;  /* 0x000000ffff177224 */ /* 0x000fe200078e0005 */
[----:B------:R-:W-:-:S02]  /*2fa40*/  MOV R20, R29 ;  /* 0x0000001d00147202 */ /* 0x000fc40000000f00 */
[----:B------:R-:W-:Y:S02]  /*2fa50*/  MOV R22, R6 ;  /* 0x0000000600167202 */ /* 0x000fe40000000f00 */
[----:B------:R-:W-:Y:S01]  /*2fa60*/  MOV R21, R7 ;  /* 0x0000000700157202 */ /* 0x000fe20000000f00 */
[----:B---3--:R-:W-:Y:S04]  /*2fa70*/  STL.64 [R1+0x4be0], R26 ;  /* 0x004be01a01007387 */ /* 0x008fe80000100a00 */
[----:B--2---:R0:W-:Y:S04]  /*2fa80*/  STL.64 [R1+0x4bd8], R24 ;  /* 0x004bd81801007387 */ /* 0x0041e80000100a00 */
[----:B------:R-:W2:Y:S04]  /*2fa90*/  LDL.LU R29, [R1+0x4cd0] ;  /* 0x004cd000011d7983 */ /* 0x000ea80000300800 */
[----:B------:R-:W3:Y:S04]  /*2faa0*/  LDL.LU R7, [R1+0x4ccc] ;  /* 0x004ccc0001077983 */ /* 0x000ee80000300800 */
[----:B------:R-:W4:Y:S04]  /*2fab0*/  LDL.LU R6, [R1+0x4cc8] ;  /* 0x004cc80001067983 */ /* 0x000f280000300800 */
[----:B------:R-:W2:Y:S04]  /*2fac0*/  LDL.LU R5, [R1+0x4cc4] ;  /* 0x004cc40001057983 */ /* 0x000ea80000300800 */
[----:B------:R-:W-:Y:S04]  /*2fad0*/  STL.64 [R1+0x4c00], R22 ;  /* 0x004c001601007387 */ /* 0x000fe80000100a00 */
[----:B------:R-:W-:Y:S04]  /*2fae0*/  STL.64 [R1+0x4bf8], R20 ;  /* 0x004bf81401007387 */ /* 0x000fe80000100a00 */
[----:B0-----:R-:W2:Y:S04]  /*2faf0*/  LDL.LU R24, [R1+0x90] ;  /* 0x0000900001187983 */ /* 0x001ea80000300800 */
[----:B------:R-:W2:Y:S04]  /*2fb00*/  LDL.LU R25, [R1+0x94] ;  /* 0x0000940001197983 */ /* 0x000ea80000300800 */
[----:B------:R-:W2:Y:S04]  /*2fb10*/  LDL.LU R26, [R1+0x98] ;  /* 0x00009800011a7983 */ /* 0x000ea80000300800 */
[----:B------:R-:W2:Y:S04]  /*2fb20*/  LDL.LU R27, [R1+0x9c] ;  /* 0x00009c00011b7983 */ /* 0x000ea80000300800 */
[----:B--2---:R-:W-:Y:S04]  /*2fb30*/  STL.64 [R1+0x4bf0], R26 ;  /* 0x004bf01a01007387 */ /* 0x004fe80000100a00 */
[----:B------:R0:W-:Y:S04]  /*2fb40*/  STL.64 [R1+0x4be8], R24 ;  /* 0x004be81801007387 */ /* 0x0001e80000100a00 */
[----:B0-----:R-:W2:Y:S04]  /*2fb50*/  LDL.LU R24, [R1+0xb0] ;  /* 0x0000b00001187983 */ /* 0x001ea80000300800 */
[----:B------:R-:W2:Y:S04]  /*2fb60*/  LDL.LU R25, [R1+0xb4] ;  /* 0x0000b40001197983 */ /* 0x000ea80000300800 */
[----:B------:R-:W2:Y:S04]  /*2fb70*/  LDL.LU R26, [R1+0xb8] ;  /* 0x0000b800011a7983 */ /* 0x000ea80000300800 */
[----:B------:R-:W2:Y:S01]  /*2fb80*/  LDL.LU R27, [R1+0xbc] ;  /* 0x0000bc00011b7983 */ /* 0x000ea20000300800 */
[----:B------:R-:W-:Y:S01]  /*2fb90*/  MOV R20, R2 ;  /* 0x0000000200147202 */ /* 0x000fe20000000f00 */
[----:B------:R-:W-:Y:S01]  /*2fba0*/  IMAD.MOV.U32 R23, RZ, RZ, R4 ;  /* 0x000000ffff177224 */ /* 0x000fe200078e0004 */
[----:B------:R-:W-:-:S02]  /*2fbb0*/  MOV R22, R17 ;  /* 0x0000001100167202 */ /* 0x000fc40000000f00 */
[----:B------:R-:W-:Y:S01]  /*2fbc0*/  MOV R21, R16 ;  /* 0x0000001000157202 */ /* 0x000fe20000000f00 */
[----:B--2---:R-:W-:Y:S04]  /*2fbd0*/  STL.64 [R1+0x4c10], R26 ;  /* 0x004c101a01007387 */ /* 0x004fe80000100a00 */
[----:B------:R0:W-:Y:S04]  /*2fbe0*/  STL.64 [R1+0x4c08], R24 ;  /* 0x004c081801007387 */ /* 0x0001e80000100a00 */
[----:B------:R-:W2:Y:S04]  /*2fbf0*/  LDL.LU R2, [R1+0x4cc0] ;  /* 0x004cc00001027983 */ /* 0x000ea80000300800 */
        /* <DEDUP_REMOVED lines=9> */
[----:B-1----:R-:W-:Y:S01]  /*2fc90*/  MOV R20, R5 ;  /* 0x0000000500147202 */ /* 0x002fe20000000f00 */
[----:B------:R-:W-:Y:S01]  /*2fca0*/  IMAD.MOV.U32 R23, RZ, RZ, R29 ;  /* 0x000000ffff177224 */ /* 0x000fe200078e001d */
[----:B---3--:R-:W-:Y:S01]  /*2fcb0*/  MOV R22, R7 ;  /* 0x0000000700167202 */ /* 0x008fe20000000f00 */
[----:B------:R-:W3:Y:S01]  /*2fcc0*/  LDL.LU R5, [R1+0x4cb0] ;  /* 0x004cb00001057983 */ /* 0x000ee20000300800 */
[----:B----4-:R-:W-:-:S03]  /*2fcd0*/  MOV R21, R6 ;  /* 0x0000000600157202 */ /* 0x010fc60000000f00 */
[----:B------:R-:W4:Y:S04]  /*2fce0*/  LDL.LU R6, [R1+0x4cac] ;  /* 0x004cac0001067983 */ /* 0x000f280000300800 */
[----:B------:R-:W3:Y:S04]  /*2fcf0*/  LDL.LU R7, [R1+0x4ca8] ;  /* 0x004ca80001077983 */ /* 0x000ee80000300800 */
[----:B------:R-:W3:Y:S04]  /*2fd00*/  LDL.LU R29, [R1+0x4ca4] ;  /* 0x004ca400011d7983 */ /* 0x000ee80000300800 */
[----:B------:R-:W-:Y:S04]  /*2fd10*/  STL.64 [R1+0x4c60], R22 ;  /* 0x004c601601007387 */ /* 0x000fe80000100a00 */
[----:B------:R-:W-:Y:S04]  /*2fd20*/  STL.64 [R1+0x4c58], R20 ;  /* 0x004c581401007387 */ /* 0x000fe80000100a00 */
[----:B--2---:R-:W-:Y:S04]  /*2fd30*/  STL.64 [R1+0x4c20], R26 ;  /* 0x004c201a01007387 */ /* 0x004fe80000100a00 */
[----:B------:R0:W-:Y:S04]  /*2fd40*/  STL.64 [R1+0x4c18], R24 ;  /* 0x004c181801007387 */ /* 0x0001e80000100a00 */
[----:B0-----:R-:W2:Y:S04]  /*2fd50*/  LDL.LU R24, [R1+0x180] ;  /* 0x0001800001187983 */ /* 0x001ea80000300800 */
[----:B------:R-:W2:Y:S04]  /*2fd60*/  LDL.LU R25, [R1+0x184] ;  /* 0x0001840001197983 */ /* 0x000ea80000300800 */
[----:B------:R-:W2:Y:S01]  /*2fd70*/  LDL.LU R26, [R1+0x188] ;  /* 0x00018800011a7983 */ /* 0x000ea20000300800 */
[----:B---3--:R-:W-:-:S03]  /*2fd80*/  MOV R27, R29 ;  /* 0x0000001d001b7202 */ /* 0x008fc60000000f00 */
[----:B------:R-:W3:Y:S04]  /*2fd90*/  LDL.LU R29, [R1+0x4ca0] ;  /* 0x004ca000011d7983 */ /* 0x000ee80000300800 */
[----:B--2---:R-:W-:Y:S04]  /*2fda0*/  STL.64 [R1+0x4c40], R26 ;  /* 0x004c401a01007387 */ /* 0x004fe80000100a00 */
[----:B------:R0:W-:Y:S04]  /*2fdb0*/  STL.64 [R1+0x4c38], R24 ;  /* 0x004c381801007387 */ /* 0x0001e80000100a00 */
[----:B0-----:R-:W2:Y:S04]  /*2fdc0*/  LDL.LU R24, [R1+0x120] ;  /* 0x0001200001187983 */ /* 0x001ea80000300800 */
[----:B------:R-:W2:Y:S04]  /*2fdd0*/  LDL.LU R25, [R1+0x124] ;  /* 0x0001240001197983 */ /* 0x000ea80000300800 */
[----:B------:R-:W2:Y:S04]  /*2fde0*/  LDL.LU R26, [R1+0x128] ;  /* 0x00012800011a7983 */ /* 0x000ea80000300800 */
[----:B------:R-:W2:Y:S04]  /*2fdf0*/  LDL.LU R27, [R1+0x12c] ;  /* 0x00012c00011b7983 */ /* 0x000ea80000300800 */
[----:B------:R-:W3:Y:S04]  /*2fe00*/  LDL.LU R12, [R1+0x130] ;  /* 0x00013000010c7983 */ /* 0x000ee80000300800 */
[----:B------:R-:W3:Y:S04]  /*2fe10*/  LDL.LU R13, [R1+0x134] ;  /* 0x00013400010d7983 */ /* 0x000ee80000300800 */
[----:B------:R-:W3:Y:S04]  /*2fe20*/  LDL.LU R14, [R1+0x138] ;  /* 0x00013800010e7983 */ /* 0x000ee80000300800 */
[----:B------:R-:W4:Y:S04]  /*2fe30*/  LDL.LU R15, [R1+0x13c] ;  /* 0x00013c00010f7983 */ /* 0x000f280000300800 */
[----:B--2---:R3:W-:Y:S04]  /*2fe40*/  STL.64 [R1+0x4c50], R26 ;  /* 0x004c501a01007387 */ /* 0x0047e80000100a00 */
[----:B------:R0:W-:Y:S01]  /*2fe50*/  STL.64 [R1+0x4c48], R24 ;  /* 0x004c481801007387 */ /* 0x0001e20000100a00 */
[----:B---3--:R-:W-:-:S03]  /*2fe60*/  MOV R26, R29 ;  /* 0x0000001d001a7202 */ /* 0x008fc60000000f00 */
[----:B0-----:R-:W2:Y:S04]  /*2fe70*/  LDL.LU R24, [R1+0x170] ;  /* 0x0001700001187983 */ /* 0x001ea80000300800 */
[----:B------:R-:W2:Y:S04]  /*2fe80*/  LDL.LU R25, [R1+0x174] ;  /* 0x0001740001197983 */ /* 0x000ea80000300800 */
[----:B------:R-:W3:Y:S04]  /*2fe90*/  LDL.LU R29, [R1+0x4c9c] ;  /* 0x004c9c00011d7983 */ /* 0x000ee80000300800 */
[----:B------:R-:W2:Y:S04]  /*2fea0*/  LDL.LU R27, [R1+0x17c] ;  /* 0x00017c00011b7983 */ /* 0x000ea80000300800 */
[----:B--2---:R3:W-:Y:S04]  /*2feb0*/  STL.64 [R1+0x4c70], R26 ;  /* 0x004c701a01007387 */ /* 0x0047e80000100a00 */
[----:B------:R0:W-:Y:S01]  /*2fec0*/  STL.64 [R1+0x4c68], R24 ;  /* 0x004c681801007387 */ /* 0x0001e20000100a00 */
[----:B---3--:R-:W-:-:S03]  /*2fed0*/  MOV R27, R29 ;  /* 0x0000001d001b7202 */ /* 0x008fc60000000f00 */
[----:B0-----:R-:W2:Y:S04]  /*2fee0*/  LDL.LU R24, [R1+0x140] ;  /* 0x0001400001187983 */ /* 0x001ea80000300800 */
[----:B------:R-:W2:Y:S04]  /*2fef0*/  LDL.LU R25, [R1+0x144] ;  /* 0x0001440001197983 */ /* 0x000ea80000300800 */
[----:B------:R-:W3:Y:S04]  /*2ff00*/  LDL.LU R26, [R1+0x148] ;  /* 0x00014800011a7983 */ /* 0x000ee80000300800 */
[----:B------:R-:W2:Y:S01]  /*2ff10*/  LDL.LU R29, [R1+0x4c98] ;  /* 0x004c9800011d7983 */ /* 0x000ea20000300800 */
[----:B------:R-:W-:Y:S01]  /*2ff20*/  MOV R20, R7 ;  /* 0x0000000700147202 */ /* 0x000fe20000000f00 */
[----:B------:R-:W-:Y:S01]  /*2ff30*/  IMAD.MOV.U32 R22, RZ, RZ, R5 ;  /* 0x000000ffff167224 */ /* 0x000fe200078e0005 */
[----:B----4-:R-:W-:-:S02]  /*2ff40*/  MOV R21, R6 ;  /* 0x0000000600157202 */ /* 0x010fc40000000f00 */
[----:B------:R-:W-:Y:S02]  /*2ff50*/  MOV R23, R4 ;  /* 0x0000000400177202 */ /* 0x000fe40000000f00 */
[----:B--2---:R-:W0:Y:S04]  /*2ff60*/  LDSM.16.M88.4 R4, [R29+0x20100] ;  /* 0x020100001d04783b */ /* 0x004e280000000200 */
[----:B---3--:R-:W-:Y:S04]  /*2ff70*/  STL.64 [R1+0x4c80], R26 ;  /* 0x004c801a01007387 */ /* 0x008fe80000100a00 */
[----:B------:R1:W-:Y:S04]  /*2ff80*/  STL.64 [R1+0x4c78], R24 ;  /* 0x004c781801007387 */ /* 0x0003e80000100a00 */
        /* <DEDUP_REMOVED lines=8> */
[----:B------:R-:W3:Y:S01]  /*30010*/  LDL.LU R5, [R1+0x64] ;  /* 0x0000640001057983 */ /* 0x000ee20000300800 */
[----:B------:R-:W-:Y:S01]  /*30020*/  IMAD.MOV.U32 R6, RZ, RZ, R17 ;  /* 0x000000ffff067224 */ /* 0x000fe200078e0011 */
[----:B------:R-:W-:-:S05]  /*30030*/  MOV R7, R16 ;  /* 0x0000001000077202 */ /* 0x000fca0000000f00 */
[----:B------:R-:W-:Y:S01]  /*30040*/  STL.64 [R1+0x4b90], R6 ;  /* 0x004b900601007387 */ /* 0x000fe20000100a00 */
[----:B------:R-:W-:Y:S03]  /*30050*/  HMMA.16816.F32 R8, R8, R18, R12 ;  /* 0x000000120808723c */ /* 0x000fe6000000180c */
[----:B---3--:R0:W-:Y:S04]  /*30060*/  STL.64 [R1+0x4b88], R4 ;  /* 0x004b880401007387 */ /* 0x0081e80000100a00 */
[----:B0-----:R-:W3:Y:S04]  /*30070*/  LDL.LU R4, [R1+0xa0] ;  /* 0x0000a00001047983 */ /* 0x001ee80000300800 */
[----:B------:R-:W3:Y:S04]  /*30080*/  LDL.LU R5, [R1+0xa4] ;  /* 0x0000a40001057983 */ /* 0x000ee80000300800 */
[----:B------:R-:W3:Y:S04]  /*30090*/  LDL.LU R6, [R1+0xa8] ;  /* 0x0000a80001067983 */ /* 0x000ee80000300800 */
[----:B------:R-:W3:Y:S04]  /*300a0*/  LDL.LU R7, [R1+0xac] ;  /* 0x0000ac0001077983 */ /* 0x000ee80000300800 */
[----:B------:R-:W2:Y:S01]  /*300b0*/  LDL.LU.64 R14, [R1+0x4c90] ;  /* 0x004c9000010e7983 */ /* 0x000ea20000300a00 */
[----:B------:R-:W-:-:S03]  /*300c0*/  MOV R3, R9 ;  /* 0x0000000900037202 */ /* 0x000fc60000000f00 */
[----:B------:R-:W4:Y:S04]  /*300d0*/  LDL.LU.64 R12, [R1+0x4c88] ;  /* 0x004c8800010c7983 */ /* 0x000f280000300a00 */
[----:B------:R-:W-:Y:S04]  /*300e0*/  STL [R1+0x40], R8 ;  /* 0x0000400801007387 */ /* 0x000fe80000100800 */
        /* <DEDUP_REMOVED lines=18> */
[----:B------:R-:W0:Y:S02]  /*30210*/  LDSM.16.MT88.4 R20, [R0+0xa080] ;  /* 0x00a080000014783b */ /* 0x000e240000004200 */
[----:B0-----:R-:W-:Y:S01]  /*30220*/  MOV R11, R22 ;  /* 0x00000016000b7202 */ /* 0x001fe20000000f00 */
[----:B------:R-:W-:Y:S01]  /*30230*/  IMAD.MOV.U32 R16, RZ, RZ, R21 ;  /* 0x000000ffff107224 */ /* 0x000fe200078e0015 */
[----:B------:R-:W-:-:S02]  /*30240*/  MOV R10, R23 ;  /* 0x00000017000a7202 */ /* 0x000fc40000000f00 */
[----:B------:R-:W-:Y:S01]  /*30250*/  MOV R17, R20 ;  /* 0x0000001400117202 */ /* 0x000fe20000000f00 */
[----:B------:R-:W2:Y:S04]  /*30260*/  LDL.LU.64 R22, [R1+0x4c60] ;  /* 0x004c600001167983 */ /* 0x000ea80000300a00 */
        /* <DEDUP_REMOVED lines=61> */
[----:B------:R0:W-:Y:S01]  /*30640*/  STL.64 [R1+0x90], R20 ;  /* 0x0000901401007387 */ /* 0x0001e20000100a00 */
[----:B------:R-:W-:-:S03]  /*30650*/  MOV R0, R23 ;  /* 0x0000001700007202 */ /* 0x000fc60000000f00 */
[----:B------:R1:W-:Y:S01]  /*30660*/  STL [R1+0x98], R22 ;  /* 0x0000981601007387 */ /* 0x0003e20000100800 */
[----:B----4-:R-:W-:-:S03]  /*30670*/  MOV R23, R13 ;  /* 0x0000000d00177202 */ /* 0x010fc60000000f00 */
[----:B0-----:R-:W2:Y:S01]  /*30680*/  LDL.LU R20, [R1+0x50] ;  /* 0x0000500001147983 */ /* 0x001ea20000300800 */
[----:B------:R-:W-:Y:S01]  /*30690*/  IMAD.MOV.U32 R21, RZ, RZ, R28 ;  /* 0x000000ffff157224 */ /* 0x000fe200078e001c */
[----:B-1----:R-:W-:Y:S02]  /*306a0*/  MOV R22, R12 ;  /* 0x0000000c00167202 */ /* 0x002fe40000000f00 */
[----:B------:R-:W4:Y:S04]  /*306b0*/  LDL.LU R28, [R1+0x4ba0] ;  /* 0x004ba000011c7983 */ /* 0x000f280000300800 */
[----:B------:R-:W2:Y:S04]  /*306c0*/  LDL.LU R12, [R1+0x4b9c] ;  /* 0x004b9c00010c7983 */ /* 0x000ea80000300800 */
        /* <DEDUP_REMOVED lines=9> */
[----:B------:R-:W3:Y:S11]  /*30760*/  LDL.LU.64 R4, [R1+0x4b80] ;  /* 0x004b800001047983 */ /* 0x000ef60000300a00 */
[----:B------:R-:W-:Y:S10]  /*30770*/  @!UPT UIADD3 URZ, URZ, URZ, URZ ;  /* 0x0000003f3f3ff290 */ /* 0x000ff4000fffe03f */
[----:B------:R0:W-:Y:S04]  /*30780*/  STL.64 [R1+0x60], R24 ;  /* 0x0000601801007387 */ /* 0x0001e80000100a00 */
[----:B------:R1:W-:Y:S04]  /*30790*/  STL.64 [R1+0x68], R26 ;  /* 0x0000681a01007387 */ /* 0x0003e80000100a00 */
[----:B0-----:R-:W3:Y:S04]  /*307a0*/  LDL.LU R24, [R1+0x70] ;  /* 0x0000700001187983 */ /* 0x001ee80000300800 */
[----:B------:R-:W3:Y:S04]  /*307b0*/  LDL.LU R25, [R1+0x74] ;  /* 0x0000740001197983 */ /* 0x000ee80000300800 */
[----:B-1----:R-:W3:Y:S04]  /*307c0*/  LDL.LU R26, [R1+0x78] ;  /* 0x00007800011a7983 */ /* 0x002ee80000300800 */
[----:B------:R-:W3:Y:S01]  /*307d0*/  LDL.LU R27, [R1+0x7c] ;  /* 0x00007c00011b7983 */ /* 0x000ee20000300800 */
[----:B--2---:R-:W-:Y:S01]  /*307e0*/  IMAD.MOV.U32 R6, RZ, RZ, R13 ;  /* 0x000000ffff067224 */ /* 0x004fe200078e000d */
[----:B------:R-:W-:-:S02]  /*307f0*/  MOV R7, R12 ;  /* 0x0000000c00077202 */ /* 0x000fc40000000f00 */
[----:B------:R-:W0:Y:S01]  /*30800*/  LDSM.16.MT88.4 R12, [R2+0xa080] ;  /* 0x00a08000020c783b */ /* 0x000e220000004200 */
[----:B---3--:R-:W-:Y:S11]  /*30810*/  HMMA.16816.F32 R24, R20, R4, R24 ;  /* 0x000000041418723c */ /* 0x008ff60000001818 */
[----:B------:R-:W-:Y:S11]  /*30820*/  @!UPT UIADD3 URZ, URZ, URZ, URZ ;  /* 0x0000003f3f3ff290 */ /* 0x000ff6000fffe03f */
[----:B------:R-:W-:Y:S01]  /*30830*/  @!UPT UIADD3 URZ, URZ, URZ, URZ ;  /* 0x0000003f3f3ff290 */ /* 0x000fe2000fffe03f */
[----:B------:R1:W-:Y:S01]  /*30840*/  STL.64 [R1+0x70], R24 ;  /* 0x0000701801007387 */ /* 0x0003e20000100a00 */
[----:B------:R-:W-:Y:S02]  /*30850*/  MOV R29, R27 ;  /* 0x0000001b001d7202 */ /* 0x000fe40000000f00 */
[----:B0-----:R-:W-:Y:S01]  /*30860*/  MOV R27, R12 ;  /* 0x0000000c001b7202 */ /* 0x001fe20000000f00 */
[----:B------:R0:W-:Y:S01]  /*30870*/  STL [R1+0x78], R26 ;  /* 0x0000781a01007387 */ /* 0x0001e20000100800 */
[----:B-1----:R-:W-:Y:S01]  /*30880*/  IMAD.MOV.U32 R25, RZ, RZ, R14 ;  /* 0x000000ffff197224 */ /* 0x002fe200078e000e */
[----:B------:R-:W-:Y:S02]  /*30890*/  MOV R24, R15 ;  /* 0x0000000f00187202 */ /* 0x000fe40000000f00 */
[----:B0-----:R-:W-:Y:S02]  /*308a0*/  MOV R26, R13 ;  /* 0x0000000d001a7202 */ /* 0x001fe40000000f00 */
[----:B----4-:R-:W0:Y:S04]  /*308b0*/  LDSM.16.MT88.4 R12, [R28+0xa000] ;  /* 0x00a000001c0c783b */ /* 0x010e280000004200 */
[----:B------:R1:W-:Y:S04]  /*308c0*/  STL.64 [R1+0x4b70], R4 ;  /* 0x004b700401007387 */ /* 0x0003e80000100a00 */
[----:B-1----:R-:W2:Y:S04]  /*308d0*/  LDL.LU R4, [R1+0xd0] ;  /* 0x0000d00001047983 */ /* 0x002ea80000300800 */
[----:B------:R-:W2:Y:S04]  /*308e0*/  LDL.LU R5, [R1+0xd4] ;  /* 0x0000d40001057983 */ /* 0x000ea80000300800 */
[----:B------:R-:W-:Y:S04]  /*308f0*/  STL [R1+0x4a90], R29 ;  /* 0x004a901d01007387 */ /* 0x000fe80000100800 */
[----:B0-----:R-:W-:Y:S04]  /*30900*/  STL.64 [R1+0x4b10], R14 ;  /* 0x004b100e01007387 */ /* 0x001fe80000100a00 */
[----:B------:R0:W-:Y:S02]  /*30910*/  STL.64 [R1+0x4b08], R12 ;  /* 0x004b080c01007387 */ /* 0x0001e40000100a00 */
[----:B0-----:R-:W-:-:S02]  /*30920*/  MOV R12, R17 ;  /* 0x00000011000c7202 */ /* 0x001fc40000000f00 */
[----:B------:R-:W-:Y:S02]  /*30930*/  MOV R13, R16 ;  /* 0x00000010000d7202 */ /* 0x000fe40000000f00 */
[----:B------:R-:W0:Y:S04]  /*30940*/  LDSM.16.MT88.4 R16, [R28+0xa080] ;  /* 0x00a080001c10783b */ /* 0x000e280000004200 */
[----:B0-----:R-:W-:Y:S04]  /*30950*/  STL.64 [R1+0x4af0], R18 ;  /* 0x004af01201007387 */ /* 0x001fe80000100a00 */
[----:B------:R0:W-:Y:S04]  /*30960*/  STL.64 [R1+0x4ae8], R16 ;  /* 0x004ae81001007387 */ /* 0x0001e80000100a00 */
[----:B0-----:R-:W3:Y:S01]  /*30970*/  LDL.LU R16, [R1+0x40] ;  /* 0x0000400001107983 */ /* 0x001ee20000300800 */
[----:B------:R-:W-:-:S03]  /*30980*/  MOV R17, R3 ;  /* 0x0000000300117202 */ /* 0x000fc60000000f00 */
[----:B------:R-:W4:Y:S04]  /*30990*/  LDL.LU R3, [R1+0x4b78] ;  /* 0x004b780001037983 */ /* 0x000f280000300800 */
[----:B------:R-:W3:Y:S04]  /*309a0*/  LDL.LU R18, [R1+0x48] ;  /* 0x0000480001127983 */ /* 0x000ee80000300800 */
[----:B------:R-:W3:Y:S04]  /*309b0*/  LDL.LU R19, [R1+0x4c] ;  /* 0x00004c0001137983 */ /* 0x000ee80000300800 */
[----:B------:R-:W-:Y:S01]  /*309c0*/  STL [R1+0x4a94], R28 ;  /* 0x004a941c01007387 */ /* 0x000fe20000100800 */
[----:B--2---:R-:W-:Y:S03]  /*309d0*/  HMMA.16816.F32 R20, R20, R8, R4 ;  /* 0x000000081414723c */ /* 0x004fe60000001804 */
[----:B------:R-:W2:Y:S11]  /*309e0*/  LDL.LU.64 R4, [R1+0x4b70] ;  /* 0x004b700001047983 */ /* 0x000eb60000300a00 */
[----:B------:R-:W-:Y:S09]  /*309f0*/  @!UPT UIADD3 URZ, URZ, URZ, URZ ;  /* 0x0000003f3f3ff290 */ /* 0x000ff2000fffe03f */
[----:B------:R-:W-:Y:S01]  /*30a00*/  STL.64 [R1+0x50], R20 ;  /* 0x0000501401007387 */ /* 0x000fe20000100a00 */
[----:B------:R-:W-:-:S03]  /*30a10*/  MOV R29, R23 ;  /* 0x00000017001d7202 */ /* 0x000fc60000000f00 */
[----:B------:R-:W-:Y:S04]  /*30a20*/  STL [R1+0x58], R22 ;  /* 0x0000581601007387 */ /* 0x000fe80000100800 */
[----:B------:R-:W-:Y:S04]  /*30a30*/  STL [R1+0x4a98], R29 ;  /* 0x004a981d01007387 */ /* 0x000fe80000100800 */
[----:B----4-:R-:W0:Y:S04]  /*30a40*/  LDSM.16.MT88.4 R20, [R3+0xa000] ;  /* 0x00a000000314783b */ /* 0x010e280000004200 */
[----:B0-----:R-:W-:Y:S04]  /*30a50*/  STL.64 [R1+0x4ad0], R22 ;  /* 0x004ad01601007387 */ /* 0x001fe80000100a00 */
[----:B------:R0:W-:Y:S04]  /*30a60*/  STL.64 [R1+0x4ac8], R20 ;  /* 0x004ac81401007387 */ /* 0x0001e80000100a00 */
[----:B0-----:R-:W2:Y:S04]  /*30a70*/  LDL.LU R20, [R1+0xe0] ;  /* 0x0000e00001147983 */ /* 0x001ea80000300800 */
[----:B------:R-:W2:Y:S04]  /*30a80*/  LDL.LU R21, [R1+0xe4] ;  /* 0x0000e40001157983 */ /* 0x000ea80000300800 */
[----:B------:R-:W2:Y:S04]  /*30a90*/  LDL.LU R22, [R1+0xe8] ;  /* 0x0000e80001167983 */ /* 0x000ea80000300800 */
[----:B------:R-:W2:Y:S01]  /*30aa0*/  LDL.LU R23, [R1+0xec] ;  /* 0x0000ec0001177983 */ /* 0x000ea20000300800 */
[----:B------:R-:W-:Y:S01]  /*30ab0*/  IMAD.MOV.U32 R14, RZ, RZ, R11 ;  /* 0x000000ffff0e7224 */ /* 0x000fe200078e000b */
[----:B------:R-:W-:-:S07]  /*30ac0*/  MOV R15, R10 ;  /* 0x0000000a000f7202 */ /* 0x000fce0000000f00 */
[C---:B--2---:R-:W-:Y:S08]  /*30ad0*/  HMMA.16816.F32 R20, R12.reuse, R4, R20 ;  /* 0x000000040c14723c */ /* 0x044ff00000001814 */
[----:B---3--:R-:W-:Y:S11]  /*30ae0*/  HMMA.16816.F32 R12, R12, R8, R16 ;  /* 0x000000080c0c723c */ /* 0x008ff60000001810 */
[----:B------:R-:W-:Y:S05]  /*30af0*/  @!UPT UIADD3 URZ, URZ, URZ, URZ ;  /* 0x0000003f3f3ff290 */ /* 0x000fea000fffe03f */
[----:B------:R-:W-:Y:S01]  /*30b00*/  MOV R11, R21 ;  /* 0x00000015000b7202 */ /* 0x000fe20000000f00 */
[----:B------:R-:W-:-:S04]  /*30b10*/  IMAD.MOV.U32 R10, RZ, RZ, R20 ;  /* 0x000000ffff0a7224 */ /* 0x000fc800078e0014 */
[----:B------:R-:W-:Y:S04]  /*30b20*/  STL [R1+0x4aa0], R11 ;  /* 0x004aa00b01007387 */ /* 0x000fe80000100800 */
[----:B------:R-:W-:Y:S01]  /*30b30*/  STL [R1+0x4a9c], R10 ;  /* 0x004a9c0a01007387 */ /* 0x000fe20000100800 */
[----:B------:R-:W-:-:S03]  /*30b40*/  MOV R6, R22 ;  /* 0x0000001600067202 */ /* 0x000fc60000000f00 */
[----:B------:R-:W2:Y:S01]  /*30b50*/  LDL.LU R20, [R1+0xb0] ;  /* 0x0000b00001147983 */ /* 0x000ea20000300800 */
[----:B------:R-:W-:-:S03]  /*30b60*/  MOV R7, R23 ;  /* 0x0000001700077202 */ /* 0x000fc60000000f00 */
[----:B------:R-:W-:Y:S04]  /*30b70*/  STL.64 [R1+0x100], R12 ;  /* 0x0001000c01007387 */ /* 0x000fe80000100a00 */
[----:B------:R0:W-:Y:S04]  /*30b80*/  STL.64 [R1+0x108], R14 ;  /* 0x0001080e01007387 */ /* 0x0001e80000100a00 */
[----:B------:R-:W2:Y:S04]  /*30b90*/  LDL.LU R21, [R1+0xb4] ;  /* 0x0000b40001157983 */ /* 0x000ea80000300800 */
[----:B------:R-:W3:Y:S04]  /*30ba0*/  LDL.LU R22, [R1+0xb8] ;  /* 0x0000b80001167983 */ /* 0x000ee80000300800 */
[----:B------:R-:W3:Y:S04]  /*30bb0*/  LDL.LU R23, [R1+0xbc] ;  /* 0x0000bc0001177983 */ /* 0x000ee80000300800 */
[----:B------:R-:W4:Y:S04]  /*30bc0*/  LDL.LU R16, [R1+0x110] ;  /* 0x0001100001107983 */ /* 0x000f280000300800 */
[----:B------:R-:W4:Y:S04]  /*30bd0*/  LDL.LU R17, [R1+0x114] ;  /* 0x0001140001117983 */ /* 0x000f280000300800 */
[----:B------:R-:W2:Y:S04]  /*30be0*/  LDL.LU R18, [R1+0x118] ;  /* 0x0001180001127983 */ /* 0x000ea80000300800 */
[----:B------:R-:W2:Y:S01]  /*30bf0*/  LDL.LU R19, [R1+0x11c] ;  /* 0x00011c0001137983 */ /* 0x000ea20000300800 */
[----:B0-----:R-:W-:Y:S01]  /*30c00*/  MOV R14, R25 ;  /* 0x00000019000e7202 */ /* 0x001fe20000000f00 */
[----:B------:R-:W-:Y:S01]  /*30c10*/  IMAD.MOV.U32 R12, RZ, RZ, R27 ;  /* 0x000000ffff0c7224 */ /* 0x000fe200078e001b */
[----:B------:R-:W-:-:S02]  /*30c20*/  MOV R15, R24 ;  /* 0x00000018000f7202 */ /* 0x000fc40000000f00 */
[----:B------:R-:W-:Y:S02]  /*30c30*/  MOV R13, R26 ;  /* 0x0000001a000d7202 */ /* 0x000fe40000000f00 */
[----:B------:R-:W0:Y:S04]  /*30c40*/  LDSM.16.MT88.4 R24, [R3+0xa080] ;  /* 0x00a080000318783b */ /* 0x000e280000004200 */
[----:B------:R-:W-:Y:S04]  /*30c50*/  STL.64 [R1+0x4b40], R14 ;  /* 0x004b400e01007387 */ /* 0x000fe80000100a00 */
[----:B------:R-:W-:Y:S04]  /*30c60*/  STL.64 [R1+0x4b38], R12 ;  /* 0x004b380c01007387 */ /* 0x000fe80000100a00 */
[----:B--2---:R-:W-:Y:S04]  /*30c70*/  STL.64 [R1+0x4b00], R18 ;  /* 0x004b001201007387 */ /* 0x004fe80000100a00 */
[----:B----4-:R1:W-:Y:S04]  /*30c80*/  STL.64 [R1+0x4af8], R16 ;  /* 0x004af81001007387 */ /* 0x0103e80000100a00 */
[----:B-1----:R-:W2:Y:S04]  /*30c90*/  LDL.LU R16, [R1+0x140] ;  /* 0x0001400001107983 */ /* 0x002ea80000300800 */
        /* <DEDUP_REMOVED lines=9> */
[----:B-1----:R-:W2:Y:S04]  /*30d30*/  LDL.LU R16, [R1+0x120] ;  /* 0x0001200001107983 */ /* 0x002ea80000300800 */
[----:B------:R-:W2:Y:S04]  /*30d40*/  LDL.LU R17, [R1+0x124] ;  /* 0x0001240001117983 */ /* 0x000ea80000300800 */
[----:B------:R-:W4:Y:S04]  /*30d50*/  LDL.LU R18, [R1+0x128] ;  /* 0x0001280001127983 */ /* 0x000f280000300800 */
[----:B------:R-:W4:Y:S04]  /*30d60*/  LDL.LU R19, [R1+0x12c] ;  /* 0x00012c0001137983 */ /* 0x000f280000300800 */
        /* <DEDUP_REMOVED lines=16> */
[----:B------:R-:W2:Y:S04]  /*30e70*/  LDL.LU R18, [R1+0x158] ;  /* 0x0001580001127983 */ /* 0x000ea80000300800 */
[----:B------:R-:W2:Y:S04]  /*30e80*/  LDL.LU R19, [R1+0x15c] ;  /* 0x00015c0001137983 */ /* 0x000ea80000300800 */
[----:B---3--:R-:W-:Y:S04]  /*30e90*/  STL.64 [R1+0x4ae0], R22 ;  /* 0x004ae01601007387 */ /* 0x008fe80000100a00 */
[----:B------:R1:W-:Y:S04]  /*30ea0*/  STL.64 [R1+0x4ad8], R20 ;  /* 0x004ad81401007387 */ /* 0x0003e80000100a00 */
[----:B-1----:R-:W3:Y:S04]  /*30eb0*/  LDL.LU R20, [R1+0xf0] ;  /* 0x0000f00001147983 */ /* 0x002ee80000300800 */
[----:B------:R-:W3:Y:S04]  /*30ec0*/  LDL.LU R21, [R1+0xf4] ;  /* 0x0000f40001157983 */ /* 0x000ee80000300800 */
[----:B------:R-:W3:Y:S04]  /*30ed0*/  LDL.LU R22, [R1+0xf8] ;  /* 0x0000f80001167983 */ /* 0x000ee80000300800 */
[----:B------:R-:W3:Y:S04]  /*30ee0*/  LDL.LU R23, [R1+0xfc] ;  /* 0x0000fc0001177983 */ /* 0x000ee80000300800 */
[----:B0-----:R-:W-:Y:S04]  /*30ef0*/  STL.64 [R1+0x4ab0], R26 ;  /* 0x004ab01a01007387 */ /* 0x001fe80000100a00 */
[----:B------:R0:W-:Y:S04]  /*30f00*/  STL.64 [R1+0x4aa8], R24 ;  /* 0x004aa81801007387 */ /* 0x0001e80000100a00 */
[----:B0-----:R-:W4:Y:S04]  /*30f10*/  LDL.LU R24, [R1+0x90] ;  /* 0x0000900001187983 */ /* 0x001f280000300800 */
[----:B------:R-:W4:Y:S04]  /*30f20*/  LDL.LU R25, [R1+0x94] ;  /* 0x0000940001197983 */ /* 0x000f280000300800 */
[----:B------:R-:W3:Y:S01]  /*30f30*/  LDL.LU R26, [R1+0x98] ;  /* 0x00009800011a7983 */ /* 0x000ee20000300800 */
[----:B------:R-:W-:-:S03]  /*30f40*/  IMAD.MOV.U32 R27, RZ, RZ, R0 ;  /* 0x000000ffff1b7224 */ /* 0x000fc600078e0000 */
[----:B------:R-:W4:Y:S01]  /*30f50*/  LDL.LU R0, [R1+0x4b68] ;  /* 0x004b680001007983 */ /* 0x000f220000300800 */
[----:B--2---:R-:W-:Y:S03]  /*30f60*/  HMMA.16816.F32 R16, R12, R4, R16 ;  /* 0x000000040c10723c */ /* 0x004fe60000001810 */
[----:B---3--:R-:W-:Y:S04]  /*30f70*/  STL.64 [R1+0x4ac0], R26 ;  /* 0x004ac01a01007387 */ /* 0x008fe80000100a00 */
[----:B----4-:R0:W-:Y:S04]  /*30f80*/  STL.64 [R1+0x4ab8], R24 ;  /* 0x004ab81801007387 */ /* 0x0101e80000100a00 */
[----:B0-----:R-:W2:Y:S04]  /*30f90*/  LDL.LU R24, [R1+0xc0] ;  /* 0x0000c00001187983 */ /* 0x001ea80000300800 */
[----:B------:R-:W2:Y:S04]  /*30fa0*/  LDL.LU R25, [R1+0xc4] ;  /* 0x0000c40001197983 */ /* 0x000ea80000300800 */
[----:B------:R-:W2:Y:S04]  /*30fb0*/  LDL.LU R26, [R1+0xc8] ;  /* 0x0000c800011a7983 */ /* 0x000ea80000300800 */
[----:B------:R-:W2:Y:S04]  /*30fc0*/  LDL.LU R27, [R1+0xcc] ;  /* 0x0000cc00011b7983 */ /* 0x000ea80000300800 */
[----:B------:R-:W-:Y:S04]  /*30fd0*/  STL.64 [R1+0x170], R16 ;  /* 0x0001701001007387 */ /* 0x000fe80000100a00 */
[----:B------:R-:W-:Y:S04]  /*30fe0*/  STL.64 [R1+0x178], R18 ;  /* 0x0001781201007387 */ /* 0x000fe80000100a00 */
[----:B------:R-:W0:Y:S02]  /*30ff0*/  LDSM.16.MT88.4 R16, [R0+0xb000] ;  /* 0x00b000000010783b */ /* 0x000e240000004200 */
[----:B0-----:R-:W-:Y:S01]  /*31000*/  MOV R29, R18 ;  /* 0x00000012001d7202 */ /* 0x001fe20000000f00 */
[----:B------:R-:W-:Y:S01]  /*31010*/  IMAD.MOV.U32 R28, RZ, RZ, R19 ;  /* 0x000000ffff1c7224 */ /* 0x000fe200078e0013 */
[----:B------:R-:W-:Y:S01]  /*31020*/  MOV R11, R16 ;  /* 0x00000010000b7202 */ /* 0x000fe20000000f00 */
[----:B------:R-:W3:Y:S01]  /*31030*/  LDL.LU.64 R18, [R1+0x4b60] ;  /* 0x004b600001127983 */ /* 0x000ee20000300a00 */
[----:B------:R-:W-:-:S03]  /*31040*/  MOV R10, R17 ;  /* 0x00000011000a7202 */ /* 0x000fc60000000f00 */
[----:B------:R-:W3:Y:S02]  /*31050*/  LDL.LU.64 R16, [R1+0x4b58] ;  /* 0x004b580001107983 */ /* 0x000ee40000300a00 */
[----:B---3--:R-:W-:Y:S02]  /*31060*/  HMMA.16816.F32 R12, R12, R8, R16 ;  /* 0x000000080c0c723c */ /* 0x008fe40000001810 */
[----:B------:R-:W3:Y:S04]  /*31070*/  LDL.LU.64 R18, [R1+0x4b50] ;  /* 0x004b500001127983 */ /* 0x000ee80000300a00 */
[----:B------:R-:W3:Y:S11]  /*31080*/  LDL.LU.64 R16, [R1+0x4b48] ;  /* 0x004b480001107983 */ /* 0x000ef60000300a00 */
[----:B------:R-:W-:Y:S06]  /*31090*/  @!UPT UIADD3 URZ, URZ, URZ, URZ ;  /* 0x0000003f3f3ff290 */ /* 0x000fec000fffe03f */
[----:B------:R-:W-:Y:S04]  /*310a0*/  STL.64 [R1+0x130], R12 ;  /* 0x0001300c01007387 */ /* 0x000fe80000100a00 */
[----:B------:R-:W-:Y:S04]  /*310b0*/  STL.64 [R1+0x138], R14 ;  /* 0x0001380e01007387 */ /* 0x000fe80000100a00 */
[----:B------:R-:W0:Y:S04]  /*310c0*/  LDSM.16.MT88.4 R12, [R0+0xb080] ;  /* 0x00b08000000c783b */ /* 0x000e280000004200 */
[----:B0-----:R-:W-:Y:S04]  /*310d0*/  STL.64 [R1+0x40], R12 ;  /* 0x0000400c01007387 */ /* 0x001fe80000100a00 */
[----:B------:R0:W-:Y:S04]  /*310e0*/  STL.64 [R1+0x48], R14 ;  /* 0x0000480e01007387 */ /* 0x0001e80000100a00 */
[----:B0-----:R-:W3:Y:S04]  /*310f0*/  LDL.LU.64 R14, [R1+0x4b40] ;  /* 0x004b4000010e7983 */ /* 0x001ee80000300a00 */
[----:B------:R-:W3:Y:S02]  /*31100*/  LDL.LU.64 R12, [R1+0x4b38] ;  /* 0x004b3800010c7983 */ /* 0x000ee40000300a00 */
[C---:B---3--:R-:W-:Y:S11]  /*31110*/  HMMA.16816.F32 R16, R12.reuse, R4, R16 ;  /* 0x000000040c10723c */ /* 0x048ff60000001810 */
[----:B------:R-:W-:Y:S11]  /*31120*/  @!UPT UIADD3 URZ, URZ, URZ, URZ ;  /* 0x0000003f3f3ff290 */ /* 0x000ff6000fffe03f */
[----:B------:R-:W-:Y:S01]  /*31130*/  @!UPT UIADD3 URZ, URZ, URZ, URZ ;  /* 0x0000003f3f3ff290 */ /* 0x000fe2000fffe03f */
[----:B------:R-:W-:Y:S01]  /*31140*/  STL.64 [R1+0x160], R16 ;  /* 0x0001601001007387 */ /* 0x000fe20000100a00 */
[----:B------:R0:W-:Y:S03]  /*31150*/  STL.64 [R1+0x168], R18 ;  /* 0x0001681201007387 */ /* 0x0001e60000100a00 */
[----:B0-----:R-:W3:Y:S01]  /*31160*/  LDL.LU.64 R18, [R1+0x4b30] ;  /* 0x004b300001127983 */ /* 0x001ee20000300a00 */
[----:B------:R-:W3:Y:S02]  /*31170*/  LDL.LU.64 R16, [R1+0x4b28] ;  /* 0x004b280001107983 */ /* 0x000ee40000300a00 */
[----:B---3--:R-:W-:Y:S01]  /*31180*/  HMMA.16816.F32 R12, R12, R8, R16 ;  /* 0x000000080c0c723c */ /* 0x008fe20000001810 */
[----:B------:R-:W3:Y:S01]  /*31190*/  LDL.LU.64 R18, [R1+0x4b20] ;  /* 0x004b200001127983 */ /* 0x000ee20000300a00 */
[----:B------:R-:W3:Y:S11]  /*311a0*/  LDL.LU.64 R16, [R1+0x4b18] ;  /* 0x004b180001107983 */ /* 0x000ef60000300a00 */
[----:B------:R-:W-:Y:S10]  /*311b0*/  @!UPT UIADD3 URZ, URZ, URZ, URZ ;  /* 0x0000003f3f3ff290 */ /* 0x000ff4000fffe03f */
[----:B------:R-:W-:Y:S01]  /*311c0*/  STL.64 [R1+0x120], R12 ;  /* 0x0001200c01007387 */ /* 0x000fe20000100a00 */
[----:B------:R0:W-:Y:S03]  /*311d0*/  STL.64 [R1+0x128], R14 ;  /* 0x0001280e01007387 */ /* 0x0001e60000100a00 */
[----:B0-----:R-:W3:Y:S01]  /*311e0*/  LDL.LU.64 R14, [R1+0x4b10] ;  /* 0x004b1000010e7983 */ /* 0x001ee20000300a00 */
        /* <DEDUP_REMOVED lines=12> */
[----:B------:R0:W-:Y:S01]  /*312b0*/  STL.64 [R1+0x110], R12 ;  /* 0x0001100c01007387 */ /* 0x0001e20000100a00 */
[----:B------:R1:W-:Y:S03]  /*312c0*/  STL.64 [R1+0x118], R14 ;  /* 0x0001180e01007387 */ /* 0x0003e60000100a00 */
[----:B0-----:R-:W4:Y:S01]  /*312d0*/  LDL.LU R12, [R1+0x60] ;  /* 0x00006000010c7983 */ /* 0x001f220000300800 */
[----:B------:R-:W4:Y:S02]  /*312e0*/  LDL.LU R13, [R1+0x64] ;  /* 0x00006400010d7983 */ /* 0x000f240000300800 */
[----:B-1----:R-:W4:Y:S02]  /*312f0*/  LDL.LU R14, [R1+0x68] ;  /* 0x00006800010e7983 */ /* 0x002f240000300800 */
[----:B------:R-:W4:Y:S01]  /*31300*/  LDL.LU R15, [R1+0x6c] ;  /* 0x00006c00010f7983 */ /* 0x000f220000300800 */
        /* <DEDUP_REMOVED lines=8> */
[----:B------:R-:W2:Y:S01]  /*31390*/  LDL.LU.64 R22, [R1+0x4ad0] ;  /* 0x004ad00001167983 */ /* 0x000ea20000300a00 */
[----:B------:R-:W2:Y:S11]  /*313a0*/  LDL.LU.64 R20, [R1+0x4ac8] ;  /* 0x004ac80001147983 */ /* 0x000eb60000300a00 */
[----:B------:R-:W-:Y:S10]  /*313b0*/  @!UPT UIADD3 URZ, URZ, URZ, URZ ;  /* 0x0000003f3f3ff290 */ /* 0x000ff4000fffe03f */
[----:B------:R0:W-:Y:S01]  /*313c0*/  STL.64 [R1+0xd0], R16 ;  /* 0x0000d01001007387 */ /* 0x0001e20000100a00 */
[----:B------:R1:W-:Y:S03]  /*313d0*/  STL.64 [R1+0xd8], R18 ;  /* 0x0000d81201007387 */ /* 0x0003e60000100a00 */
[----:B0-----:R-:W3:Y:S01]  /*313e0*/  LDL.LU R16, [R1+0x80] ;  /* 0x0000800001107983 */ /* 0x001ee20000300800 */
[----:B------:R-:W3:Y:S02]  /*313f0*/  LDL.LU R17, [R1+0x84] ;  /* 0x0000840001117983 */ /* 0x000ee40000300800 */
[----:B-1----:R-:W3:Y:S02]  /*31400*/  LDL.LU R18, [R1+0x88] ;  /* 0x0000880001127983 */ /* 0x002ee40000300800 */
[----:B------:R-:W3:Y:S01]  /*31410*/  LDL.LU R19, [R1+0x8c] ;  /* 0x00008c0001137983 */ /* 0x000ee20000300800 */
[C---:B--2---:R-:W-:Y:S11]  /*31420*/  HMMA.16816.F32 R24, R20.reuse, R4, R24 ;  /* 0x000000041418723c */ /* 0x044ff60000001818 */
[----:B------:R-:W-:Y:S11]  /*31430*/  @!UPT UIADD3 URZ, URZ, URZ, URZ ;  /* 0x0000003f3f3ff290 */ /* 0x000ff6000fffe03f */
[----:B------:R-:W-:Y:S01]  /*31440*/  @!UPT UIADD3 URZ, URZ, URZ, URZ ;  /* 0x0000003f3f3ff290 */ /* 0x000fe2000fffe03f */
[----:B------:R-:W-:Y:S01]  /*31450*/  STL.64 [R1+0xa0], R24 ;  /* 0x0000a01801007387 */ /* 0x000fe20000100a00 */
[----:B------:R0:W-:Y:S03]  /*31460*/  STL.64 [R1+0xa8], R26 ;  /* 0x0000a81a01007387 */ /* 0x0001e60000100a00 */
[----:B0-----:R-:W2:Y:S01]  /*31470*/  LDL.LU.64 R26, [R1+0x4ac0] ;  /* 0x004ac000011a7983 */ /* 0x001ea20000300a00 */
[----:B------:R-:W2:Y:S02]  /*31480*/  LDL.LU.64 R24, [R1+0x4ab8] ;  /* 0x004ab80001187983 */ /* 0x000ea40000300a00 */
[----:B--2---:R-:W-:Y:S01]  /*31490*/  HMMA.16816.F32 R20, R20, R8, R24 ;  /* 0x000000081414723c */ /* 0x004fe20000001818 */
[----:B------:R-:W3:Y:S01]  /*314a0*/  LDL.LU.64 R26, [R1+0x4ab0] ;  /* 0x004ab000011a7983 */ /* 0x000ee20000300a00 */
[----:B------:R-:W3:Y:S11]  /*314b0*/  LDL.LU.64 R24, [R1+0x4aa8] ;  /* 0x004aa80001187983 */ /* 0x000ef60000300a00 */
[----:B------:R-:W-:Y:S10]  /*314c0*/  @!UPT UIADD3 URZ, URZ, URZ, URZ ;  /* 0x0000003f3f3ff290 */ /* 0x000ff4000fffe03f */
[----:B------:R0:W-:Y:S01]  /*314d0*/  STL.64 [R1+0x90], R20 ;  /* 0x0000901401007387 */ /* 0x0001e20000100a00 */
[----:B------:R1:W-:Y:S01]  /*314e0*/  STL.64 [R1+0x98], R22 ;  /* 0x0000981601007387 */ /* 0x0003e20000100a00 */
[----:B0-----:R-:W-:Y:S02]  /*314f0*/  MOV R20, R11 ;  /* 0x0000000b00147202 */ /* 0x001fe40000000f00 */
[----:B------:R-:W-:Y:S01]  /*31500*/  MOV R21, R10 ;  /* 0x0000000a00157202 */ /* 0x000fe20000000f00 */
[----:B------:R-:W2:Y:S01]  /*31510*/  LDL.LU R11, [R1+0x4aa0] ;  /* 0x004aa000010b7983 */ /* 0x000ea20000300800 */
[----:B------:R-:W2:Y:S01]  /*31520*/  LDL.LU R10, [R1+0x4a9c] ;  /* 0x004a9c00010a7983 */ /* 0x000ea20000300800 */
[----:B-1----:R-:W-:Y:S02]  /*31530*/  MOV R22, R29 ;  /* 0x0000001d00167202 */ /* 0x002fe40000000f00 */
[----:B------:R-:W2:Y:S01]  /*31540*/  LDL.LU R29, [R1+0x4a98] ;  /* 0x004a9800011d7983 */ /* 0x000ea20000300800 */
[----:B------:R-:W-:-:S02]  /*31550*/  IMAD.MOV.U32 R23, RZ, RZ, R28 ;  /* 0x000000ffff177224 */ /* 0x000fc400078e001c */
[----:B------:R-:W2:Y:S03]  /*31560*/  LDL.LU R28, [R1+0x4a94] ;  /* 0x004a9400011c7983 */ /* 0x000ea60000300800 */
[----:B------:R-:W-:Y:S01]  /*31570*/  STL.64 [R1+0x4a78], R22 ;  /* 0x004a781601007387 */ /* 0x000fe20000100a00 */
[----:B------:R-:W-:Y:S02]  /*31580*/  STL.64 [R1+0x4a70], R20 ;  /* 0x004a701401007387 */ /* 0x000fe40000100a00 */
[----:B------:R-:W0:Y:S02]  /*31590*/  LDSM.16.MT88.4 R20, [R2+0xb000] ;  /* 0x00b000000214783b */ /* 0x000e240000004200 */
[----:B0-----:R-:W-:Y:S02]  /*315a0*/  STL.64 [R1+0x30], R20 ;  /* 0x0000301401007387 */ /* 0x001fe40000100a00 */
[----:B------:R3:W-:Y:S02]  /*315b0*/  STL.64 [R1+0x38], R22 ;  /* 0x0000381601007387 */ /* 0x0007e40000100a00 */
[C---:B---3--:R-:W-:Y:S08]  /*315c0*/  HMMA.16816.F32 R20, R24.reuse, R4, R16 ;  /* 0x000000041814723c */ /* 0x048ff00000001810 */
[----:B----4-:R-:W-:Y:S11]  /*315d0*/  HMMA.16816.F32 R12, R24, R8, R12 ;  /* 0x00000008180c723c */ /* 0x010ff6000000180c */
[----:B------:R-:W-:Y:S04]  /*315e0*/  @!UPT UIADD3 URZ, URZ, URZ, URZ ;  /* 0x0000003f3f3ff290 */ /* 0x000fe8000fffe03f */
[----:B------:R-:W-:Y:S01]  /*315f0*/  STL [R1+0x80], R20 ;  /* 0x0000801401007387 */ /* 0x000fe20000100800 */
[----:B------:R-:W-:Y:S02]  /*31600*/  MOV R18, R21 ;  /* 0x0000001500127202 */ /* 0x000fe40000000f00 */
[----:B------:R-:W-:Y:S02]  /*31610*/  MOV R17, R22 ;  /* 0x0000001600117202 */ /* 0x000fe40000000f00 */
[----:B------:R-:W-:Y:S02]  /*31620*/  MOV R16, R23 ;  /* 0x0000001700107202 */ /* 0x000fe40000000f00 */
[----:B------:R-:W0:Y:S04]  /*31630*/  LDSM.16.MT88.4 R20, [R2+0xb080] ;  /* 0x00b080000214783b */ /* 0x000e280000004200 */
[----:B------:R-:W-:Y:S01]  /*31640*/  STL [R1+0x4a48], R16 ;  /* 0x004a481001007387 */ /* 0x000fe20000100800 */
[----:B------:R-:W-:Y:S02]  /*31650*/  STL [R1+0x4a44], R17 ;  /* 0x004a441101007387 */ /* 0x000fe40000100800 */
[----:B------:R-:W-:Y:S02]  /*31660*/  STL [R1+0x4a40], R18 ;  /* 0x004a401201007387 */ /* 0x000fe40000100800 */
[----:B------:R1:W-:Y:S01]  /*31670*/  STL.64 [R1+0x60], R12 ;  /* 0x0000600c01007387 */ /* 0x0003e20000100a00 */
[----:B------:R-:W3:Y:S01]  /*31680*/  LDL.LU R24, [R1+0x50] ;  /* 0x0000500001187983 */ /* 0x000ee20000300800 */
[----:B------:R-:W3:Y:S02]  /*31690*/  LDL.LU R25, [R1+0x54] ;  /* 0x0000540001197983 */ /* 0x000ee40000300800 */
[----:B------:R-:W3:Y:S01]  /*316a0*/  LDL.LU R26, [R1+0x58] ;  /* 0x00005800011a7983 */ /* 0x000ee20000300800 */
[----:B------:R-:W-:Y:S01]  /*316b0*/  MOV R8, R15 ;  /* 0x0000000f00087202 */ /* 0x000fe20000000f00 */
[----:B------:R-:W-:Y:S01]  /*316c0*/  IMAD.MOV.U32 R9, RZ, RZ, R14 ;  /* 0x000000ffff097224 */ /* 0x000fe200078e000e */
[----:B--2---:R-:W-:-:S02]  /*316d0*/  MOV R27, R29 ;  /* 0x0000001d001b7202 */ /* 0x004fc40000000f00 */
[----:B------:R-:W2:Y:S01]  /*316e0*/  LDL.LU R29, [R1+0x4a90] ;  /* 0x004a9000011d7983 */ /* 0x000ea20000300800 */
[----:B------:R-:W-:Y:S02]  /*316f0*/  MOV R14, R6 ;  /* 0x00000006000e7202 */ /* 0x000fe40000000f00 */
[----:B-1----:R-:W-:Y:S01]  /*31700*/  MOV R12, R10 ;  /* 0x0000000a000c7202 */ /* 0x002fe20000000f00 */
[----:B------:R-:W-:Y:S01]  /*31710*/  IMAD.MOV.U32 R13, RZ, RZ, R11 ;  /* 0x000000ffff0d7224 */ /* 0x000fe200078e000b */
[----:B------:R-:W3:Y:S01]  /*31720*/  LDL.LU R10, [R1+0x4a8c] ;  /* 0x004a8c00010a7983 */ /* 0x000ee20000300800 */
[----:B------:R-:W3:Y:S02]  /*31730*/  LDL.LU R11, [R1+0x4a88] ;  /* 0x004a8800010b7983 */ /* 0x000ee40000300800 */
[----:B------:R-:W4:Y:S01]  /*31740*/  LDL.LU R6, [R1+0x4a84] ;  /* 0x004a840001067983 */ /* 0x000f220000300800 */
[----:B------:R-:W-:Y:S02]  /*31750*/  MOV R15, R7 ;  /* 0x00000007000f7202 */ /* 0x000fe40000000f00 */
[----:B------:R-:W4:Y:S01]  /*31760*/  LDL.LU R7, [R1+0x4a80] ;  /* 0x004a800001077983 */ /* 0x000f220000300800 */
[----:B------:R-:W-:Y:S02]  /*31770*/  STL [R1+0x4a50], R8 ;  /* 0x004a500801007387 */ /* 0x000fe40000100800 */
[----:B------:R-:W-:Y:S01]  /*31780*/  STL [R1+0x4a4c], R9 ;  /* 0x004a4c0901007387 */ /* 0x000fe20000100800 */
[----:B0-----:R-:W-:-:S02]  /*31790*/  MOV R19, R23 ;  /* 0x0000001700137202 */ /* 0x001fc40000000f00 */
[----:B------:R-:W-:Y:S01]  /*317a0*/  MOV R18, R22 ;  /* 0x0000001600127202 */ /* 0x000fe20000000f00 */
[----:B------:R-:W-:Y:S01]  /*317b0*/  IMAD.MOV.U32 R17, RZ, RZ, R21 ;  /* 0x000000ffff117224 */ /* 0x000fe200078e0015 */
[----:B------:R-:W-:Y:S01]  /*317c0*/  MOV R16, R20 ;  /* 0x0000001400107202 */ /* 0x000fe20000000f00 */
[----:B------:R-:W4:Y:S01]  /*317d0*/  LDL.LU.64 R22, [R1+0x4a78] ;  /* 0x004a780001167983 */ /* 0x000f220000300a00 */
[----:B------:R-:W4:Y:S02]  /*317e0*/  LDL.LU.64 R20, [R1+0x4a70] ;  /* 0x004a700001147983 */ /* 0x000f240000300a00 */
[----:B------:R-:W-:Y:S02]  /*317f0*/  STL [R1+0x4a64], R19 ;  /* 0x004a641301007387 */ /* 0x000fe40000100800 */
[----:B------:R-:W-:Y:S01]  /*31800*/  STL [R1+0x4a60], R18 ;  /* 0x004a601201007387 */ /* 0x000fe20000100800 */
[----:B------:R-:W-:Y:S01]  /*31810*/  STL [R1+0x4a5c], R17 ;  /* 0x004a5c1101007387 */ /* 0x000fe20000100800 */
[----:B------:R0:W-:Y:S03]  /*31820*/  STL [R1+0x4a58], R16 ;  /* 0x004a581001007387 */ /* 0x0001e60000100800 */
[----:B0-----:R-:W4:Y:S01]  /*31830*/  LDL.LU R16, [R1+0x70] ;  /* 0x0000700001107983 */ /* 0x001f220000300800 */
[----:B------:R-:W4:Y:S02]  /*31840*/  LDL.LU R17, [R1+0x74] ;  /* 0x0000740001117983 */ /* 0x000f240000300800 */
[----:B------:R-:W4:Y:S02]  /*31850*/  LDL.LU R18, [R1+0x78] ;  /* 0x0000780001127983 */ /* 0x000f240000300800 */
[----:B------:R-:W-:Y:S01]  /*31860*/  STL [R1+0x4a54], R2 ;  /* 0x004a540201007387 */ /* 0x000fe20000100800 */
[----:B--2---:R-:W-:-:S07]  /*31870*/  MOV R19, R29 ;  /* 0x0000001d00137202 */ /* 0x004fce0000000f00 */
[C---:B----4-:R-:W-:Y:S11]  /*31880*/  HMMA.16816.F32 R16, R20.reuse, R6, R16 ;  /* 0x000000061410723c */ /* 0x050ff60000001810 */
[----:B------:R-:W-:Y:S11]  /*31890*/  @!UPT UIADD3 URZ, URZ, URZ, URZ ;  /* 0x0000003f3f3ff290 */ /* 0x000ff6000fffe03f */
[----:B------:R-:W-:Y:S01]  /*318a0*/  @!UPT UIADD3 URZ, URZ, URZ, URZ ;  /* 0x0000003f3f3ff290 */ /* 0x000fe2000fffe03f */
[----:B------:R-:W-:Y:S01]  /*318b0*/  STL.64 [R1+0x70], R16 ;  /* 0x0000701001007387 */ /* 0x000fe20000100a00 */
[----:B------:R3:W-:Y:S02]  /*318c0*/  STL.64 [R1+0x78], R18 ;  /* 0x0000781201007387 */ /* 0x0007e40000100a00 */
[----:B---3--:R-:W-:Y:S01]  /*318d0*/  HMMA.16816.F32 R16, R20, R10, R24 ;  /* 0x0000000a1410723c */ /* 0x008fe20000001818 */
[----:B------:R-:W0:Y:S11]  /*318e0*/  LDSM.16.MT88.4 R20, [R28+0xb000] ;  /* 0x00b000001c14783b */ /* 0x000e360000004200 */
[----:B------:R-:W-:Y:S11]  /*318f0*/  @!UPT UIADD3 URZ, URZ, URZ, URZ ;  /* 0x0000003f3f3ff290 */ /* 0x000ff6000fffe03f */
[----:B------:R0:W-:Y:S02]  /*31900*/  STL.64 [R1+0xb0], R16 ;  /* 0x0000b01001007387 */ /* 0x0001e40000100a00 */
[----:B0-----:R-:W-:Y:S02]  /*31910*/  MOV R16, R20 ;  /* 0x0000001400107202 */ /* 0x001fe40000000f00 */
[----:B------:R-:W-:Y:S01]  /*31920*/  MOV R2, R21 ;  /* 0x0000001500027202 */ /* 0x000fe20000000f00 */
[----:B------:R-:W-:Y:S01]  /*31930*/  IMAD.MOV.U32 R8, RZ, RZ, R22 ;  /* 0x000000ffff087224 */ /* 0x000fe200078e0016 */
[----:B------:R-:W-:Y:S02]  /*31940*/  MOV R9, R23 ;  /* 0x0000001700097202 */ /* 0x000fe40000000f00 */
[----:B------:R-:W0:Y:S01]  /*31950*/  LDSM.16.MT88.4 R20, [R28+0xb080] ;  /* 0x00b080001c14783b */ /* 0x000e220000004200 */
[----:B------:R-:W-:Y:S01]  /*31960*/  IMAD.MOV.U32 R5, RZ, RZ, R18 ;  /* 0x000000ffff057224 */ /* 0x000fe200078e0012 */
[----:B------:R-:W-:-:S02]  /*31970*/  MOV R4, R19 ;  /* 0x0000001300047202 */ /* 0x000fc40000000f00 */
[----:B------:R0:W-:Y:S02]  /*31980*/  STL [R1+0x4a68], R11 ;  /* 0x004a680b01007387 */ /* 0x0001e40000100800 */
[----:B0-----:R-:W-:Y:S02]  /*31990*/  MOV R11, R20 ;  /* 0x00000014000b7202 */ /* 0x001fe40000000f00 */
[----:B------:R-:W-:Y:S01]  /*319a0*/  MOV R19, R21 ;  /* 0x0000001500137202 */ /* 0x000fe20000000f00 */
[----:B------:R-:W-:Y:S01]  /*319b0*/  IMAD.MOV.U32 R18, RZ, RZ, R22 ;  /* 0x000000ffff127224 */ /* 0x000fe200078e0016 */
[----:B------:R-:W-:Y:S02]  /*319c0*/  MOV R17, R23 ;  /* 0x0000001700117202 */ /* 0x000fe40000000f00 */
[----:B------:R-:W0:Y:S04]  /*319d0*/  LDSM.16.MT88.4 R20, [R3+0xb000] ;  /* 0x00b000000314783b */ /* 0x000e280000004200 */
[----:B------:R-:W-:Y:S01]  /*319e0*/  STL [R1+0x4934], R4 ;  /* 0x0049340401007387 */ /* 0x000fe20000100800 */
[----:B------:R-:W-:Y:S02]  /*319f0*/  STL [R1+0x4930], R5 ;  /* 0x0049300501007387 */ /* 0x000fe40000100800 */
[----:B------:R-:W-:Y:S01]  /*31a00*/  STL [R1+0x4938], R28 ;  /* 0x0049381c01007387 */ /* 0x000fe20000100800 */
[----:B0-----:R-:W-:Y:S01]  /*31a10*/  STL.64 [R1+0x4968], R22 ;  /* 0x0049681601007387 */ /* 0x001fe20000100a00 */
[----:B------:R0:W-:Y:S03]  /*31a20*/  STL.64 [R1+0x4960], R20 ;  /* 0x0049601401007387 */ /* 0x0001e60000100a00 */
[----:B0-----:R-:W2:Y:S01]  /*31a30*/  LDL.LU.64 R20, [R1+0x40] ;  /* 0x0000400001147983 */ /* 0x001ea20000300a00 */
[----:B------:R-:W2:Y:S02]  /*31a40*/  LDL.LU.64 R22, [R1+0x48] ;  /* 0x0000480001167983 */ /* 0x000ea40000300a00 */
[----:B--2---:R-:W-:Y:S07]  /*31a50*/  HMMA.16816.F32 R24, R20, R6, R12 ;  /* 0x000000061418723c */ /* 0x004fee000000180c */
[----:B------:R-:W-:-:S02]  /*31a60*/  MOV R15, R20 ;  /* 0x00000014000f7202 */ /* 0x000fc40000000f00 */
[----:B------:R-:W-:Y:S01]  /*31a70*/  MOV R14, R21 ;  /* 0x00000015000e7202 */ /* 0x000fe20000000f00 */
[----:B------:R-:W-:Y:S01]  /*31a80*/  IMAD.MOV.U32 R13, RZ, RZ, R22 ;  /* 0x000000ffff0d7224 */ /* 0x000fe200078e0016 */
[----:B------:R-:W-:Y:S02]  /*31a90*/  MOV R12, R23 ;  /* 0x00000017000c7202 */ /* 0x000fe40000000f00 */
[----:B------:R-:W0:Y:S10]  /*31aa0*/  LDSM.16.MT88.4 R20, [R0+0xc000] ;  /* 0x00c000000014783b */ /* 0x000e340000004200 */
[----:B------:R-:W-:Y:S01]  /*31ab0*/  STL.64 [R1+0xc0], R24 ;  /* 0x0000c01801007387 */ /* 0x000fe20000100a00 */
[----:B------:R-:W-:Y:S01]  /*31ac0*/  STL [R1+0xc8], R26 ;  /* 0x0000c81a01007387 */ /* 0x000fe20000100800 */
[----:B------:R-:W-:-:S02]  /*31ad0*/  MOV R29, R27 ;  /* 0x0000001b001d7202 */ /* 0x000fc40000000f00 */
[----:B------:R-:W1:Y:S04]  /*31ae0*/  LDSM.16.MT88.4 R24, [R3+0xb080] ;  /* 0x00b080000318783b */ /* 0x000e680000004200 */
[----:B------:R-:W-:Y:S01]  /*31af0*/  STL [R1+0x4908], R29 ;  /* 0x0049081d01007387 */ /* 0x000fe20000100800 */
[----:B0-----:R-:W-:Y:S01]  /*31b00*/  IMAD.MOV.U32 R4, RZ, RZ, R22 ;  /* 0x000000ffff047224 */ /* 0x001fe200078e0016 */
[----:B------:R-:W-:Y:S02]  /*31b10*/  MOV R5, R23 ;  /* 0x0000001700057202 */ /* 0x000fe40000000f00 */
[----:B-1----:R-:W-:Y:S01]  /*31b20*/  STL.64 [R1+0x4948], R26 ;  /* 0x0049481a01007387 */ /* 0x002fe20000100a00 */
[----:B------:R0:W-:Y:S02]  /*31b30*/  STL.64 [R1+0x4940], R24 ;  /* 0x0049401801007387 */ /* 0x0001e40000100a00 */
[----:B------:R-:W-:Y:S02]  /*31b40*/  STL [R1+0x490c], R3 ;  /* 0x00490c0301007387 */ /* 0x000fe40000100800 */
[----:B------:R-:W-:Y:S01]  /*31b50*/  STL [R1+0x50], R20 ;  /* 0x0000501401007387 */ /* 0x000fe20000100800 */
[----:B------:R-:W-:Y:S01]  /*31b60*/  STL.64 [R1+0x4a28], R6 ;  /* 0x004a280601007387 */ /* 0x000fe20000100a00 */
[----:B------:R-:W-:Y:S03]  /*31b70*/  STL.64 [R1+0x4a20], R4 ;  /* 0x004a200401007387 */ /* 0x000fe60000100a00 */
[----:B0-----:R-:W2:Y:S01]  /*31b80*/  LDL.LU R24, [R1+0x90] ;  /* 0x0000900001187983 */ /* 0x001ea20000300800 */
[----:B------:R-:W2:Y:S02]  /*31b90*/  LDL.LU R25, [R1+0x94] ;  /* 0x0000940001197983 */ /* 0x000ea40000300800 */
[----:B------:R-:W3:Y:S02]  /*31ba0*/  LDL.LU R26, [R1+0x98] ;  /* 0x00009800011a7983 */ /* 0x000ee40000300800 */
[----:B------:R-:W3:Y:S02]  /*31bb0*/  LDL.LU R27, [R1+0x9c] ;  /* 0x00009c00011b7983 */ /* 0x000ee40000300800 */
[----:B---3--:R-:W-:Y:S01]  /*31bc0*/  STL.64 [R1+0x4958], R26 ;  /* 0x0049581a01007387 */ /* 0x008fe20000100a00 */
[----:B--2---:R0:W-:Y:S03]  /*31bd0*/  STL.64 [R1+0x4950], R24 ;  /* 0x0049501801007387 */ /* 0x0041e60000100a00 */
[----:B0-----:R-:W2:Y:S01]  /*31be0*/  LDL.LU R24, [R1+0xa0] ;  /* 0x0000a00001187983 */ /* 0x001ea20000300800 */
[----:B------:R-:W2:Y:S02]  /*31bf0*/  LDL.LU R25, [R1+0xa4] ;  /* 0x0000a40001197983 */ /* 0x000ea40000300800 */
[----:B------:R-:W3:Y:S02]  /*31c00*/  LDL.LU R26, [R1+0xa8] ;  /* 0x0000a800011a7983 */ /* 0x000ee40000300800 */
[----:B------:R-:W3:Y:S01]  /*31c10*/  LDL.LU R27, [R1+0xac] ;  /* 0x0000ac00011b7983 */ /* 0x000ee20000300800 */
[----:B------:R-:W-:-:S02]  /*31c20*/  MOV R28, R21 ;  /* 0x00000015001c7202 */ /* 0x000fc40000000f00 */
[----:B------:R-:W-:Y:S01]  /*31c30*/  MOV R20, R11 ;  /* 0x0000000b00147202 */ /* 0x000fe20000000f00 */
[----:B------:R-:W-:Y:S01]  /*31c40*/  IMAD.MOV.U32 R22, RZ, RZ, R18 ;  /* 0x000000ffff167224 */ /* 0x000fe200078e0012 */
[----:B------:R-:W-:Y:S02]  /*31c50*/  MOV R23, R17 ;  /* 0x0000001100177202 */ /* 0x000fe40000000f00 */
[----:B------:R-:W-:Y:S01]  /*31c60*/  MOV R21, R19 ;  /* 0x0000001300157202 */ /* 0x000fe20000000f00 */
[----:B---3--:R-:W-:Y:S01]  /*31c70*/  STL.64 [R1+0x4978], R26 ;  /* 0x0049781a01007387 */ /* 0x008fe20000100a00 */
[----:B--2---:R0:W-:Y:S02]  /*31c80*/  STL.64 [R1+0x4970], R24 ;  /* 0x0049701801007387 */ /* 0x0041e40000100a00 */
[----:B------:R-:W2:Y:S02]  /*31c90*/  LDL.LU R11, [R1+0x4a68] ;  /* 0x004a6800010b7983 */ /* 0x000ea40000300800 */
[----:B------:R-:W3:Y:S01]  /*31ca0*/  LDL.LU R19, [R1+0x4a64] ;  /* 0x004a640001137983 */ /* 0x000ee20000300800 */
[----:B------:R-:W4:Y:S01]  /*31cb0*/  LDL.LU R18, [R1+0x4a60] ;  /* 0x004a600001127983 */ /* 0x000f220000300800 */
[----:B------:R-:W2:Y:S02]  /*31cc0*/  LDL.LU R17, [R1+0x4a5c] ;  /* 0x004a5c0001117983 */ /* 0x000ea40000300800 */
[----:B------:R-:W-:Y:S02]  /*31cd0*/  STL.64 [R1+0x4998], R22 ;  /* 0x0049981601007387 */ /* 0x000fe40000100a00 */
[----:B------:R-:W-:Y:S01]  /*31ce0*/  STL.64 [R1+0x4990], R20 ;  /* 0x0049901401007387 */ /* 0x000fe20000100a00 */
[----:B0-----:R-:W2:Y:S01]  /*31cf0*/  LDL.LU R24, [R1+0xd0] ;  /* 0x0000d00001187983 */ /* 0x001ea20000300800 */
[----:B------:R-:W2:Y:S02]  /*31d00*/  LDL.LU R25, [R1+0xd4] ;  /* 0x0000d40001197983 */ /* 0x000ea40000300800 */
[----:B------:R-:W2:Y:S02]  /*31d10*/  LDL.LU R26, [R1+0xd8] ;  /* 0x0000d800011a7983 */ /* 0x000ea40000300800 */
[----:B------:R-:W2:Y:S02]  /*31d20*/  LDL.LU R27, [R1+0xdc] ;  /* 0x0000dc00011b7983 */ /* 0x000ea40000300800 */
[----:B--2---:R-:W-:Y:S01]  /*31d30*/  STL.64 [R1+0x4988], R26 ;  /* 0x0049881a01007387 */ /* 0x004fe20000100a00 */
[----:B------:R0:W-:Y:S03]  /*31d40*/  STL.64 [R1+0x4980], R24 ;  /* 0x0049801801007387 */ /* 0x0001e60000100a00 */
[----:B0-----:R-:W2:Y:S01]  /*31d50*/  LDL.LU R24, [R1+0xf0] ;  /* 0x0000f00001187983 */ /* 0x001ea20000300800 */
[----:B------:R-:W2:Y:S02]  /*31d60*/  LDL.LU R25, [R1+0xf4] ;  /* 0x0000f40001197983 */ /* 0x000ea40000300800 */
[----:B------:R-:W2:Y:S02]  /*31d70*/  LDL.LU R26, [R1+0xf8] ;  /* 0x0000f800011a7983 */ /* 0x000ea40000300800 */
[----:B------:R-:W2:Y:S01]  /*31d80*/  LDL.LU R27, [R1+0xfc] ;  /* 0x0000fc00011b7983 */ /* 0x000ea20000300800 */
[----:B------:R-:W-:Y:S01]  /*31d90*/  MOV R20, R16 ;  /* 0x0000001000147202 */ /* 0x000fe20000000f00 */
[----:B------:R-:W-:Y:S01]  /*31da0*/  IMAD.MOV.U32 R22, RZ, RZ, R8 ;  /* 0x000000ffff167224 */ /* 0x000fe200078e0008 */
[----:B------:R-:W-:-:S02]  /*31db0*/  MOV R23, R9 ;  /* 0x0000000900177202 */ /* 0x000fc40000000f00 */
[----:B------:R-:W-:Y:S01]  /*31dc0*/  MOV R21, R2 ;  /* 0x0000000200157202 */ /* 0x000fe20000000f00 */
[----:B--2---:R-:W-:Y:S01]  /*31dd0*/  STL.64 [R1+0x49a8], R26 ;  /* 0x0049a81a01007387 */ /* 0x004fe20000100a00 */
[----:B------:R0:W-:Y:S02]  /*31de0*/  STL.64 [R1+0x49a0], R24 ;  /* 0x0049a01801007387 */ /* 0x0001e40000100a00 */
[----:B------:R-:W2:Y:S02]  /*31df0*/  LDL.LU R16, [R1+0x4a58] ;  /* 0x004a580001107983 */ /* 0x000ea40000300800 */
[----:B------:R-:W2:Y:S01]  /*31e00*/  LDL.LU R2, [R1+0x4a54] ;  /* 0x004a540001027983 */ /* 0x000ea20000300800 */
[----:B------:R-:W2:Y:S01]  /*31e10*/  LDL.LU R8, [R1+0x4a50] ;  /* 0x004a500001087983 */ /* 0x000ea20000300800 */
[----:B------:R-:W2:Y:S02]  /*31e20*/  LDL.LU R9, [R1+0x4a4c] ;  /* 0x004a4c0001097983 */ /* 0x000ea40000300800 */
[----:B------:R4:W-:Y:S02]  /*31e30*/  STL.64 [R1+0x49c8], R22 ;  /* 0x0049c81601007387 */ /* 0x0009e40000100a00 */
[----:B------:R1:W-:Y:S01]  /*31e40*/  STL.64 [R1+0x49c0], R20 ;  /* 0x0049c01401007387 */ /* 0x0003e20000100a00 */
[----:B0-----:R-:W2:Y:S01]  /*31e50*/  LDL.LU R24, [R1+0x110] ;  /* 0x0001100001187983 */ /* 0x001ea20000300800 */
[----:B------:R-:W2:Y:S02]  /*31e60*/  LDL.LU R25, [R1+0x114] ;  /* 0x0001140001197983 */ /* 0x000ea40000300800 */
[----:B------:R-:W2:Y:S02]  /*31e70*/  LDL.LU R26, [R1+0x118] ;  /* 0x00011800011a7983 */ /* 0x000ea40000300800 */
[----:B------:R-:W2:Y:S02]  /*31e80*/  LDL.LU R27, [R1+0x11c] ;  /* 0x00011c00011b7983 */ /* 0x000ea40000300800 */
[----:B----4-:R-:W-:Y:S01]  /*31e90*/  IMAD.MOV.U32 R22, RZ, RZ, R18 ;  /* 0x000000ffff167224 */ /* 0x010fe200078e0012 */
[----:B---3--:R-:W-:-:S02]  /*31ea0*/  MOV R23, R19 ;  /* 0x0000001300177202 */ /* 0x008fc40000000f00 */
[----:B-1----:R-:W-:Y:S02]  /*31eb0*/  MOV R21, R17 ;  /* 0x0000001100157202 */ /* 0x002fe40000000f00 */
[----:B--2---:R-:W-:Y:S02]  /*31ec0*/  MOV R20, R16 ;  /* 0x0000001000147202 */ /* 0x004fe40000000f00 */
[----:B------:R-:W2:Y:S01]  /*31ed0*/  LDL.LU R16, [R1+0x4a48] ;  /* 0x004a480001107983 */ /* 0x000ea20000300800 */
[----:B------:R-:W3:Y:S02]  /*31ee0*/  LDL.LU R17, [R1+0x4a44] ;  /* 0x004a440001117983 */ /* 0x000ee40000300800 */
[----:B------:R-:W4:Y:S02]  /*31ef0*/  LDL.LU R18, [R1+0x4a40] ;  /* 0x004a400001127983 */ /* 0x000f240000300800 */
[----:B------:R-:W2:Y:S01]  /*31f00*/  LDL R19, [R1+0xe38] ;  /* 0x000e380001137983 */ /* 0x000ea20000100800 */
[----:B------:R-:W-:Y:S01]  /*31f10*/  STL.64 [R1+0x49f8], R22 ;  /* 0x0049f81601007387 */ /* 0x000fe20000100a00 */
[----:B------:R-:W-:Y:S03]  /*31f20*/  STL.64 [R1+0x49f0], R20 ;  /* 0x0049f01401007387 */ /* 0x000fe60000100a00 */
[----:B------:R-:W-:Y:S01]  /*31f30*/  STL.64 [R1+0x49b8], R26 ;  /* 0x0049b81a01007387 */ /* 0x000fe20000100a00 */
[----:B------:R0:W-:Y:S03]  /*31f40*/  STL.64 [R1+0x49b0], R24 ;  /* 0x0049b01801007387 */ /* 0x0001e60000100a00 */
[----:B0-----:R-:W2:Y:S01]  /*31f50*/  LDL.LU R24, [R1+0x150] ;  /* 0x0001500001187983 */ /* 0x001ea20000300800 */
[----:B------:R-:W2:Y:S02]  /*31f60*/  LDL.LU R25, [R1+0x154] ;  /* 0x0001540001197983 */ /* 0x000ea40000300800 */
[----:B------:R-:W2:Y:S02]  /*31f70*/  LDL.LU R26, [R1+0x158] ;  /* 0x00015800011a7983 */ /* 0x000ea40000300800 */
[----:B------:R-:W2:Y:S01]  /*31f80*/  LDL.LU R27, [R1+0x15c] ;  /* 0x00015c00011b7983 */ /* 0x000ea20000300800 */
[----:B------:R-:W2:Y:S01]  /*31f90*/  LDL.LU R20, [R1+0x30] ;  /* 0x0000300001147983 */ /* 0x000ea20000300800 */
[----:B------:R-:W2:Y:S02]  /*31fa0*/  LDL.LU R21, [R1+0x34] ;  /* 0x0000340001157983 */ /* 0x000ea40000300800 */
[----:B------:R-:W2:Y:S02]  /*31fb0*/  LDL.LU R22, [R1+0x38] ;  /* 0x0000380001167983 */ /* 0x000ea40000300800 */
[----:B------:R-:W2:Y:S02]  /*31fc0*/  LDL.LU R23, [R1+0x3c] ;  /* 0x00003c0001177983 */ /* 0x000ea40000300800 */
[----:B--2---:R-:W-:Y:S01]  /*31fd0*/  STL.64 [R1+0x4a38], R22 ;  /* 0x004a381601007387 */ /* 0x004fe20000100a00 */
[----:B------:R-:W-:Y:S02]  /*31fe0*/  STL.64 [R1+0x4a30], R20 ;  /* 0x004a301401007387 */ /* 0x000fe40000100a00 */
[----:B------:R-:W-:Y:S02]  /*31ff0*/  STL.64 [R1+0x49d8], R26 ;  /* 0x0049d81a01007387 */ /* 0x000fe40000100a00 */
[----:B------:R0:W-:Y:S02]  /*32000*/  STL.64 [R1+0x49d0], R24 ;  /* 0x0049d01801007387 */ /* 0x0001e40000100a00 */
[----:B0-----:R-:W2:Y:S01]  /*32010*/  LDL.LU R24, [R1+0x120] ;  /* 0x0001200001187983 */ /* 0x001ea20000300800 */
[----:B------:R-:W2:Y:S02]  /*32020*/  LDL.LU R25, [R1+0x124] ;  /* 0x0001240001197983 */ /* 0x000ea40000300800 */
[----:B------:R-:W2:Y:S02]  /*32030*/  LDL.LU R26, [R1+0x128] ;  /* 0x00012800011a7983 */ /* 0x000ea40000300800 */
[----:B------:R-:W2:Y:S01]  /*32040*/  LDL.LU R27, [R1+0x12c] ;  /* 0x00012c00011b7983 */ /* 0x000ea20000300800 */
[----:B------:R-:W3:Y:S01]  /*32050*/  LDL.LU R20, [R1+0x100] ;  /* 0x0001000001147983 */ /* 0x000ee20000300800 */
[----:B------:R-:W3:Y:S02]  /*32060*/  LDL.LU R21, [R1+0x104] ;  /* 0x0001040001157983 */ /* 0x000ee40000300800 */
[----:B------:R-:W3:Y:S02]  /*32070*/  LDL.LU R22, [R1+0x108] ;  /* 0x0001080001167983 */ /* 0x000ee40000300800 */
[----:B------:R-:W3:Y:S01]  /*32080*/  LDL.LU R23, [R1+0x10c] ;  /* 0x00010c0001177983 */ /* 0x000ee20000300800 */
[----:B--2---:R-:W-:Y:S01]  /*32090*/  STL.64 [R1+0x49e8], R26 ;  /* 0x0049e81a01007387 */ /* 0x004fe20000100a00 */
[----:B------:R0:W-:Y:S03]  /*320a0*/  STL.64 [R1+0x49e0], R24 ;  /* 0x0049e01801007387 */ /* 0x0001e60000100a00 */
[----:B0-----:R-:W2:Y:S01]  /*320b0*/  LDL.LU R24, [R1+0x160] ;  /* 0x0001600001187983 */ /* 0x001ea20000300800 */
[----:B------:R-:W2:Y:S02]  /*320c0*/  LDL.LU R25, [R1+0x164] ;  /* 0x0001640001197983 */ /* 0x000ea40000300800 */
[----:B------:R-:W2:Y:S02]  /*320d0*/  LDL.LU R26, [R1+0x168] ;  /* 0x00016800011a7983 */ /* 0x000ea40000300800 */
[----:B------:R-:W2:Y:S01]  /*320e0*/  LDL.LU R27, [R1+0x16c] ;  /* 0x00016c00011b7983 */ /* 0x000ea20000300800 */
[----:B------:R-:W-:-:S02]  /*320f0*/  MOV R4, R15 ;  /* 0x0000000f00047202 */ /* 0x000fc40000000f00 */
[----:B------:R-:W-:Y:S01]  /*32100*/  MOV R5, R14 ;  /* 0x0000000e00057202 */ /* 0x000fe20000000f00 */
[----:B------:R-:W-:Y:S01]  /*32110*/  IMAD.MOV.U32 R6, RZ, RZ, R13 ;  /* 0x000000ffff067224 */ /* 0x000fe200078e000d */
[----:B------:R-:W-:Y:S02]  /*32120*/  MOV R7, R12 ;  /* 0x0000000c00077202 */ /* 0x000fe40000000f00 */
[----:B------:R-:W0:Y:S04]  /*32130*/  LDSM.16.M88.4 R12, [R19+0x20180] ;  /* 0x02018000130c783b */ /* 0x000e280000000200 */
[----:B--2---:R-:W-:Y:S01]  /*32140*/  STL.64 [R1+0x4a08], R26 ;  /* 0x004a081a01007387 */ /* 0x004fe20000100a00 */
[----:B------:R1:W-:Y:S03]  /*32150*/  STL.64 [R1+0x4a00], R24 ;  /* 0x004a001801007387 */ /* 0x0003e60000100a00 */
[----:B-1----:R-:W2:Y:S01]  /*32160*/  LDL.LU R24, [R1+0x130] ;  /* 0x0001300001187983 */ /* 0x002ea20000300800 */
[----:B------:R-:W2:Y:S02]  /*32170*/  LDL.LU R25, [R1+0x134] ;  /* 0x0001340001197983 */ /* 0x000ea40000300800 */
[----:B------:R-:W2:Y:S02]  /*32180*/  LDL.LU R26, [R1+0x138] ;  /* 0x00013800011a7983 */ /* 0x000ea40000300800 */
[----:B------:R-:W2:Y:S01]  /*32190*/  LDL.LU R27, [R1+0x13c] ;  /* 0x00013c00011b7983 */ /* 0x000ea20000300800 */
[----:B---3--:R-:W-:Y:S01]  /*321a0*/  HMMA.16816.F32 R4, R4, R10, R20 ;  /* 0x0000000a0404723c */ /* 0x008fe20000001814 */
[----:B--2---:R-:W-:Y:S01]  /*321b0*/  STL.64 [R1+0x4a18], R26 ;  /* 0x004a181a01007387 */ /* 0x004fe20000100a00 */
[----:B------:R1:W-:Y:S03]  /*321c0*/  STL.64 [R1+0x4a10], R24 ;  /* 0x004a101801007387 */ /* 0x0003e60000100a00 */
[----:B-1----:R-:W2:Y:S01]  /*321d0*/  LDL.LU R24, [R1+0x170] ;  /* 0x0001700001187983 */ /* 0x002ea20000300800 */
[----:B------:R-:W2:Y:S02]  /*321e0*/  LDL.LU R25, [R1+0x174] ;  /* 0x0001740001197983 */ /* 0x000ea40000300800 */
[----:B------:R-:W2:Y:S02]  /*321f0*/  LDL.LU R26, [R1+0x178] ;  /* 0x00017800011a7983 */ /* 0x000ea40000300800 */
[----:B------:R-:W2:Y:S01]  /*32200*/  LDL.LU R27, [R1+0x17c] ;  /* 0x00017c00011b7983 */ /* 0x000ea20000300800 */
[----:B0-----:R-:W-:Y:S01]  /*32210*/  STL [R1+0x481c], R14 ;  /* 0x00481c0e01007387 */ /* 0x001fe20000100800 */
[----:B------:R-:W-:Y:S02]  /*32220*/  STL [R1+0x4818], R15 ;  /* 0x0048180f01007387 */ /* 0x000fe40000100800 */
[----:B------:R0:W-:Y:S02]  /*32230*/  STL.64 [R1+0x4918], R12 ;  /* 0x0049180c01007387 */ /* 0x0001e40000100a00 */
[----:B0-----:R-:W3:Y:S01]  /*32240*/  LDL.LU R12, [R1+0x60] ;  /* 0x00006000010c7983 */ /* 0x001ee20000300800 */
[----:B------:R-:W3:Y:S01]  /*32250*/  LDL.LU R13, [R1+0x64] ;  /* 0x00006400010d7983 */ /* 0x000ee20000300800 */
[----:B------:R-:W-:-:S02]  /*32260*/  MOV R14, R9 ;  /* 0x00000009000e7202 */ /* 0x000fc40000000f00 */
[----:B------:R-:W-:-:S05]  /*32270*/  MOV R15, R8 ;  /* 0x00000008000f7202 */ /* 0x000fca0000000f00 */
[----:B------:R-:W-:Y:S01]  /*32280*/  STL.64 [R1+0x4928], R14 ;  /* 0x0049280e01007387 */ /* 0x000fe20000100a00 */
[----:B------:R-:W-:-:S03]  /*32290*/  IMAD.MOV.U32 R29, RZ, RZ, R7 ;  /* 0x000000ffff1d7224 */ /* 0x000fc600078e0007 */
[----:B---3--:R0:W-:Y:S04]  /*322a0*/  STL.64 [R1+0x4920], R12 ;  /* 0x0049200c01007387 */ /* 0x0081e80000100a00 */
[----:B0-----:R-:W3:Y:S01]  /*322b0*/  LDL.LU R12, [R1+0x80] ;  /* 0x00008000010c7983 */ /* 0x001ee20000300800 */
[----:B------:R-:W2:Y:S02]  /*322c0*/  LDL.LU.64 R22, [R1+0x4a38] ;  /* 0x004a380001167983 */ /* 0x000ea40000300a00 */
[----:B------:R-:W2:Y:S02]  /*322d0*/  LDL.LU.64 R20, [R1+0x4a30] ;  /* 0x004a300001147983 */ /* 0x000ea40000300a00 */
[----:B------:R-:W-:Y:S01]  /*322e0*/  STL [R1+0x44], R5 ;  /* 0x0000440501007387 */ /* 0x000fe20000100800 */
[----:B------:R0:W-:Y:S04]  /*322f0*/  STL [R1+0x48], R6 ;  /* 0x0000480601007387 */ /* 0x0001e80000100800 */
[----:B0-----:R-:W2:Y:S01]  /*32300*/  LDL.LU.64 R6, [R1+0x4a28] ;  /* 0x004a280001067983 */ /* 0x001ea20000300a00 */
[----:B----4-:R-:W-:Y:S01]  /*32310*/  IMAD.MOV.U32 R13, RZ, RZ, R18 ;  /* 0x000000ffff0d7224 */ /* 0x010fe200078e0012 */
[----:B------:R-:W-:-:S02]  /*32320*/  MOV R14, R17 ;  /* 0x00000011000e7202 */ /* 0x000fc40000000f00 */
[----:B------:R-:W-:Y:S02]  /*32330*/  MOV R15, R16 ;  /* 0x00000010000f7202 */ /* 0x000fe40000000f00 */
[----:B------:R-:W0:Y:S01]  /*32340*/  LDSM.16.M88.4 R16, [R19+0x28180] ;  /* 0x028180001310783b */ /* 0x000e220000000200 */
[----:B------:R-:W-:Y:S02]  /*32350*/  MOV R3, R4 ;  /* 0x0000000400037202 */ /* 0x000fe40000000f00 */
[----:B------:R-:W4:Y:S02]  /*32360*/  LDL.LU.64 R4, [R1+0x4a20] ;  /* 0x004a200001047983 */ /* 0x000f240000300a00 */
[----:B------:R-:W-:Y:S01]  /*32370*/  STL [R1+0x4910], R29 ;  /* 0x0049101d01007387 */ /* 0x000fe20000100800 */
[----:B0-----:R-:W-:Y:S01]  /*32380*/  STL [R1+0x4820], R18 ;  /* 0x0048201201007387 */ /* 0x001fe20000100800 */
[----:B------:R-:W-:Y:S01]  /*32390*/  STL [R1+0x4804], R19 ;  /* 0x0048041301007387 */ /* 0x000fe20000100800 */
        /* <DEDUP_REMOVED lines=8> */
[----:B------:R-:W2:Y:S01]  /*32420*/  LDL.LU.64 R26, [R1+0x4a08] ;  /* 0x004a0800011a7983 */ /* 0x000ea20000300a00 */
[----:B------:R-:W2:Y:S11]  /*32430*/  LDL.LU.64 R24, [R1+0x4a00] ;  /* 0x004a000001187983 */ /* 0x000eb60000300a00 */
[----:B------:R-:W-:Y:S10]  /*32440*/  @!UPT UIADD3 URZ, URZ, URZ, URZ ;  /* 0x0000003f3f3ff290 */ /* 0x000ff4000fffe03f */
[----:B------:R-:W-:Y:S01]  /*32450*/  STL.64 [R1+0x130], R20 ;  /* 0x0001301401007387 */ /* 0x000fe20000100a00 */
[----:B------:R-:W-:Y:S02]  /*32460*/  STL.64 [R1+0x138], R22 ;  /* 0x0001381601007387 */ /* 0x000fe40000100a00 */
[----:B------:R-:W0:Y:S02]  /*32470*/  LDSM.16.MT88.4 R20, [R0+0xc080] ;  /* 0x00c080000014783b */ /* 0x000e240000004200 */
[----:B0-----:R-:W-:Y:S02]  /*32480*/  MOV R9, R22 ;  /* 0x0000001600097202 */ /* 0x001fe40000000f00 */
[----:B------:R-:W-:Y:S01]  /*32490*/  IMAD.MOV.U32 R8, RZ, RZ, R23 ;  /* 0x000000ffff087224 */ /* 0x000fe200078e0017 */
[----:B------:R-:W-:Y:S02]  /*324a0*/  MOV R29, R20 ;  /* 0x00000014001d7202 */ /* 0x000fe40000000f00 */
[----:B------:R-:W-:Y:S01]  /*324b0*/  MOV R18, R21 ;  /* 0x0000001500127202 */ /* 0x000fe20000000f00 */
[----:B------:R-:W2:Y:S01]  /*324c0*/  LDL.LU.64 R22, [R1+0x49f8] ;  /* 0x0049f80001167983 */ /* 0x000ea20000300a00 */
[----:B------:R-:W2:Y:S02]  /*324d0*/  LDL.LU.64 R20, [R1+0x49f0] ;  /* 0x0049f00001147983 */ /* 0x000ea40000300a00 */
        /* <DEDUP_REMOVED lines=15> */
[----:B0-----:R-:W-:Y:S02]  /*325d0*/  STL.64 [R1+0x20], R20 ;  /* 0x0000201401007387 */ /* 0x001fe40000100a00 */
[----:B------:R0:W-:Y:S02]  /*325e0*/  STL.64 [R1+0x28], R22 ;  /* 0x0000281601007387 */ /* 0x0001e40000100a00 */
[----:B0-----:R-:W2:Y:S01]  /*325f0*/  LDL.LU.64 R22, [R1+0x49c8] ;  /* 0x0049c80001167983 */ /* 0x001ea20000300a00 */
[----:B------:R-:W2:Y:S02]  /*32600*/  LDL.LU.64 R20, [R1+0x49c0] ;  /* 0x0049c00001147983 */ /* 0x000ea40000300a00 */
        /* <DEDUP_REMOVED lines=12> */
[----:B------:R0:W-:Y:S03]  /*326d0*/  STL.64 [R1+0x118], R22 ;  /* 0x0001181601007387 */ /* 0x0001e60000100a00 */
        /* <DEDUP_REMOVED lines=28> */
[----:B------:R-:W-:Y:S01]  /*328a0*/  STL.64 [R1+0xa0], R20 ;  /* 0x0000a01401007387 */ /* 0x000fe20000100a00 */
[----:B------:R0:W-:Y:S01]  /*328b0*/  STL [R1+0xa8], R22 ;  /* 0x0000a81601007387 */ /* 0x0001e20000100800 */
[----:B------:R-:W-:Y:S01]  /*328c0*/  MOV R0, R23 ;  /* 0x0000001700007202 */ /* 0x000fe20000000f00 */
[----:B----4-:R-:W-:Y:S01]  /*328d0*/  IMAD.MOV.U32 R23, RZ, RZ, R5 ;  /* 0x000000ffff177224 */ /* 0x010fe200078e0005 */
[----:B0-----:R-:W-:Y:S01]  /*328e0*/  MOV R22, R4 ;  /* 0x0000000400167202 */ /* 0x001fe20000000f00 */
[----:B------:R-:W2:Y:S01]  /*328f0*/  LDL.LU R20, [R1+0x50] ;  /* 0x0000500001147983 */ /* 0x000ea20000300800 */
[----:B------:R-:W-:Y:S02]  /*32900*/  MOV R21, R28 ;  /* 0x0000001c00157202 */ /* 0x000fe40000000f00 */
[----:B------:R-:W4:Y:S02]  /*32910*/  LDL.LU R28, [R1+0x4938] ;  /* 0x00493800011c7983 */ /* 0x000f240000300800 */
[----:B------:R-:W2:Y:S01]  /*32920*/  LDL.LU R4, [R1+0x4934] ;  /* 0x0049340001047983 */ /* 0x000ea20000300800 */
[----:B------:R-:W2:Y:S01]  /*32930*/  LDL.LU R5, [R1+0x4930] ;  /* 0x0049300001057983 */ /* 0x000ea20000300800 */
        /* <DEDUP_REMOVED lines=8> */
[----:B------:R-:W3:Y:S11]  /*329c0*/  LDL.LU.64 R12, [R1+0x4918] ;  /* 0x00491800010c7983 */ /* 0x000ef60000300a00 */
[----:B------:R-:W-:Y:S11]  /*329d0*/  @!UPT UIADD3 URZ, URZ, URZ, URZ ;  /* 0x0000003f3f3ff290 */ /* 0x000ff6000fffe03f */
[----:B------:R0:W-:Y:S01]  /*329e0*/  STL.64 [R1+0x60], R24 ;  /* 0x0000601801007387 */ /* 0x0001e20000100a00 */
[----:B------:R1:W-:Y:S03]  /*329f0*/  STL.64 [R1+0x68], R26 ;  /* 0x0000681a01007387 */ /* 0x0003e60000100a00 */
[----:B0-----:R-:W3:Y:S01]  /*32a00*/  LDL.LU R24, [R1+0x70] ;  /* 0x0000700001187983 */ /* 0x001ee20000300800 */
[----:B------:R-:W3:Y:S02]  /*32a10*/  LDL.LU R25, [R1+0x74] ;  /* 0x0000740001197983 */ /* 0x000ee40000300800 */
[----:B-1----:R-:W3:Y:S02]  /*32a20*/  LDL.LU R26, [R1+0x78] ;  /* 0x00007800011a7983 */ /* 0x002ee40000300800 */
[----:B------:R-:W3:Y:S01]  /*32a30*/  LDL.LU R27, [R1+0x7c] ;  /* 0x00007c00011b7983 */ /* 0x000ee20000300800 */
[----:B--2---:R-:W-:-:S02]  /*32a40*/  MOV R14, R5 ;  /* 0x00000005000e7202 */ /* 0x004fc40000000f00 */
[----:B------:R-:W-:Y:S02]  /*32a50*/  MOV R15, R4 ;  /* 0x00000004000f7202 */ /* 0x000fe40000000f00 */
[----:B------:R-:W0:Y:S01]  /*32a60*/  LDSM.16.MT88.4 R4, [R2+0xc080] ;  /* 0x00c080000204783b */ /* 0x000e220000004200 */
[----:B---3--:R-:W-:Y:S11]  /*32a70*/  HMMA.16816.F32 R24, R20, R12, R24 ;  /* 0x0000000c1418723c */ /* 0x008ff60000001818 */
[----:B------:R-:W-:Y:S11]  /*32a80*/  @!UPT UIADD3 URZ, URZ, URZ, URZ ;  /* 0x0000003f3f3ff290 */ /* 0x000ff6000fffe03f */
[----:B------:R-:W-:Y:S01]  /*32a90*/  @!UPT UIADD3 URZ, URZ, URZ, URZ ;  /* 0x0000003f3f3ff290 */ /* 0x000fe2000fffe03f */
[----:B------:R1:W-:Y:S01]  /*32aa0*/  STL [R1+0x74], R25 ;  /* 0x0000741901007387 */ /* 0x0003e20000100800 */
[----:B------:R2:W-:Y:S01]  /*32ab0*/  STL.64 [R1+0x78], R26 ;  /* 0x0000781a01007387 */ /* 0x0005e20000100a00 */
[----:B------:R-:W-:Y:S01]  /*32ac0*/  MOV R19, R24 ;  /* 0x0000001800137202 */ /* 0x000fe20000000f00 */
[----:B0-----:R-:W-:Y:S01]  /*32ad0*/  MOV R24, R7 ;  /* 0x0000000700187202 */ /* 0x001fe20000000f00 */
[----:B-1----:R-:W-:Y:S01]  /*32ae0*/  MOV R25, R6 ;  /* 0x0000000600197202 */ /* 0x002fe20000000f00 */
[----:B--2---:R-:W-:Y:S01]  /*32af0*/  IMAD.MOV.U32 R27, RZ, RZ, R4 ;  /* 0x000000ffff1b7224 */ /* 0x004fe200078e0004 */
[----:B------:R-:W-:Y:S02]  /*32b00*/  MOV R26, R5 ;  /* 0x00000005001a7202 */ /* 0x000fe40000000f00 */
[----:B----4-:R-:W0:Y:S04]  /*32b10*/  LDSM.16.MT88.4 R4, [R28+0xc000] ;  /* 0x00c000001c04783b */ /* 0x010e280000004200 */
[----:B------:R1:W-:Y:S04]  /*32b20*/  STL.64 [R1+0x4900], R12 ;  /* 0x0049000c01007387 */ /* 0x0003e80000100a00 */
[----:B-1----:R-:W2:Y:S01]  /*32b30*/  LDL.LU R12, [R1+0xb0] ;  /* 0x0000b000010c7983 */ /* 0x002ea20000300800 */
[----:B------:R-:W2:Y:S02]  /*32b40*/  LDL.LU R13, [R1+0xb4] ;  /* 0x0000b400010d7983 */ /* 0x000ea40000300800 */
[----:B------:R-:W-:Y:S01]  /*32b50*/  STL [R1+0x4824], R19 ;  /* 0x0048241301007387 */ /* 0x000fe20000100800 */
[----:B0-----:R0:W-:Y:S02]  /*32b60*/  STL.64 [R1+0x48a0], R6 ;  /* 0x0048a00601007387 */ /* 0x0011e40000100a00 */
[----:B0-----:R-:W-:-:S02]  /*32b70*/  MOV R6, R9 ;  /* 0x0000000900067202 */ /* 0x001fc40000000f00 */
[----:B------:R-:W-:Y:S02]  /*32b80*/  MOV R7, R8 ;  /* 0x0000000800077202 */ /* 0x000fe40000000f00 */
[----:B------:R-:W0:Y:S04]  /*32b90*/  LDSM.16.MT88.4 R8, [R28+0xc080] ;  /* 0x00c080001c08783b */ /* 0x000e280000004200 */
[----:B------:R1:W-:Y:S02]  /*32ba0*/  STL.64 [R1+0x4898], R4 ;  /* 0x0048980401007387 */ /* 0x0003e40000100a00 */
[----:B-1----:R-:W-:Y:S02]  /*32bb0*/  IMAD.MOV.U32 R4, RZ, RZ, R29 ;  /* 0x000000ffff047224 */ /* 0x002fe400078e001d */
[----:B------:R-:W3:Y:S04]  /*32bc0*/  LDL.LU R29, [R1+0x4910] ;  /* 0x00491000011d7983 */ /* 0x000ee80000300800 */
[----:B0-----:R-:W-:Y:S01]  /*32bd0*/  STL.64 [R1+0x4880], R10 ;  /* 0x0048800a01007387 */ /* 0x001fe20000100a00 */
[----:B------:R0:W-:Y:S02]  /*32be0*/  STL.64 [R1+0x4878], R8 ;  /* 0x0048780801007387 */ /* 0x0001e40000100a00 */
[----:B0-----:R-:W-:-:S02]  /*32bf0*/  IMAD.MOV.U32 R8, RZ, RZ, R3 ;  /* 0x000000ffff087224 */ /* 0x001fc400078e0003 */
[----:B------:R-:W4:Y:S01]  /*32c00*/  LDL.LU R3, [R1+0x490c] ;  /* 0x00490c0001037983 */ /* 0x000f220000300800 */
[----:B------:R-:W4:Y:S02]  /*32c10*/  LDL.LU R9, [R1+0x44] ;  /* 0x0000440001097983 */ /* 0x000f240000300800 */
[----:B------:R-:W4:Y:S01]  /*32c20*/  LDL.LU R10, [R1+0x48] ;  /* 0x00004800010a7983 */ /* 0x000f220000300800 */
[----:B--2---:R-:W-:Y:S01]  /*32c30*/  HMMA.16816.F32 R20, R20, R16, R12 ;  /* 0x000000101414723c */ /* 0x004fe2000000180c */
[----:B---3--:R-:W-:Y:S02]  /*32c40*/  MOV R11, R29 ;  /* 0x0000001d000b7202 */ /* 0x008fe40000000f00 */
[----:B------:R-:W2:Y:S01]  /*32c50*/  LDL.LU R29, [R1+0x4908] ;  /* 0x00490800011d7983 */ /* 0x000ea20000300800 */
[----:B------:R-:W-:Y:S02]  /*32c60*/  STL [R1+0x4828], R28 ;  /* 0x0048281c01007387 */ /* 0x000fe40000100800 */
[----:B------:R-:W3:Y:S11]  /*32c70*/  LDL.LU.64 R12, [R1+0x4900] ;  /* 0x00490000010c7983 */ /* 0x000ef60000300a00 */
[----:B------:R-:W-:Y:S06]  /*32c80*/  @!UPT UIADD3 URZ, URZ, URZ, URZ ;  /* 0x0000003f3f3ff290 */ /* 0x000fec000fffe03f */
[----:B------:R-:W-:Y:S01]  /*32c90*/  STL.64 [R1+0x50], R20 ;  /* 0x0000501401007387 */ /* 0x000fe20000100a00 */
[----:B------:R-:W-:Y:S04]  /*32ca0*/  STL.64 [R1+0x58], R22 ;  /* 0x0000581601007387 */ /* 0x000fe80000100a00 */
[----:B----4-:R-:W0:Y:S04]  /*32cb0*/  LDSM.16.MT88.4 R20, [R3+0xc000] ;  /* 0x00c000000314783b */ /* 0x010e280000004200 */
[----:B0-----:R-:W-:Y:S01]  /*32cc0*/  STL.64 [R1+0x4860], R22 ;  /* 0x0048601601007387 */ /* 0x001fe20000100a00 */
[----:B------:R0:W-:Y:S03]  /*32cd0*/  STL.64 [R1+0x4858], R20 ;  /* 0x0048581401007387 */ /* 0x0001e60000100a00 */
[----:B0-----:R-:W3:Y:S01]  /*32ce0*/  LDL.LU R20, [R1+0xc0] ;  /* 0x0000c00001147983 */ /* 0x001ee20000300800 */
[----:B------:R-:W3:Y:S02]  /*32cf0*/  LDL.LU R21, [R1+0xc4] ;  /* 0x0000c40001157983 */ /* 0x000ee40000300800 */
[----:B------:R-:W3:Y:S01]  /*32d00*/  LDL.LU R22, [R1+0xc8] ;  /* 0x0000c80001167983 */ /* 0x000ee20000300800 */
[----:B------:R-:W-:-:S02]  /*32d10*/  MOV R5, R18 ;  /* 0x0000001200057202 */ /* 0x000fc40000000f00 */
[----:B--2---:R-:W-:-:S07]  /*32d20*/  MOV R23, R29 ;  /* 0x0000001d00177202 */ /* 0x004fce0000000f00 */
[C---:B---3--:R-:W-:Y:S08]  /*32d30*/  HMMA.16816.F32 R20, R4.reuse, R12, R20 ;  /* 0x0000000c0414723c */ /* 0x048ff00000001814 */
[----:B------:R-:W-:Y:S11]  /*32d40*/  HMMA.16816.F32 R4, R4, R16, R8 ;  /* 0x000000100404723c */ /* 0x000ff60000001808 */
[----:B------:R-:W-:Y:S05]  /*32d50*/  @!UPT UIADD3 URZ, URZ, URZ, URZ ;  /* 0x0000003f3f3ff290 */ /* 0x000fea000fffe03f */
[----:B------:R-:W-:Y:S01]  /*32d60*/  MOV R14, R22 ;  /* 0x00000016000e7202 */ /* 0x000fe20000000f00 */
[----:B------:R-:W-:Y:S01]  /*32d70*/  IMAD.MOV.U32 R18, RZ, RZ, R21 ;  /* 0x000000ffff127224 */ /* 0x000fe200078e0015 */
[----:B------:R-:W-:-:S03]  /*32d80*/  MOV R19, R20 ;  /* 0x0000001400137202 */ /* 0x000fc60000000f00 */
[----:B------:R-:W-:Y:S01]  /*32d90*/  STL [R1+0x4834], R14 ;  /* 0x0048340e01007387 */ /* 0x000fe20000100800 */
[----:B------:R-:W-:Y:S02]  /*32da0*/  STL [R1+0x4830], R18 ;  /* 0x0048301201007387 */ /* 0x000fe40000100800 */
[----:B------:R-:W-:Y:S02]  /*32db0*/  STL [R1+0x482c], R19 ;  /* 0x00482c1301007387 */ /* 0x000fe40000100800 */
[----:B------:R0:W-:Y:S01]  /*32dc0*/  STL [R1+0xc0], R4 ;  /* 0x0000c00401007387 */ /* 0x0001e20000100800 */
[----:B------:R1:W-:Y:S01]  /*32dd0*/  STL.64 [R1+0xc8], R6 ;  /* 0x0000c80601007387 */ /* 0x0003e20000100a00 */
[----:B------:R-:W2:Y:S02]  /*32de0*/  LDL.LU R20, [R1+0xe0] ;  /* 0x0000e00001147983 */ /* 0x000ea40000300800 */
[----:B------:R-:W2:Y:S01]  /*32df0*/  LDL.LU R21, [R1+0xe4] ;  /* 0x0000e40001157983 */ /* 0x000ea20000300800 */
[----:B------:R-:W-:Y:S01]  /*32e00*/  MOV R15, R23 ;  /* 0x00000017000f7202 */ /* 0x000fe20000000f00 */
[----:B------:R-:W3:Y:S01]  /*32e10*/  LDL.LU R22, [R1+0xe8] ;  /* 0x0000e80001167983 */ /* 0x000ee20000300800 */
[----:B------:R-:W3:Y:S02]  /*32e20*/  LDL.LU R23, [R1+0xec] ;  /* 0x0000ec0001177983 */ /* 0x000ee40000300800 */
[----:B------:R-:W4:Y:S02]  /*32e30*/  LDL.LU R8, [R1+0x110] ;  /* 0x0001100001087983 */ /* 0x000f240000300800 */
[----:B------:R-:W4:Y:S01]  /*32e40*/  LDL.LU R9, [R1+0x114] ;  /* 0x0001140001097983 */ /* 0x000f220000300800 */
[----:B------:R-:W2:Y:S01]  /*32e50*/  LDL.LU R10, [R1+0x118] ;  /* 0x00011800010a7983 */ /* 0x000ea20000300800 */
[----:B------:R-:W2:Y:S01]  /*32e60*/  LDL.LU R11, [R1+0x11c] ;  /* 0x00011c00010b7983 */ /* 0x000ea20000300800 */
[----:B------:R-:W-:Y:S01]  /*32e70*/  MOV R29, R5 ;  /* 0x00000005001d7202 */ /* 0x000fe20000000f00 */
[----:B0-----:R-:W-:Y:S01]  /*32e80*/  IMAD.MOV.U32 R4, RZ, RZ, R27 ;  /* 0x000000ffff047224 */ /* 0x001fe200078e001b */
[----:B-1----:R-:W-:-:S02]  /*32e90*/  MOV R6, R25 ;  /* 0x0000001900067202 */ /* 0x002fc40000000f00 */
[----:B------:R-:W-:Y:S02]  /*32ea0*/  MOV R7, R24 ;  /* 0x0000001800077202 */ /* 0x000fe40000000f00 */
[----:B------:R-:W-:Y:S02]  /*32eb0*/  MOV R5, R26 ;  /* 0x0000001a00057202 */ /* 0x000fe40000000f00 */
[----:B------:R-:W0:Y:S04]  /*32ec0*/  LDSM.16.MT88.4 R24, [R3+0xc080] ;  /* 0x00c080000318783b */ /* 0x000e280000004200 */
[----:B------:R-:W-:Y:S01]  /*32ed0*/  STL.64 [R1+0x48d0], R6 ;  /* 0x0048d00601007387 */ /* 0x000fe20000100a00 */
[----:B------:R-:W-:Y:S03]  /*32ee0*/  STL.64 [R1+0x48c8], R4 ;  /* 0x0048c80401007387 */ /* 0x000fe60000100a00 */
[----:B--2---:R-:W-:Y:S01]  /*32ef0*/  STL.64 [R1+0x4890], R10 ;  /* 0x0048900a01007387 */ /* 0x004fe20000100a00 */
[----:B----4-:R1:W-:Y:S03]  /*32f00*/  STL.64 [R1+0x4888], R8 ;  /* 0x0048880801007387 */ /* 0x0103e60000100a00 */
[----:B-1----:R-:W2:Y:S01]  /*32f10*/  LDL.LU R8, [R1+0x120] ;  /* 0x0001200001087983 */ /* 0x002ea20000300800 */
[----:B------:R-:W2:Y:S02]  /*32f20*/  LDL.LU R9, [R1+0x124] ;  /* 0x0001240001097983 */ /* 0x000ea40000300800 */
[----:B------:R-:W4:Y:S02]  /*32f30*/  LDL.LU R10, [R1+0x128] ;  /* 0x00012800010a7983 */ /* 0x000f240000300800 */
[----:B------:R-:W4:Y:S01]  /*32f40*/  LDL.LU R11, [R1+0x12c] ;  /* 0x00012c00010b7983 */ /* 0x000f220000300800 */
[----:B------:R-:W2:Y:S01]  /*32f50*/  LDL.LU R4, [R1+0x20] ;  /* 0x0000200001047983 */ /* 0x000ea20000300800 */
[----:B------:R-:W3:Y:S02]  /*32f60*/  LDL.LU R5, [R1+0x24] ;  /* 0x0000240001057983 */ /* 0x000ee40000300800 */
[----:B------:R-:W3:Y:S02]  /*32f70*/  LDL.LU R6, [R1+0x28] ;  /* 0x0000280001067983 */ /* 0x000ee40000300800 */
[----:B------:R-:W3:Y:S01]  /*32f80*/  LDL.LU R7, [R1+0x2c] ;  /* 0x00002c0001077983 */ /* 0x000ee20000300800 */
[----:B----4-:R-:W-:Y:S01]  /*32f90*/  STL.64 [R1+0x48b0], R10 ;  /* 0x0048b00a01007387 */ /* 0x010fe20000100a00 */
[----:B--2---:R1:W-:Y:S03]  /*32fa0*/  STL.64 [R1+0x48a8], R8 ;  /* 0x0048a80801007387 */ /* 0x0043e60000100a00 */
[----:B-1----:R-:W2:Y:S01]  /*32fb0*/  LDL.LU R8, [R1+0x100] ;  /* 0x0001000001087983 */ /* 0x002ea20000300800 */
[----:B------:R-:W2:Y:S02]  /*32fc0*/  LDL.LU R9, [R1+0x104] ;  /* 0x0001040001097983 */ /* 0x000ea40000300800 */
[----:B------:R-:W4:Y:S02]  /*32fd0*/  LDL.LU R10, [R1+0x108] ;  /* 0x00010800010a7983 */ /* 0x000f240000300800 */
[----:B------:R-:W4:Y:S02]  /*32fe0*/  LDL.LU R11, [R1+0x10c] ;  /* 0x00010c00010b7983 */ /* 0x000f240000300800 */
        /* <DEDUP_REMOVED lines=16> */
[----:B------:R-:W2:Y:S02]  /*330f0*/  LDL.LU R10, [R1+0x148] ;  /* 0x00014800010a7983 */ /* 0x000ea40000300800 */
[----:B------:R-:W2:Y:S01]  /*33100*/  LDL.LU R11, [R1+0x14c] ;  /* 0x00014c00010b7983 */ /* 0x000ea20000300800 */
[----:B---3--:R-:W-:Y:S01]  /*33110*/  STL.64 [R1+0x4870], R22 ;  /* 0x0048701601007387 */ /* 0x008fe20000100a00 */
[----:B------:R1:W-:Y:S03]  /*33120*/  STL.64 [R1+0x4868], R20 ;  /* 0x0048681401007387 */ /* 0x0003e60000100a00 */
[----:B-1----:R-:W3:Y:S01]  /*33130*/  LDL.LU R20, [R1+0xf0] ;  /* 0x0000f00001147983 */ /* 0x002ee20000300800 */
[----:B------:R-:W3:Y:S02]  /*33140*/  LDL.LU R21, [R1+0xf4] ;  /* 0x0000f40001157983 */ /* 0x000ee40000300800 */
[----:B------:R-:W3:Y:S02]  /*33150*/  LDL.LU R22, [R1+0xf8] ;  /* 0x0000f80001167983 */ /* 0x000ee40000300800 */
[----:B------:R-:W3:Y:S01]  /*33160*/  LDL.LU R23, [R1+0xfc] ;  /* 0x0000fc0001177983 */ /* 0x000ee20000300800 */
[----:B------:R-:W-:Y:S01]  /*33170*/  STL [R1+0x4800], R29 ;  /* 0x0048001d01007387 */ /* 0x000fe20000100800 */
[----:B0-----:R-:W-:Y:S02]  /*33180*/  STL.64 [R1+0x4840], R26 ;  /* 0x0048401a01007387 */ /* 0x001fe40000100a00 */
[----:B------:R0:W-:Y:S02]  /*33190*/  STL.64 [R1+0x4838], R24 ;  /* 0x0048381801007387 */ /* 0x0001e40000100a00 */
[----:B0-----:R-:W4:Y:S01]  /*331a0*/  LDL.LU R24, [R1+0xa0] ;  /* 0x0000a00001187983 */ /* 0x001f220000300800 */
[----:B------:R-:W4:Y:S02]  /*331b0*/  LDL.LU R25, [R1+0xa4] ;  /* 0x0000a40001197983 */ /* 0x000f240000300800 */
[----:B------:R-:W3:Y:S02]  /*331c0*/  LDL.LU R26, [R1+0xa8] ;  /* 0x0000a800011a7983 */ /* 0x000ee40000300800 */
[----:B------:R-:W-:-:S02]  /*331d0*/  IMAD.MOV.U32 R27, RZ, RZ, R0 ;  /* 0x000000ffff1b7224 */ /* 0x000fc400078e0000 */
[----:B------:R-:W4:Y:S01]  /*331e0*/  LDL.LU R0, [R1+0x48f8] ;  /* 0x0048f80001007983 */ /* 0x000f220000300800 */
[----:B--2---:R-:W-:Y:S03]  /*331f0*/  HMMA.16816.F32 R8, R4, R12, R8 ;  /* 0x0000000c0408723c */ /* 0x004fe60000001808 */
[----:B---3--:R-:W-:Y:S01]  /*33200*/  STL.64 [R1+0x4850], R26 ;  /* 0x0048501a01007387 */ /* 0x008fe20000100a00 */
[----:B----4-:R0:W-:Y:S03]  /*33210*/  STL.64 [R1+0x4848], R24 ;  /* 0x0048481801007387 */ /* 0x0101e60000100a00 */
[----:B0-----:R-:W2:Y:S01]  /*33220*/  LDL.LU R24, [R1+0xd0] ;  /* 0x0000d00001187983 */ /* 0x001ea20000300800 */
[----:B------:R-:W2:Y:S02]  /*33230*/  LDL.LU R25, [R1+0xd4] ;  /* 0x0000d40001197983 */ /* 0x000ea40000300800 */
[----:B------:R-:W2:Y:S02]  /*33240*/  LDL.LU R26, [R1+0xd8] ;  /* 0x0000d800011a7983 */ /* 0x000ea40000300800 */
[----:B------:R-:W2:Y:S11]  /*33250*/  LDL.LU R27, [R1+0xdc] ;  /* 0x0000dc00011b7983 */ /* 0x000eb60000300800 */
[----:B------:R-:W-:Y:S01]  /*33260*/  STL.64 [R1+0x170], R8 ;  /* 0x0001700801007387 */ /* 0x000fe20000100a00 */
[----:B------:R-:W-:Y:S02]  /*33270*/  STL.64 [R1+0x178], R10 ;  /* 0x0001780a01007387 */ /* 0x000fe40000100a00 */
[----:B------:R-:W0:Y:S02]  /*33280*/  LDSM.16.MT88.4 R8, [R0+0xd000] ;  /* 0x00d000000008783b */ /* 0x000e240000004200 */
[----:B0-----:R-:W-:-:S02]  /*33290*/  MOV R19, R10 ;  /* 0x0000000a00137202 */ /* 0x001fc40000000f00 */
[----:B------:R-:W-:Y:S01]  /*332a0*/  IMAD.MOV.U32 R28, RZ, RZ, R11 ;  /* 0x000000ffff1c7224 */ /* 0x000fe200078e000b */
[----:B------:R-:W-:Y:S02]  /*332b0*/  MOV R14, R8 ;  /* 0x00000008000e7202 */ /* 0x000fe40000000f00 */
[----:B------:R-:W-:Y:S01]  /*332c0*/  MOV R18, R9 ;  /* 0x0000000900127202 */ /* 0x000fe20000000f00 */
[----:B------:R-:W3:Y:S01]  /*332d0*/  LDL.LU.64 R10, [R1+0x48f0] ;  /* 0x0048f000010a7983 */ /* 0x000ee20000300a00 */
[----:B------:R-:W3:Y:S02]  /*332e0*/  LDL.LU.64 R8, [R1+0x48e8] ;  /* 0x0048e80001087983 */ /* 0x000ee40000300a00 */
[----:B---3--:R-:W-:Y:S01]  /*332f0*/  HMMA.16816.F32 R4, R4, R16, R8 ;  /* 0x000000100404723c */ /* 0x008fe20000001808 */
[----:B------:R-:W3:Y:S01]  /*33300*/  LDL.LU.64 R10, [R1+0x48e0] ;  /* 0x0048e000010a7983 */ /* 0x000ee20000300a00 */
[----:B------:R-:W3:Y:S11]  /*33310*/  LDL.LU.64 R8, [R1+0x48d8] ;  /* 0x0048d80001087983 */ /* 0x000ef60000300a00 */
[----:B------:R-:W-:Y:S10]  /*33320*/  @!UPT UIADD3 URZ, URZ, URZ, URZ ;  /* 0x0000003f3f3ff290 */ /* 0x000ff4000fffe03f */
[----:B------:R-:W-:Y:S01]  /*33330*/  STL.64 [R1+0x160], R4 ;  /* 0x0001600401007387 */ /* 0x000fe20000100a00 */
[----:B------:R-:W-:Y:S02]  /*33340*/  STL.64 [R1+0x168], R6 ;  /* 0x0001680601007387 */ /* 0x000fe40000100a00 */
[----:B------:R-:W0:Y:S02]  /*33350*/  LDSM.16.MT88.4 R4, [R0+0xd080] ;  /* 0x00d080000004783b */ /* 0x000e240000004200 */
[----:B0-----:R-:W-:Y:S02]  /*33360*/  STL.64 [R1+0x40], R4 ;  /* 0x0000400401007387 */ /* 0x001fe40000100a00 */
[----:B------:R0:W-:Y:S01]  /*33370*/  STL [R1+0x4c], R7 ;  /* 0x00004c0701007387 */ /* 0x0001e20000100800 */
[----:B------:R-:W-:Y:S02]  /*33380*/  MOV R29, R6 ;  /* 0x00000006001d7202 */ /* 0x000fe40000000f00 */
        /* <DEDUP_REMOVED lines=67> */
[----:B------:R-:W2:Y:S02]  /*337c0*/  LDL.LU R18, [R1+0x4830] ;  /* 0x0048300001127983 */ /* 0x000ea40000300800 */
[----:B-1----:R-:W-:Y:S02]  /*337d0*/  IMAD.MOV.U32 R22, RZ, RZ, R19 ;  /* 0x000000ffff167224 */ /* 0x002fe400078e0013 */
[----:B------:R-:W2:Y:S01]  /*337e0*/  LDL.LU R19, [R1+0x482c] ;  /* 0x00482c0001137983 */ /* 0x000ea20000300800 */
[----:B------:R-:W-:-:S02]  /*337f0*/  MOV R23, R28 ;  /* 0x0000001c00177202 */ /* 0x000fc40000000f00 */
        /* <DEDUP_REMOVED lines=8> */
[----:B------:R-:W-:Y:S05]  /*33880*/  @!UPT UIADD3 URZ, URZ, URZ, URZ ;  /* 0x0000003f3f3ff290 */ /* 0x000fea000fffe03f */
[----:B------:R-:W-:Y:S01]  /*33890*/  MOV R8, R23 ;  /* 0x0000001700087202 */ /* 0x000fe20000000f00 */
[----:B------:R-:W-:Y:S01]  /*338a0*/  IMAD.MOV.U32 R9, RZ, RZ, R22 ;  /* 0x000000ffff097224 */ /* 0x000fe200078e0016 */
[----:B------:R-:W-:Y:S02]  /*338b0*/  MOV R10, R21 ;  /* 0x00000015000a7202 */ /* 0x000fe40000000f00 */
[----:B------:R-:W-:Y:S01]  /*338c0*/  MOV R11, R20 ;  /* 0x00000014000b7202 */ /* 0x000fe20000000f00 */
[----:B------:R-:W-:Y:S01]  /*338d0*/  STL [R1+0x47e4], R8 ;  /* 0x0047e40801007387 */ /* 0x000fe20000100800 */
[----:B------:R-:W-:Y:S02]  /*338e0*/  STL [R1+0x47e0], R9 ;  /* 0x0047e00901007387 */ /* 0x000fe40000100800 */
[----:B------:R-:W-:Y:S02]  /*338f0*/  STL [R1+0x47dc], R10 ;  /* 0x0047dc0a01007387 */ /* 0x000fe40000100800 */
[----:B------:R-:W-:Y:S01]  /*33900*/  STL [R1+0x47d8], R11 ;  /* 0x0047d80b01007387 */ /* 0x000fe20000100800 */
[----:B------:R-:W3:Y:S01]  /*33910*/  LDL.LU R24, [R1+0x50] ;  /* 0x0000500001187983 */ /* 0x000ee20000300800 */
[----:B------:R2:W-:Y:S02]  /*33920*/  STL.64 [R1+0x60], R4 ;  /* 0x0000600401007387 */ /* 0x0005e40000100a00 */
[----:B------:R0:W-:Y:S02]  /*33930*/  STL.64 [R1+0x68], R6 ;  /* 0x0000680601007387 */ /* 0x0001e40000100a00 */
[----:B------:R-:W3:Y:S01]  /*33940*/  LDL.LU R25, [R1+0x54] ;  /* 0x0000540001197983 */ /* 0x000ee20000300800 */
[----:B------:R-:W3:Y:S01]  /*33950*/  LDL.LU R26, [R1+0x58] ;  /* 0x00005800011a7983 */ /* 0x000ee20000300800 */
[----:B------:R-:W3:Y:S03]  /*33960*/  LDL.LU R27, [R1+0x5c] ;  /* 0x00005c00011b7983 */ /* 0x000ee60000300800 */
[----:B------:R-:W1:Y:S01]  /*33970*/  LDSM.16.MT88.4 R20, [R2+0xd080] ;  /* 0x00d080000214783b */ /* 0x000e620000004200 */
[----:B--2---:R-:W-:-:S03]  /*33980*/  MOV R4, R19 ;  /* 0x0000001300047202 */ /* 0x004fc60000000f00 */
[----:B------:R-:W2:Y:S01]  /*33990*/  LDL.LU R19, [R1+0x4824] ;  /* 0x0048240001137983 */ /* 0x000ea20000300800 */
[----:B------:R-:W-:Y:S02]  /*339a0*/  MOV R5, R18 ;  /* 0x0000001200057202 */ /* 0x000fe40000000f00 */
[----:B------:R-:W3:Y:S02]  /*339b0*/  LDL.LU R18, [R1+0x4820] ;  /* 0x0048200001127983 */ /* 0x000ee40000300800 */
[----:B0-----:R-:W-:Y:S01]  /*339c0*/  IMAD.MOV.U32 R6, RZ, RZ, R14 ;  /* 0x000000ffff067224 */ /* 0x001fe200078e000e */
[----:B------:R-:W-:Y:S01]  /*339d0*/  MOV R7, R15 ;  /* 0x0000000f00077202 */ /* 0x000fe20000000f00 */
[----:B------:R-:W4:Y:S01]  /*339e0*/  LDL.LU R14, [R1+0x481c] ;  /* 0x00481c00010e7983 */ /* 0x000f220000300800 */
[----:B------:R-:W4:Y:S01]  /*339f0*/  LDL.LU R15, [R1+0x4818] ;  /* 0x00481800010f7983 */ /* 0x000f220000300800 */
[----:B-1----:R-:W-:Y:S02]  /*33a00*/  MOV R8, R20 ;  /* 0x0000001400087202 */ /* 0x002fe40000000f00 */
[----:B------:R-:W-:Y:S01]  /*33a10*/  MOV R9, R21 ;  /* 0x0000001500097202 */ /* 0x000fe20000000f00 */
[----:B------:R-:W-:Y:S01]  /*33a20*/  IMAD.MOV.U32 R10, RZ, RZ, R22 ;  /* 0x000000ffff0a7224 */ /* 0x000fe200078e0016 */
[----:B------:R-:W-:-:S02]  /*33a30*/  MOV R11, R23 ;  /* 0x00000017000b7202 */ /* 0x000fc40000000f00 */
[----:B------:R-:W4:Y:S01]  /*33a40*/  LDL.LU.64 R22, [R1+0x4810] ;  /* 0x0048100001167983 */ /* 0x000f220000300a00 */
[----:B------:R-:W4:Y:S02]  /*33a50*/  LDL.LU.64 R20, [R1+0x4808] ;  /* 0x0048080001147983 */ /* 0x000f240000300a00 */
[----:B------:R2:W-:Y:S02]  /*33a60*/  STL [R1+0x47f8], R8 ;  /* 0x0047f80801007387 */ /* 0x0005e40000100800 */
[----:B------:R0:W-:Y:S01]  /*33a70*/  STL [R1+0x47f4], R9 ;  /* 0x0047f40901007387 */ /* 0x0001e20000100800 */
[----:B------:R1:W-:Y:S01]  /*33a80*/  STL [R1+0x47f0], R10 ;  /* 0x0047f00a01007387 */ /* 0x0003e20000100800 */
[----:B------:R0:W-:Y:S01]  /*33a90*/  STL [R1+0x47ec], R11 ;  /* 0x0047ec0b01007387 */ /* 0x0001e20000100800 */
[----:B--2---:R-:W-:Y:S02]  /*33aa0*/  MOV R8, R19 ;  /* 0x0000001300087202 */ /* 0x004fe40000000f00 */
[----:B------:R-:W3:Y:S01]  /*33ab0*/  LDL.LU R19, [R1+0x4804] ;  /* 0x0048040001137983 */ /* 0x000ee20000300800 */
[----:B0-----:R-:W4:Y:S02]  /*33ac0*/  LDL.LU R9, [R1+0x74] ;  /* 0x0000740001097983 */ /* 0x001f240000300800 */
[----:B-1----:R-:W4:Y:S02]  /*33ad0*/  LDL.LU R10, [R1+0x78] ;  /* 0x00007800010a7983 */ /* 0x002f240000300800 */
[----:B------:R-:W4:Y:S01]  /*33ae0*/  LDL.LU R11, [R1+0x7c] ;  /* 0x00007c00010b7983 */ /* 0x000f220000300800 */
[----:B------:R-:W-:Y:S01]  /*33af0*/  STL [R1+0x47e8], R2 ;  /* 0x0047e80201007387 */ /* 0x000fe20000100800 */
[C---:B----4-:R-:W-:Y:S11]  /*33b00*/  HMMA.16816.F32 R8, R20.reuse, R14, R8 ;  /* 0x0000000e1408723c */ /* 0x050ff60000001808 */
[----:B------:R-:W-:Y:S11]  /*33b10*/  @!UPT UIADD3 URZ, URZ, URZ, URZ ;  /* 0x0000003f3f3ff290 */ /* 0x000ff6000fffe03f */
[----:B------:R-:W-:Y:S01]  /*33b20*/  @!UPT UIADD3 URZ, URZ, URZ, URZ ;  /* 0x0000003f3f3ff290 */ /* 0x000fe2000fffe03f */
[----:B------:R-:W-:Y:S01]  /*33b30*/  STL.64 [R1+0x70], R8 ;  /* 0x0000700801007387 */ /* 0x000fe20000100a00 */
[----:B------:R3:W-:Y:S02]  /*33b40*/  STL.64 [R1+0x78], R10 ;  /* 0x0000780a01007387 */ /* 0x0007e40000100a00 */
[----:B---3--:R-:W-:Y:S01]  /*33b50*/  HMMA.16816.F32 R8, R20, R18, R24 ;  /* 0x000000121408723c */ /* 0x008fe20000001818 */
[----:B------:R-:W0:Y:S04]  /*33b60*/  LDSM.16.MT88.4 R20, [R28+0xd000] ;  /* 0x00d000001c14783b */ /* 0x000e280000004200 */
[----:B------:R-:W-:Y:S11]  /*33b70*/  LDSM.16.MT88.4 R24, [R3+0xd080] ;  /* 0x00d080000318783b */ /* 0x000ff60000004200 */
[----:B------:R-:W-:Y:S07]  /*33b80*/  @!UPT UIADD3 URZ, URZ, URZ, URZ ;  /* 0x0000003f3f3ff290 */ /* 0x000fee000fffe03f */
[----:B------:R0:W-:Y:S01]  /*33b90*/  STL.64 [R1+0x100], R8 ;  /* 0x0001000801007387 */ /* 0x0001e20000100a00 */
[----:B------:R-:W-:Y:S01]  /*33ba0*/  MOV R17, R10 ;  /* 0x0000000a00117202 */ /* 0x000fe20000000f00 */
[----:B------:R-:W-:Y:S01]  /*33bb0*/  IMAD.MOV.U32 R16, RZ, RZ, R11 ;  /* 0x000000ffff107224 */ /* 0x000fe200078e000b */
[----:B0-----:R-:W-:Y:S02]  /*33bc0*/  MOV R9, R20 ;  /* 0x0000001400097202 */ /* 0x001fe40000000f00 */
[----:B------:R-:W-:Y:S02]  /*33bd0*/  MOV R10, R21 ;  /* 0x00000015000a7202 */ /* 0x000fe40000000f00 */
[----:B------:R-:W-:Y:S01]  /*33be0*/  MOV R11, R22 ;  /* 0x00000016000b7202 */ /* 0x000fe20000000f00 */
[----:B------:R-:W-:Y:S02]  /*33bf0*/  IMAD.MOV.U32 R2, RZ, RZ, R23 ;  /* 0x000000ffff027224 */ /* 0x000fe400078e0017 */
[----:B------:R-:W0:Y:S04]  /*33c00*/  LDSM.16.MT88.4 R20, [R28+0xd080] ;  /* 0x00d080001c14783b */ /* 0x000e280000004200 */
[----:B------:R-:W-:Y:S01]  /*33c10*/  STL [R1+0x46dc], R16 ;  /* 0x0046dc1001007387 */ /* 0x000fe20000100800 */
[----:B------:R-:W-:Y:S03]  /*33c20*/  STL [R1+0x46d8], R17 ;  /* 0x0046d81101007387 */ /* 0x000fe60000100800 */
[----:B0-----:R-:W-:Y:S01]  /*33c30*/  STL.64 [R1], R20 ;  /* 0x0000001401007387 */ /* 0x001fe20000100a00 */
[----:B------:R-:W-:Y:S01]  /*33c40*/  STL [R1+0x8], R22 ;  /* 0x0000081601007387 */ /* 0x000fe20000100800 */
[----:B------:R-:W-:-:S02]  /*33c50*/  MOV R8, R23 ;  /* 0x0000001700087202 */ /* 0x000fc40000000f00 */
[----:B------:R-:W0:Y:S04]  /*33c60*/  LDSM.16.MT88.4 R20, [R3+0xd000] ;  /* 0x00d000000314783b */ /* 0x000e280000004200 */
[----:B0-----:R0:W-:Y:S01]  /*33c70*/  STL.64 [R1+0x4720], R22 ;  /* 0x0047201601007387 */ /* 0x0011e20000100a00 */
[----:B------:R1:W-:Y:S01]  /*33c80*/  STL.64 [R1+0x4718], R20 ;  /* 0x0047181401007387 */ /* 0x0003e20000100a00 */
[----:B0-----:R-:W-:Y:S02]  /*33c90*/  MOV R22, R29 ;  /* 0x0000001d00167202 */ /* 0x001fe40000000f00 */
[----:B-1----:R-:W2:Y:S01]  /*33ca0*/  LDL.LU R20, [R1+0x40] ;  /* 0x0000400001147983 */ /* 0x002ea20000300800 */
[----:B------:R-:W2:Y:S02]  /*33cb0*/  LDL.LU R21, [R1+0x44] ;  /* 0x0000440001157983 */ /* 0x000ea40000300800 */
[----:B------:R-:W3:Y:S02]  /*33cc0*/  LDL.LU R29, [R1+0x4800] ;  /* 0x00480000011d7983 */ /* 0x000ee40000300800 */
[----:B------:R-:W2:Y:S01]  /*33cd0*/  LDL.LU R23, [R1+0x4c] ;  /* 0x00004c0001177983 */ /* 0x000ea20000300800 */
[----:B------:R-:W-:Y:S01]  /*33ce0*/  STL.64 [R1+0x4700], R26 ;  /* 0x0047001a01007387 */ /* 0x000fe20000100a00 */
[----:B--2---:R-:W-:Y:S11]  /*33cf0*/  HMMA.16816.F32 R4, R20, R14, R4 ;  /* 0x0000000e1404723c */ /* 0x004ff60000001804 */
[----:B------:R-:W-:Y:S11]  /*33d00*/  @!UPT UIADD3 URZ, URZ, URZ, URZ ;  /* 0x0000003f3f3ff290 */ /* 0x000ff6000fffe03f */
[----:B------:R-:W-:Y:S01]  /*33d10*/  @!UPT UIADD3 URZ, URZ, URZ, URZ ;  /* 0x0000003f3f3ff290 */ /* 0x000fe2000fffe03f */
[----:B------:R-:W-:Y:S01]  /*33d20*/  STL.64 [R1+0x130], R4 ;  /* 0x0001300401007387 */ /* 0x000fe20000100a00 */
[----:B------:R-:W-:Y:S02]  /*33d30*/  STL.64 [R1+0x138], R6 ;  /* 0x0001380601007387 */ /* 0x000fe40000100a00 */
[----:B------:R0:W-:Y:S02]  /*33d40*/  STL.64 [R1+0x46f8], R24 ;  /* 0x0046f81801007387 */ /* 0x0001e40000100a00 */
[----:B------:R-:W1:Y:S01]  /*33d50*/  LDSM.16.MT88.4 R4, [R0+0xe000] ;  /* 0x00e000000004783b */ /* 0x000e620000004200 */
[----:B0-----:R-:W2:Y:S01]  /*33d60*/  LDL.LU R24, [R1+0xc0] ;  /* 0x0000c00001187983 */ /* 0x001ea20000300800 */
[----:B---3--:R-:W-:Y:S02]  /*33d70*/  MOV R25, R29 ;  /* 0x0000001d00197202 */ /* 0x008fe40000000f00 */
[----:B------:R-:W3:Y:S02]  /*33d80*/  LDL.LU R29, [R1+0x47fc] ;  /* 0x0047fc00011d7983 */ /* 0x000ee40000300800 */
[----:B------:R-:W2:Y:S01]  /*33d90*/  LDL.LU R26, [R1+0xc8] ;  /* 0x0000c800011a7983 */ /* 0x000ea20000300800 */
[----:B------:R-:W2:Y:S01]  /*33da0*/  LDL.LU R27, [R1+0xcc] ;  /* 0x0000cc00011b7983 */ /* 0x000ea20000300800 */
[----:B-1----:R-:W-:Y:S01]  /*33db0*/  IMAD.MOV.U32 R16, RZ, RZ, R4 ;  /* 0x000000ffff107224 */ /* 0x002fe200078e0004 */
[----:B------:R-:W-:-:S02]  /*33dc0*/  MOV R17, R5 ;  /* 0x0000000500117202 */ /* 0x000fc40000000f00 */
[----:B------:R-:W-:Y:S02]  /*33dd0*/  MOV R13, R6 ;  /* 0x00000006000d7202 */ /* 0x000fe40000000f00 */
[----:B------:R-:W-:Y:S01]  /*33de0*/  MOV R12, R7 ;  /* 0x00000007000c7202 */ /* 0x000fe20000000f00 */
[----:B------:R-:W-:Y:S04]  /*33df0*/  STL [R1+0x46c0], R3 ;  /* 0x0046c00301007387 */ /* 0x000fe80000100800 */
[----:B---3--:R-:W0:Y:S04]  /*33e00*/  LDSM.16.M88.4 R4, [R29+0x20180] ;  /* 0x020180001d04783b */ /* 0x008e280000000200 */
[----:B0-----:R-:W-:Y:S01]  /*33e10*/  STL [R1+0x45b8], R6 ;  /* 0x0045b80601007387 */ /* 0x001fe20000100800 */
[----:B------:R-:W-:Y:S02]  /*33e20*/  STL [R1+0x45b4], R7 ;  /* 0x0045b40701007387 */ /* 0x000fe40000100800 */
[----:B------:R2:W-:Y:S02]  /*33e30*/  STL.64 [R1+0x46e0], R4 ;  /* 0x0046e00401007387 */ /* 0x0005e40000100a00 */
[----:B--2---:R-:W-:Y:S01]  /*33e40*/  HMMA.16816.F32 R4, R20, R18, R24 ;  /* 0x000000121404723c */ /* 0x004fe20000001818 */
[----:B------:R-:W-:Y:S01]  /*33e50*/  STL.64 [R1+0x47d0], R18 ;  /* 0x0047d01201007387 */ /* 0x000fe20000100a00 */
[----:B------:R-:W-:Y:S11]  /*33e60*/  STL.64 [R1+0x47c8], R16 ;  /* 0x0047c81001007387 */ /* 0x000ff60000100a00 */
[----:B------:R-:W-:Y:S10]  /*33e70*/  @!UPT UIADD3 URZ, URZ, URZ, URZ ;  /* 0x0000003f3f3ff290 */ /* 0x000ff4000fffe03f */
[----:B------:R0:W-:Y:S01]  /*33e80*/  STL.64 [R1+0x40], R4 ;  /* 0x0000400401007387 */ /* 0x0001e20000100a00 */
[----:B------:R1:W-:Y:S03]  /*33e90*/  STL.64 [R1+0x48], R6 ;  /* 0x0000480601007387 */ /* 0x0003e60000100a00 */
[----:B0-----:R-:W2:Y:S01]  /*33ea0*/  LDL.LU R4, [R1+0x60] ;  /* 0x0000600001047983 */ /* 0x001ea20000300800 */
[----:B------:R-:W2:Y:S02]  /*33eb0*/  LDL.LU R5, [R1+0x64] ;  /* 0x0000640001057983 */ /* 0x000ea40000300800 */
[----:B-1----:R-:W3:Y:S02]  /*33ec0*/  LDL.LU R6, [R1+0x68] ;  /* 0x0000680001067983 */ /* 0x002ee40000300800 */
[----:B------:R-:W3:Y:S01]  /*33ed0*/  LDL.LU R7, [R1+0x6c] ;  /* 0x00006c0001077983 */ /* 0x000ee20000300800 */
[----:B------:R-:W4:Y:S01]  /*33ee0*/  LDL.LU R24, [R1+0xf0] ;  /* 0x0000f00001187983 */ /* 0x000f220000300800 */
[----:B------:R-:W4:Y:S02]  /*33ef0*/  LDL.LU R25, [R1+0xf4] ;  /* 0x0000f40001197983 */ /* 0x000f240000300800 */
[----:B------:R-:W2:Y:S02]  /*33f00*/  LDL.LU R26, [R1+0xf8] ;  /* 0x0000f800011a7983 */ /* 0x000ea40000300800 */
[----:B------:R-:W2:Y:S01]  /*33f10*/  LDL.LU R27, [R1+0xfc] ;  /* 0x0000fc00011b7983 */ /* 0x000ea20000300800 */
[----:B------:R-:W2:Y:S01]  /*33f20*/  LDL.LU R20, [R1] ;  /* 0x0000000001147983 */ /* 0x000ea20000300800 */
[----:B------:R-:W2:Y:S02]  /*33f30*/  LDL.LU R21, [R1+0x4] ;  /* 0x0000040001157983 */ /* 0x000ea40000300800 */
[----:B------:R-:W2:Y:S02]  /*33f40*/  LDL.LU R22, [R1+0x8] ;  /* 0x0000080001167983 */ /* 0x000ea40000300800 */
[----:B------:R-:W-:-:S02]  /*33f50*/  IMAD.MOV.U32 R23, RZ, RZ, R8 ;  /* 0x000000ffff177224 */ /* 0x000fc400078e0008 */
[----:B------:R-:W3:Y:S04]  /*33f60*/  LDL.LU R8, [R1+0x47f8] ;  /* 0x0047f80001087983 */ /* 0x000ee80000300800 */
[----:B--2---:R-:W-:Y:S01]  /*33f70*/  STL.64 [R1+0x4750], R22 ;  /* 0x0047501601007387 */ /* 0x004fe20000100a00 */
[----:B------:R-:W-:Y:S02]  /*33f80*/  STL.64 [R1+0x4748], R20 ;  /* 0x0047481401007387 */ /* 0x000fe40000100a00 */
[----:B------:R-:W-:Y:S02]  /*33f90*/  STL.64 [R1+0x4710], R26 ;  /* 0x0047101a01007387 */ /* 0x000fe40000100a00 */
[----:B----4-:R0:W-:Y:S02]  /*33fa0*/  STL.64 [R1+0x4708], R24 ;  /* 0x0047081801007387 */ /* 0x0101e40000100a00 */
[----:B0-----:R-:W2:Y:S01]  /*33fb0*/  LDL.LU R24, [R1+0x120] ;  /* 0x0001200001187983 */ /* 0x001ea20000300800 */
[----:B------:R-:W2:Y:S02]  /*33fc0*/  LDL.LU R25, [R1+0x124] ;  /* 0x0001240001197983 */ /* 0x000ea40000300800 */
[----:B------:R-:W4:Y:S02]  /*33fd0*/  LDL.LU R26, [R1+0x128] ;  /* 0x00012800011a7983 */ /* 0x000f240000300800 */
[----:B------:R-:W4:Y:S01]  /*33fe0*/  LDL.LU R27, [R1+0x12c] ;  /* 0x00012c00011b7983 */ /* 0x000f220000300800 */
[----:B------:R-:W-:-:S02]  /*33ff0*/  MOV R20, R9 ;  /* 0x0000000900147202 */ /* 0x000fc40000000f00 */
[----:B------:R-:W-:Y:S02]  /*34000*/  MOV R21, R10 ;  /* 0x0000000a00157202 */ /* 0x000fe40000000f00 */
[----:B------:R-:W-:Y:S01]  /*34010*/  MOV R22, R11 ;  /* 0x0000000b00167202 */ /* 0x000fe20000000f00 */
[----:B----4-:R-:W-:Y:S01]  /*34020*/  STL.64 [R1+0x4730], R26 ;  /* 0x0047301a01007387 */ /* 0x010fe20000100a00 */
[----:B--2---:R0:W-:Y:S03]  /*34030*/  STL.64 [R1+0x4728], R24 ;  /* 0x0047281801007387 */ /* 0x0041e60000100a00 */
[----:B0-----:R-:W2:Y:S01]  /*34040*/  LDL.LU R24, [R1+0x110] ;  /* 0x0001100001187983 */ /* 0x001ea20000300800 */
[----:B------:R-:W2:Y:S02]  /*34050*/  LDL.LU R25, [R1+0x114] ;  /* 0x0001140001197983 */ /* 0x000ea40000300800 */
[----:B------:R-:W4:Y:S02]  /*34060*/  LDL.LU R26, [R1+0x118] ;  /* 0x00011800011a7983 */ /* 0x000f240000300800 */
[----:B------:R-:W4:Y:S01]  /*34070*/  LDL.LU R27, [R1+0x11c] ;  /* 0x00011c00011b7983 */ /* 0x000f220000300800 */
[----:B------:R-:W2:Y:S01]  /*34080*/  LDL.LU R9, [R1+0x47f4] ;  /* 0x0047f40001097983 */ /* 0x000ea20000300800 */
[----:B------:R-:W4:Y:S02]  /*34090*/  LDL.LU R10, [R1+0x47f0] ;  /* 0x0047f000010a7983 */ /* 0x000f240000300800 */
[----:B------:R-:W4:Y:S02]  /*340a0*/  LDL.LU R11, [R1+0x47ec] ;  /* 0x0047ec00010b7983 */ /* 0x000f240000300800 */
[----:B------:R-:W-:-:S02]  /*340b0*/  IMAD.MOV.U32 R23, RZ, RZ, R2 ;  /* 0x000000ffff177224 */ /* 0x000fc400078e0002 */
[----:B------:R-:W4:Y:S03]  /*340c0*/  LDL.LU R2, [R1+0x47e8] ;  /* 0x0047e80001027983 */ /* 0x000f260000300800 */
[----:B------:R-:W-:Y:S02]  /*340d0*/  STL.64 [R1+0x4780], R22 ;  /* 0x0047801601007387 */ /* 0x000fe40000100a00 */
[----:B------:R3:W-:Y:S02]  /*340e0*/  STL.64 [R1+0x4778], R20 ;  /* 0x0047781401007387 */ /* 0x0007e40000100a00 */
[----:B---3--:R-:W-:Y:S02]  /*340f0*/  MOV R20, R8 ;  /* 0x0000000800147202 */ /* 0x008fe40000000f00 */
[----:B------:R-:W3:Y:S01]  /*34100*/  LDL.LU R8, [R1+0x47e4] ;  /* 0x0047e40001087983 */ /* 0x000ee20000300800 */
[----:B--2---:R-:W-:-:S02]  /*34110*/  MOV R21, R9 ;  /* 0x0000000900157202 */ /* 0x004fc40000000f00 */
[----:B----4-:R-:W-:Y:S01]  /*34120*/  MOV R22, R10 ;  /* 0x0000000a00167202 */ /* 0x010fe20000000f00 */
[----:B------:R-:W-:Y:S01]  /*34130*/  IMAD.MOV.U32 R23, RZ, RZ, R11 ;  /* 0x000000ffff177224 */ /* 0x000fe200078e000b */
[----:B------:R-:W2:Y:S01]  /*34140*/  LDL.LU R9, [R1+0x47e0] ;  /* 0x0047e00001097983 */ /* 0x000ea20000300800 */
[----:B------:R-:W4:Y:S02]  /*34150*/  LDL.LU R10, [R1+0x47dc] ;  /* 0x0047dc00010a7983 */ /* 0x000f240000300800 */
[----:B------:R-:W2:Y:S01]  /*34160*/  LDL.LU R11, [R1+0x47d8] ;  /* 0x0047d800010b7983 */ /* 0x000ea20000300800 */
[----:B------:R-:W-:Y:S01]  /*34170*/  STL.64 [R1+0x47b0], R22 ;  /* 0x0047b01601007387 */ /* 0x000fe20000100a00 */
        /* <DEDUP_REMOVED lines=39> */
[----:B---3--:R-:W-:Y:S01]  /*343f0*/  HMMA.16816.F32 R16, R20, R14, R16 ;  /* 0x0000000e1410723c */ /* 0x008fe20000001810 */
[----:B--2---:R-:W-:Y:S01]  /*34400*/  STL.64 [R1+0x47c0], R26 ;  /* 0x0047c01a01007387 */ /* 0x004fe20000100a00 */
[----:B------:R0:W-:Y:S03]  /*34410*/  STL.64 [R1+0x47b8], R24 ;  /* 0x0047b81801007387 */ /* 0x0001e60000100a00 */
[----:B0-----:R-:W2:Y:S01]  /*34420*/  LDL.LU R24, [R1+0x160] ;  /* 0x0001600001187983 */ /* 0x001ea20000300800 */
[----:B------:R-:W2:Y:S02]  /*34430*/  LDL.LU R25, [R1+0x164] ;  /* 0x0001640001197983 */ /* 0x000ea40000300800 */
[----:B------:R-:W2:Y:S02]  /*34440*/  LDL.LU R26, [R1+0x168] ;  /* 0x00016800011a7983 */ /* 0x000ea40000300800 */
[----:B------:R-:W2:Y:S01]  /*34450*/  LDL.LU R27, [R1+0x16c] ;  /* 0x00016c00011b7983 */ /* 0x000ea20000300800 */
[----:B------:R0:W-:Y:S01]  /*34460*/  STL.64 [R1+0x46f0], R6 ;  /* 0x0046f00601007387 */ /* 0x0001e20000100a00 */
[----:B------:R1:W-:Y:S01]  /*34470*/  STL.64 [R1+0x46e8], R4 ;  /* 0x0046e80401007387 */ /* 0x0003e20000100a00 */
[----:B0-----:R-:W-:-:S02]  /*34480*/  MOV R6, R9 ;  /* 0x0000000900067202 */ /* 0x001fc40000000f00 */
[----:B-1----:R-:W-:Y:S02]  /*34490*/  MOV R4, R11 ;  /* 0x0000000b00047202 */ /* 0x002fe40000000f00 */
[----:B----4-:R-:W-:Y:S01]  /*344a0*/  MOV R5, R10 ;  /* 0x0000000a00057202 */ /* 0x010fe20000000f00 */
[----:B------:R-:W-:Y:S02]  /*344b0*/  IMAD.MOV.U32 R7, RZ, RZ, R8 ;  /* 0x000000ffff077224 */ /* 0x000fe400078e0008 */
[----:B------:R-:W0:Y:S04]  /*344c0*/  LDSM.16.M88.4 R8, [R29+0x28180] ;  /* 0x028180001d08783b */ /* 0x000e280000000200 */
[----:B0-----:R-:W-:Y:S01]  /*344d0*/  STL [R1+0x4618], R10 ;  /* 0x0046180a01007387 */ /* 0x001fe20000100800 */
[----:B------:R-:W-:Y:S02]  /*344e0*/  STL [R1+0x45b0], R11 ;  /* 0x0045b00b01007387 */ /* 0x000fe40000100800 */
[----:B------:R-:W-:Y:S02]  /*344f0*/  STL [R1+0x4328], R29 ;  /* 0x0043281d01007387 */ /* 0x000fe40000100800 */
[----:B------:R-:W-:Y:S01]  /*34500*/  STL.64 [R1+0x180], R16 ;  /* 0x0001801001007387 */ /* 0x000fe20000100a00 */
[----:B------:R0:W-:Y:S04]  /*34510*/  STL.64 [R1+0x188], R18 ;  /* 0x0001881201007387 */ /* 0x0001e80000100a00 */
[----:B0-----:R-:W2:Y:S01]  /*34520*/  LDL.LU.64 R18, [R1+0x47d0] ;  /* 0x0047d00001127983 */ /* 0x001ea20000300a00 */
[----:B------:R-:W3:Y:S01]  /*34530*/  LDL.LU.64 R16, [R1+0x47c8] ;  /* 0x0047c80001107983 */ /* 0x000ee20000300a00 */
[----:B--2---:R-:W-:Y:S02]  /*34540*/  HMMA.16816.F32 R20, R20, R18, R24 ;  /* 0x000000121414723c */ /* 0x004fe40000001818 */
[----:B------:R-:W2:Y:S01]  /*34550*/  LDL.LU.64 R26, [R1+0x47c0] ;  /* 0x0047c000011a7983 */ /* 0x000ea20000300a00 */
[----:B------:R-:W2:Y:S11]  /*34560*/  LDL.LU.64 R24, [R1+0x47b8] ;  /* 0x0047b80001187983 */ /* 0x000eb60000300a00 */
[----:B------:R-:W-:Y:S09]  /*34570*/  @!UPT UIADD3 URZ, URZ, URZ, URZ ;  /* 0x0000003f3f3ff290 */ /* 0x000ff2000fffe03f */
[----:B------:R-:W-:Y:S01]  /*34580*/  STL.64 [R1+0x160], R20 ;  /* 0x0001601401007387 */ /* 0x000fe20000100a00 */
[----:B------:R-:W-:Y:S01]  /*34590*/  STL [R1+0x168], R22 ;  /* 0x0001681601007387 */ /* 0x000fe20000100800 */
[----:B------:R-:W-:Y:S02]  /*345a0*/  MOV R3, R23 ;  /* 0x0000001700037202 */ /* 0x000fe40000000f00 */
[----:B------:R-:W0:Y:S04]  /*345b0*/  LDSM.16.MT88.4 R20, [R0+0xe080] ;  /* 0x00e080000014783b */ /* 0x000e280000004200 */
[----:B------:R-:W-:Y:S04]  /*345c0*/  STL [R1+0x46c4], R3 ;  /* 0x0046c40301007387 */ /* 0x000fe80000100800 */
[----:B0-----:R-:W-:Y:S01]  /*345d0*/  STL.64 [R1+0x30], R20 ;  /* 0x0000301401007387 */ /* 0x001fe20000100a00 */
[----:B------:R0:W-:Y:S03]  /*345e0*/  STL.64 [R1+0x38], R22 ;  /* 0x0000381601007387 */ /* 0x0001e60000100a00 */
[----:B0-----:R-:W2:Y:S01]  /*345f0*/  LDL.LU.64 R22, [R1+0x47b0] ;  /* 0x0047b00001167983 */ /* 0x001ea20000300a00 */
[----:B------:R-:W2:Y:S02]  /*34600*/  LDL.LU.64 R20, [R1+0x47a8] ;  /* 0x0047a80001147983 */ /* 0x000ea40000300a00 */
[----:B------:R-:W-:Y:S01]  /*34610*/  STL [R1+0x46c8], R0 ;  /* 0x0046c80001007387 */ /* 0x000fe20000100800 */
[C---:B--2---:R-:W-:Y:S11]  /*34620*/  HMMA.16816.F32 R24, R20.reuse, R14, R24 ;  /* 0x0000000e1418723c */ /* 0x044ff60000001818 */
[----:B------:R-:W-:Y:S11]  /*34630*/  @!UPT UIADD3 URZ, URZ, URZ, URZ ;  /* 0x0000003f3f3ff290 */ /* 0x000ff6000fffe03f */
[----:B------:R-:W-:Y:S01]  /*34640*/  @!UPT UIADD3 URZ, URZ, URZ, URZ ;  /* 0x0000003f3f3ff290 */ /* 0x000fe2000fffe03f */
[----:B------:R-:W-:Y:S01]  /*34650*/  STL.64 [R1+0x190], R24 ;  /* 0x0001901801007387 */ /* 0x000fe20000100a00 */
[----:B------:R0:W-:Y:S01]  /*34660*/  STL [R1+0x19c], R27 ;  /* 0x00019c1b01007387 */ /* 0x0001e20000100800 */
[----:B------:R-:W-:Y:S02]  /*34670*/  MOV R3, R26 ;  /* 0x0000001a00037202 */ /* 0x000fe40000000f00 */
[----:B0-----:R-:W2:Y:S01]  /*34680*/  LDL.LU.64 R26, [R1+0x47a0] ;  /* 0x0047a000011a7983 */ /* 0x001ea20000300a00 */
[----:B------:R-:W2:Y:S02]  /*34690*/  LDL.LU.64 R24, [R1+0x4798] ;  /* 0x0047980001187983 */ /* 0x000ea40000300a00 */
[----:B------:R-:W-:Y:S01]  /*346a0*/  STL [R1+0x46cc], R3 ;  /* 0x0046cc0301007387 */ /* 0x000fe20000100800 */
[----:B--2---:R-:W-:Y:S01]  /*346b0*/  HMMA.16816.F32 R20, R20, R18, R24 ;  /* 0x000000121414723c */ /* 0x004fe20000001818 */
[----:B------:R-:W2:Y:S01]  /*346c0*/  LDL.LU.64 R26, [R1+0x4790] ;  /* 0x00479000011a7983 */ /* 0x000ea20000300a00 */
[----:B------:R-:W2:Y:S11]  /*346d0*/  LDL.LU.64 R24, [R1+0x4788] ;  /* 0x0047880001187983 */ /* 0x000eb60000300a00 */
[----:B------:R-:W-:Y:S10]  /*346e0*/  @!UPT UIADD3 URZ, URZ, URZ, URZ ;  /* 0x0000003f3f3ff290 */ /* 0x000ff4000fffe03f */
[----:B------:R-:W-:Y:S01]  /*346f0*/  STL.64 [R1+0xe0], R20 ;  /* 0x0000e01401007387 */ /* 0x000fe20000100a00 */
[----:B------:R-:W-:Y:S01]  /*34700*/  STL [R1+0xe8], R22 ;  /* 0x0000e81601007387 */ /* 0x000fe20000100800 */
[----:B------:R-:W-:Y:S02]  /*34710*/  MOV R0, R23 ;  /* 0x0000001700007202 */ /* 0x000fe40000000f00 */
[----:B------:R-:W0:Y:S04]  /*34720*/  LDSM.16.MT88.4 R20, [R2+0xe000] ;  /* 0x00e000000214783b */ /* 0x000e280000004200 */
[----:B------:R-:W-:Y:S04]  /*34730*/  STL [R1+0x46d0], R0 ;  /* 0x0046d00001007387 */ /* 0x000fe80000100800 */
[----:B0-----:R-:W-:Y:S01]  /*34740*/  STL.64 [R1+0x20], R20 ;  /* 0x0000201401007387 */ /* 0x001fe20000100a00 */
[----:B------:R0:W-:Y:S02]  /*34750*/  STL [R1+0x28], R22 ;  /* 0x0000281601007387 */ /* 0x0001e40000100800 */
[----:B------:R-:W-:-:S02]  /*34760*/  IMAD.MOV.U32 R3, RZ, RZ, R23 ;  /* 0x000000ffff037224 */ /* 0x000fc400078e0017 */
        /* <DEDUP_REMOVED lines=11> */
[----:B--2---:R-:W-:Y:S01]  /*34820*/  HMMA.16816.F32 R20, R20, R18, R24 ;  /* 0x000000121414723c */ /* 0x004fe20000001818 */
[----:B------:R-:W2:Y:S01]  /*34830*/  LDL.LU.64 R26, [R1+0x4760] ;  /* 0x00476000011a7983 */ /* 0x000ea20000300a00 */
[----:B------:R-:W2:Y:S11]  /*34840*/  LDL.LU.64 R24, [R1+0x4758] ;  /* 0x0047580001187983 */ /* 0x000eb60000300a00 */
[----:B------:R-:W-:Y:S10]  /*34850*/  @!UPT UIADD3 URZ, URZ, URZ, URZ ;  /* 0x0000003f3f3ff290 */ /* 0x000ff4000fffe03f */
[----:B------:R-:W-:Y:S01]  /*34860*/  STL.64 [R1+0xd0], R20 ;  /* 0x0000d01401007387 */ /* 0x000fe20000100a00 */
[----:B------:R0:W-:Y:S01]  /*34870*/  STL [R1+0xd8], R22 ;  /* 0x0000d81601007387 */ /* 0x0001e20000100800 */
[----:B------:R-:W-:Y:S02]  /*34880*/  MOV R3, R23 ;  /* 0x0000001700037202 */ /* 0x000fe40000000f00 */
[----:B0-----:R-:W2:Y:S01]  /*34890*/  LDL.LU.64 R22, [R1+0x4750] ;  /* 0x0047500001167983 */ /* 0x001ea20000300a00 */
[----:B------:R-:W2:Y:S02]  /*348a0*/  LDL.LU.64 R20, [R1+0x4748] ;  /* 0x0047480001147983 */ /* 0x000ea40000300a00 */
[C---:B--2---:R-:W-:Y:S11]  /*348b0*/  HMMA.16816.F32 R24, R20.reuse, R14, R24 ;  /* 0x0000000e1418723c */ /* 0x044ff60000001818 */
[----:B------:R-:W-:Y:S11]  /*348c0*/  @!UPT UIADD3 URZ, URZ, URZ, URZ ;  /* 0x0000003f3f3ff290 */ /* 0x000ff6000fffe03f */
[----:B------:R-:W-:Y:S01]  /*348d0*/  @!UPT UIADD3 URZ, URZ, URZ, URZ ;  /* 0x0000003f3f3ff290 */ /* 0x000fe2000fffe03f */
[----:B------:R-:W-:Y:S01]  /*348e0*/  STL [R1+0xc4], R25 ;  /* 0x0000c41901007387 */ /* 0x000fe20000100800 */
[----:B------:R0:W-:Y:S01]  /*348f0*/  STL.64 [R1+0xc8], R26 ;  /* 0x0000c81a01007387 */ /* 0x0001e20000100a00 */
        /* <DEDUP_REMOVED lines=22> */
[----:B------:R0:W-:Y:S01]  /*34a60*/  STL.64 [R1+0x90], R20 ;  /* 0x0000901401007387 */ /* 0x0001e20000100a00 */
[----:B------:R1:W-:Y:S03]  /*34a70*/  STL.64 [R1+0x98], R22 ;  /* 0x0000981601007387 */ /* 0x0003e60000100a00 */
[----:B0-----:R-:W4:Y:S01]  /*34a80*/  LDL.LU R20, [R1+0x70] ;  /* 0x0000700001147983 */ /* 0x001f220000300800 */
[----:B------:R-:W4:Y:S02]  /*34a90*/  LDL.LU R21, [R1+0x74] ;  /* 0x0000740001157983 */ /* 0x000f240000300800 */
[----:B-1----:R-:W4:Y:S02]  /*34aa0*/  LDL.LU R22, [R1+0x78] ;  /* 0x0000780001167983 */ /* 0x002f240000300800 */
[----:B------:R-:W4:Y:S01]  /*34ab0*/  LDL.LU R23, [R1+0x7c] ;  /* 0x00007c0001177983 */ /* 0x000f220000300800 */
        /* <DEDUP_REMOVED lines=8> */
[----:B------:R-:W4:Y:S11]  /*34b40*/  LDL.LU.64 R4, [R1+0x46e0] ;  /* 0x0046e00001047983 */ /* 0x000f360000300a00 */
[----:B------:R-:W-:Y:S11]  /*34b50*/  @!UPT UIADD3 URZ, URZ, URZ, URZ ;  /* 0x0000003f3f3ff290 */ /* 0x000ff6000fffe03f */
[----:B------:R-:W-:Y:S01]  /*34b60*/  STL.64 [R1+0x60], R24 ;  /* 0x0000601801007387 */ /* 0x000fe20000100a00 */
[----:B------:R0:W-:Y:S02]  /*34b70*/  STL.64 [R1+0x68], R26 ;  /* 0x0000681a01007387 */ /* 0x0001e40000100a00 */
[----:B0-----:R-:W-:Y:S02]  /*34b80*/  MOV R26, R13 ;  /* 0x0000000d001a7202 */ /* 0x001fe40000000f00 */
[----:B------:R-:W-:Y:S02]  /*34b90*/  MOV R27, R12 ;  /* 0x0000000c001b7202 */ /* 0x000fe40000000f00 */
[----:B------:R-:W0:Y:S01]  /*34ba0*/  LDSM.16.MT88.4 R12, [R2+0xe080] ;  /* 0x00e08000020c783b */ /* 0x000e220000004200 */
[----:B---3--:R-:W-:Y:S01]  /*34bb0*/  IMAD.MOV.U32 R24, RZ, RZ, R16 ;  /* 0x000000ffff187224 */ /* 0x008fe200078e0010 */
[----:B------:R-:W-:Y:S01]  /*34bc0*/  MOV R25, R17 ;  /* 0x0000001100197202 */ /* 0x000fe20000000f00 */
[----:B------:R-:W2:Y:S01]  /*34bd0*/  LDL.LU R16, [R1+0x46dc] ;  /* 0x0046dc0001107983 */ /* 0x000ea20000300800 */
[----:B------:R-:W3:Y:S05]  /*34be0*/  LDL.LU R17, [R1+0x46d8] ;  /* 0x0046d80001117983 */ /* 0x000eea0000300800 */
[----:B----4-:R-:W-:Y:S11]  /*34bf0*/  HMMA.16816.F32 R20, R24, R4, R20 ;  /* 0x000000041814723c */ /* 0x010ff60000001814 */
[----:B------:R-:W-:Y:S11]  /*34c00*/  @!UPT UIADD3 URZ, URZ, URZ, URZ ;  /* 0x0000003f3f3ff290 */ /* 0x000ff6000fffe03f */
[----:B------:R-:W-:Y:S01]  /*34c10*/  @!UPT UIADD3 URZ, URZ, URZ, URZ ;  /* 0x0000003f3f3ff290 */ /* 0x000fe2000fffe03f */
[----:B------:R0:W-:Y:S01]  /*34c20*/  STL.64 [R1+0x70], R20 ;  /* 0x0000701401007387 */ /* 0x0001e20000100a00 */
[----:B------:R1:W-:Y:S01]  /*34c30*/  STL.64 [R1+0x78], R22 ;  /* 0x0000781601007387 */ /* 0x0003e20000100a00 */
[----:B0-----:R-:W-:Y:S01]  /*34c40*/  MOV R21, R14 ;  /* 0x0000000e00157202 */ /* 0x001fe20000000f00 */
[----:B-1----:R-:W-:Y:S01]  /*34c50*/  IMAD.MOV.U32 R23, RZ, RZ, R12 ;  /* 0x000000ffff177224 */ /* 0x002fe200078e000c */
[----:B------:R-:W-:Y:S02]  /*34c60*/  MOV R22, R13 ;  /* 0x0000000d00167202 */ /* 0x000fe40000000f00 */
[----:B------:R-:W-:Y:S02]  /*34c70*/  MOV R20, R15 ;  /* 0x0000000f00147202 */ /* 0x000fe40000000f00 */
[----:B------:R-:W0:Y:S04]  /*34c80*/  LDSM.16.MT88.4 R12, [R28+0xe000] ;  /* 0x00e000001c0c783b */ /* 0x000e280000004200 */
[----:B------:R-:W-:Y:S04]  /*34c90*/  STL [R1+0x4600], R2 ;  /* 0x0046000201007387 */ /* 0x000fe80000100800 */
[----:B0-----:R-:W-:Y:S01]  /*34ca0*/  STL.64 [R1+0x4648], R14 ;  /* 0x0046480e01007387 */ /* 0x001fe20000100a00 */
[----:B------:R0:W-:Y:S03]  /*34cb0*/  STL.64 [R1+0x4640], R12 ;  /* 0x0046400c01007387 */ /* 0x0001e60000100a00 */
[----:B0-----:R-:W4:Y:S01]  /*34cc0*/  LDL.LU R12, [R1+0x100] ;  /* 0x00010000010c7983 */ /* 0x001f220000300800 */
[----:B------:R-:W4:Y:S02]  /*34cd0*/  LDL.LU R13, [R1+0x104] ;  /* 0x00010400010d7983 */ /* 0x000f240000300800 */
[----:B---3--:R-:W-:Y:S01]  /*34ce0*/  IMAD.MOV.U32 R14, RZ, RZ, R17 ;  /* 0x000000ffff0e7224 */ /* 0x008fe200078e0011 */
[----:B--2---:R-:W-:-:S02]  /*34cf0*/  MOV R15, R16 ;  /* 0x00000010000f7202 */ /* 0x004fc40000000f00 */
[----:B------:R-:W0:Y:S04]  /*34d00*/  LDSM.16.MT88.4 R16, [R28+0xe080] ;  /* 0x00e080001c10783b */ /* 0x000e280000004200 */
[----:B0-----:R-:W-:Y:S01]  /*34d10*/  STL.64 [R1+0x4628], R18 ;  /* 0x0046281201007387 */ /* 0x001fe20000100a00 */
[----:B------:R0:W-:Y:S02]  /*34d20*/  STL.64 [R1+0x4620], R16 ;  /* 0x0046201001007387 */ /* 0x0001e40000100a00 */
[----:B------:R-:W-:Y:S01]  /*34d30*/  STL [R1+0x4604], R28 ;  /* 0x0046041c01007387 */ /* 0x000fe20000100800 */
[----:B----4-:R-:W-:Y:S11]  /*34d40*/  HMMA.16816.F32 R24, R24, R8, R12 ;  /* 0x000000081818723c */ /* 0x010ff6000000180c */
[----:B------:R-:W-:Y:S11]  /*34d50*/  @!UPT UIADD3 URZ, URZ, URZ, URZ ;  /* 0x0000003f3f3ff290 */ /* 0x000ff6000fffe03f */
[----:B------:R-:W-:Y:S02]  /*34d60*/  @!UPT UIADD3 URZ, URZ, URZ, URZ ;  /* 0x0000003f3f3ff290 */ /* 0x000fe4000fffe03f */
[----:B------:R-:W-:-:S05]  /*34d70*/  IMAD.MOV.U32 R11, RZ, RZ, R26 ;  /* 0x000000ffff0b7224 */ /* 0x000fca00078e001a */
[----:B------:R-:W-:Y:S01]  /*34d80*/  STL.64 [R1+0x46b8], R10 ;  /* 0x0046b80a01007387 */ /* 0x000fe20000100a00 */
[----:B------:R-:W-:Y:S02]  /*34d90*/  STL.64 [R1+0x46b0], R8 ;  /* 0x0046b00801007387 */ /* 0x000fe40000100a00 */
[----:B0-----:R-:W2:Y:S02]  /*34da0*/  LDL.LU R16, [R1+0xd0] ;  /* 0x0000d00001107983 */ /* 0x001ea40000300800 */
[----:B------:R-:W2:Y:S01]  /*34db0*/  LDL.LU R17, [R1+0xd4] ;  /* 0x0000d40001117983 */ /* 0x000ea20000300800 */
[----:B------:R-:W3:Y:S01]  /*34dc0*/  LDL.LU R18, [R1+0xd8] ;  /* 0x0000d80001127983 */ /* 0x000ee20000300800 */
[----:B------:R-:W-:Y:S02]  /*34dd0*/  MOV R19, R3 ;  /* 0x0000000300137202 */ /* 0x000fe40000000f00 */
[----:B------:R-:W4:Y:S03]  /*34de0*/  LDL.LU R3, [R1+0x46d4] ;  /* 0x0046d40001037983 */ /* 0x000f260000300800 */
[----:B---3--:R-:W-:Y:S01]  /*34df0*/  STL.64 [R1+0x4638], R18 ;  /* 0x0046381201007387 */ /* 0x008fe20000100a00 */
[----:B--2---:R0:W-:Y:S03]  /*34e00*/  STL.64 [R1+0x4630], R16 ;  /* 0x0046301001007387 */ /* 0x0041e60000100a00 */
[----:B0-----:R-:W2:Y:S01]  /*34e10*/  LDL.LU R16, [R1+0x170] ;  /* 0x0001700001107983 */ /* 0x001ea20000300800 */
[----:B------:R-:W2:Y:S02]  /*34e20*/  LDL.LU R17, [R1+0x174] ;  /* 0x0001740001117983 */ /* 0x000ea40000300800 */
[----:B------:R-:W3:Y:S01]  /*34e30*/  LDL.LU R18, [R1+0x178] ;  /* 0x0001780001127983 */ /* 0x000ee20000300800 */
[----:B------:R-:W-:-:S02]  /*34e40*/  MOV R19, R0 ;  /* 0x0000000000137202 */ /* 0x000fc40000000f00 */
[----:B------:R-:W4:Y:S01]  /*34e50*/  LDL.LU R0, [R1+0x46d0] ;  /* 0x0046d00001007983 */ /* 0x000f220000300800 */
[----:B------:R-:W-:Y:S02]  /*34e60*/  MOV R6, R24 ;  /* 0x0000001800067202 */ /* 0x000fe40000000f00 */
[----:B------:R-:W-:Y:S02]  /*34e70*/  MOV R14, R21 ;  /* 0x00000015000e7202 */ /* 0x000fe40000000f00 */
[----:B------:R-:W-:Y:S02]  /*34e80*/  MOV R15, R20 ;  /* 0x00000014000f7202 */ /* 0x000fe40000000f00 */
[----:B------:R-:W-:Y:S01]  /*34e90*/  MOV R7, R25 ;  /* 0x0000001900077202 */ /* 0x000fe20000000f00 */
[----:B------:R-:W-:Y:S01]  /*34ea0*/  IMAD.MOV.U32 R12, RZ, RZ, R23 ;  /* 0x000000ffff0c7224 */ /* 0x000fe200078e0017 */
[----:B------:R-:W-:Y:S02]  /*34eb0*/  MOV R13, R22 ;  /* 0x00000016000d7202 */ /* 0x000fe40000000f00 */
[----:B------:R-:W-:Y:S01]  /*34ec0*/  MOV R29, R27 ;  /* 0x0000001b001d7202 */ /* 0x000fe20000000f00 */
[----:B---3--:R-:W-:Y:S01]  /*34ed0*/  STL.64 [R1+0x4658], R18 ;  /* 0x0046581201007387 */ /* 0x008fe20000100a00 */
[----:B--2---:R-:W-:Y:S02]  /*34ee0*/  STL.64 [R1+0x4650], R16 ;  /* 0x0046501001007387 */ /* 0x004fe40000100a00 */
[----:B------:R-:W2:Y:S02]  /*34ef0*/  LDL.LU R24, [R1+0x30] ;  /* 0x0000300001187983 */ /* 0x000ea40000300800 */
[----:B------:R-:W2:Y:S01]  /*34f00*/  LDL.LU R25, [R1+0x34] ;  /* 0x0000340001197983 */ /* 0x000ea20000300800 */
[----:B------:R-:W2:Y:S01]  /*34f10*/  LDL.LU R26, [R1+0x38] ;  /* 0x00003800011a7983 */ /* 0x000ea20000300800 */
[----:B------:R-:W2:Y:S02]  /*34f20*/  LDL.LU R27, [R1+0x3c] ;  /* 0x00003c00011b7983 */ /* 0x000ea40000300800 */
[----:B------:R-:W-:Y:S02]  /*34f30*/  STL.64 [R1+0x4678], R14 ;  /* 0x0046780e01007387 */ /* 0x000fe40000100a00 */
[----:B------:R0:W-:Y:S02]  /*34f40*/  STL.64 [R1+0x4670], R12 ;  /* 0x0046700c01007387 */ /* 0x0001e40000100a00 */
[----:B0-----:R-:W3:Y:S01]  /*34f50*/  LDL.LU R12, [R1+0x20] ;  /* 0x00002000010c7983 */ /* 0x001ee20000300800 */
[----:B------:R-:W3:Y:S02]  /*34f60*/  LDL.LU R13, [R1+0x24] ;  /* 0x00002400010d7983 */ /* 0x000ee40000300800 */
[----:B------:R-:W2:Y:S02]  /*34f70*/  LDL.LU R14, [R1+0x28] ;  /* 0x00002800010e7983 */ /* 0x000ea40000300800 */
[----:B----4-:R-:W-:-:S02]  /*34f80*/  IMAD.MOV.U32 R15, RZ, RZ, R3 ;  /* 0x000000ffff0f7224 */ /* 0x010fc400078e0003 */
[----:B------:R-:W4:Y:S01]  /*34f90*/  LDL.LU R3, [R1+0x46cc] ;  /* 0x0046cc0001037983 */ /* 0x000f220000300800 */
[----:B------:R-:W4:Y:S02]  /*34fa0*/  LDL.LU R8, [R1+0x130] ;  /* 0x0001300001087983 */ /* 0x000f240000300800 */
[----:B------:R-:W4:Y:S02]  /*34fb0*/  LDL.LU R9, [R1+0x134] ;  /* 0x0001340001097983 */ /* 0x000f240000300800 */
[----:B------:R-:W4:Y:S01]  /*34fc0*/  LDL.LU R10, [R1+0x138] ;  /* 0x00013800010a7983 */ /* 0x000f220000300800 */
[----:B------:R-:W4:Y:S04]  /*34fd0*/  LDL.LU R11, [R1+0x13c] ;  /* 0x00013c00010b7983 */ /* 0x000f280000300800 */
[----:B--2---:R-:W-:Y:S01]  /*34fe0*/  STL.64 [R1+0x46a8], R14 ;  /* 0x0046a80e01007387 */ /* 0x004fe20000100a00 */
[----:B---3--:R0:W-:Y:S03]  /*34ff0*/  STL.64 [R1+0x46a0], R12 ;  /* 0x0046a00c01007387 */ /* 0x0081e60000100a00 */
[----:B0-----:R-:W2:Y:S01]  /*35000*/  LDL.LU R12, [R1+0x40] ;  /* 0x00004000010c7983 */ /* 0x001ea20000300800 */
[----:B------:R-:W2:Y:S02]  /*35010*/  LDL.LU R13, [R1+0x44] ;  /* 0x00004400010d7983 */ /* 0x000ea40000300800 */
[----:B------:R-:W2:Y:S02]  /*35020*/  LDL.LU R14, [R1+0x48] ;  /* 0x00004800010e7983 */ /* 0x000ea40000300800 */
[----:B------:R-:W2:Y:S01]  /*35030*/  LDL.LU R15, [R1+0x4c] ;  /* 0x00004c00010f7983 */ /* 0x000ea20000300800 */
[----:B------:R-:W3:Y:S01]  /*35040*/  LDL.LU R16, [R1+0xe0] ;  /* 0x0000e00001107983 */ /* 0x000ee20000300800 */
[----:B------:R-:W3:Y:S02]  /*35050*/  LDL.LU R17, [R1+0xe4] ;  /* 0x0000e40001117983 */ /* 0x000ee40000300800 */
[----:B------:R-:W2:Y:S01]  /*35060*/  LDL.LU R18, [R1+0xe8] ;  /* 0x0000e80001127983 */ /* 0x000ea20000300800 */
[----:B------:R-:W-:-:S02]  /*35070*/  MOV R19, R0 ;  /* 0x0000000000137202 */ /* 0x000fc40000000f00 */
[----:B------:R-:W4:Y:S04]  /*35080*/  LDL.LU R0, [R1+0x46c8] ;  /* 0x0046c80001007983 */ /* 0x000f280000300800 */
[----:B--2---:R4:W-:Y:S01]  /*35090*/  STL.64 [R1+0x4668], R18 ;  /* 0x0046681201007387 */ /* 0x0049e20000100a00 */
[----:B---3--:R0:W-:Y:S01]  /*350a0*/  STL.64 [R1+0x4660], R16 ;  /* 0x0046601001007387 */ /* 0x0081e20000100a00 */
[----:B----4-:R-:W-:Y:S02]  /*350b0*/  MOV R18, R3 ;  /* 0x0000000300127202 */ /* 0x010fe40000000f00 */
[----:B0-----:R-:W2:Y:S01]  /*350c0*/  LDL.LU R16, [R1+0x190] ;  /* 0x0001900001107983 */ /* 0x001ea20000300800 */
[----:B------:R-:W2:Y:S02]  /*350d0*/  LDL.LU R17, [R1+0x194] ;  /* 0x0001940001117983 */ /* 0x000ea40000300800 */
[----:B------:R-:W3:Y:S02]  /*350e0*/  LDL.LU R3, [R1+0x46c4] ;  /* 0x0046c40001037983 */ /* 0x000ee40000300800 */
[----:B------:R-:W4:Y:S02]  /*350f0*/  LDL.LU R19, [R1+0x19c] ;  /* 0x00019c0001137983 */ /* 0x000f240000300800 */
[----:B----4-:R-:W-:Y:S01]  /*35100*/  STL.64 [R1+0x4688], R18 ;  /* 0x0046881201007387 */ /* 0x010fe20000100a00 */
[----:B--2---:R0:W-:Y:S03]  /*35110*/  STL.64 [R1+0x4680], R16 ;  /* 0x0046801001007387 */ /* 0x0041e60000100a00 */
[----:B0-----:R-:W2:Y:S01]  /*35120*/  LDL.LU R16, [R1+0x160] ;  /* 0x0001600001107983 */ /* 0x001ea20000300800 */
[----:B------:R-:W2:Y:S02]  /*35130*/  LDL.LU R17, [R1+0x164] ;  /* 0x0001640001117983 */ /* 0x000ea40000300800 */
[----:B------:R-:W4:Y:S01]  /*35140*/  LDL.LU R18, [R1+0x168] ;  /* 0x0001680001127983 */ /* 0x000f220000300800 */
[----:B---3--:R-:W-:-:S02]  /*35150*/  MOV R19, R3 ;  /* 0x0000000300137202 */ /* 0x008fc40000000f00 */
[----:B------:R-:W3:Y:S01]  /*35160*/  LDL.LU R3, [R1+0x46c0] ;  /* 0x0046c00001037983 */ /* 0x000ee20000300800 */
[C---:B------:R-:W-:Y:S11]  /*35170*/  HMMA.16816.F32 R8, R24.reuse, R4, R8 ;  /* 0x000000041808723c */ /* 0x040ff60000001808 */
[----:B------:R-:W-:Y:S11]  /*35180*/  @!UPT UIADD3 URZ, URZ, URZ, URZ ;  /* 0x0000003f3f3ff290 */ /* 0x000ff6000fffe03f */
[----:B------:R-:W-:Y:S02]  /*35190*/  @!UPT UIADD3 URZ, URZ, URZ, URZ ;  /* 0x0000003f3f3ff290 */ /* 0x000fe4000fffe03f */
[----:B------:R-:W-:Y:S01]  /*351a0*/  IMAD.MOV.U32 R28, RZ, RZ, R10 ;  /* 0x000000ffff1c7224 */ /* 0x000fe200078e000a */
[----:B------:R-:W-:Y:S01]  /*351b0*/  MOV R2, R11 ;  /* 0x0000000b00027202 */ /* 0x000fe20000000f00 */
[----:B---3--:R-:W0:Y:S04]  /*351c0*/  LDSM.16.MT88.4 R20, [R3+0xe000] ;  /* 0x00e000000314783b */ /* 0x008e280000004200 */
[----:B----4-:R-:W-:Y:S01]  /*351d0*/  STL.64 [R1+0x4698], R18 ;  /* 0x0046981201007387 */ /* 0x010fe20000100a00 */
[----:B--2---:R1:W-:Y:S03]  /*351e0*/  STL.64 [R1+0x4690], R16 ;  /* 0x0046901001007387 */ /* 0x0043e60000100a00 */
[----:B-1----:R-:W2:Y:S01]  /*351f0*/  LDL.LU R16, [R1+0x180] ;  /* 0x0001800001107983 */ /* 0x002ea20000300800 */
[----:B------:R-:W2:Y:S02]  /*35200*/  LDL.LU R17, [R1+0x184] ;  /* 0x0001840001117983 */ /* 0x000ea40000300800 */
[----:B------:R-:W2:Y:S02]  /*35210*/  LDL.LU R18, [R1+0x188] ;  /* 0x0001880001127983 */ /* 0x000ea40000300800 */
[----:B------:R-:W2:Y:S01]  /*35220*/  LDL.LU R19, [R1+0x18c] ;  /* 0x00018c0001137983 */ /* 0x000ea20000300800 */
[----:B------:R-:W-:Y:S01]  /*35230*/  STL [R1+0x4610], R29 ;  /* 0x0046101d01007387 */ /* 0x000fe20000100800 */
[----:B------:R-:W-:Y:S02]  /*35240*/  STL [R1+0x460c], R7 ;  /* 0x00460c0701007387 */ /* 0x000fe40000100800 */
[----:B------:R-:W-:Y:S01]  /*35250*/  STL [R1+0x4608], R6 ;  /* 0x0046080601007387 */ /* 0x000fe20000100800 */
[----:B0-----:R-:W-:Y:S01]  /*35260*/  STL [R1+0x4614], R23 ;  /* 0x0046141701007387 */ /* 0x001fe20000100800 */
[----:B------:R0:W-:Y:S02]  /*35270*/  STL.64 [R1+0xf0], R8 ;  /* 0x0000f00801007387 */ /* 0x0001e40000100a00 */
[----:B------:R-:W3:Y:S01]  /*35280*/  LDL.LU.64 R10, [R1+0x46b8] ;  /* 0x0046b800010a7983 */ /* 0x000ee20000300a00 */
[----:B0-----:R-:W4:Y:S02]  /*35290*/  LDL.LU.64 R8, [R1+0x46b0] ;  /* 0x0046b00001087983 */ /* 0x001f240000300a00 */
[----:B----4-:R-:W-:Y:S02]  /*352a0*/  HMMA.16816.F32 R24, R24, R8, R12 ;  /* 0x000000081818723c */ /* 0x010fe4000000180c */
[----:B------:R-:W2:Y:S01]  /*352b0*/  LDL.LU.64 R14, [R1+0x46a8] ;  /* 0x0046a800010e7983 */ /* 0x000ea20000300a00 */
[----:B------:R-:W2:Y:S11]  /*352c0*/  LDL.LU.64 R12, [R1+0x46a0] ;  /* 0x0046a000010c7983 */ /* 0x000eb60000300a00 */
[----:B------:R-:W-:Y:S09]  /*352d0*/  @!UPT UIADD3 URZ, URZ, URZ, URZ ;  /* 0x0000003f3f3ff290 */ /* 0x000ff2000fffe03f */
[----:B------:R-:W-:Y:S01]  /*352e0*/  STL.64 [R1+0x120], R24 ;  /* 0x0001201801007387 */ /* 0x000fe20000100a00 */
[----:B------:R-:W-:Y:S02]  /*352f0*/  STL.64 [R1+0x128], R26 ;  /* 0x0001281a01007387 */ /* 0x000fe40000100a00 */
[----:B------:R-:W0:Y:S02]  /*35300*/  LDSM.16.MT88.4 R24, [R3+0xe080] ;  /* 0x00e080000318783b */ /* 0x000e240000004200 */
[----:B0-----:R-:W-:Y:S02]  /*35310*/  STL.64 [R1+0x45d8], R26 ;  /* 0x0045d81a01007387 */ /* 0x001fe40000100a00 */
[----:B------:R2:W-:Y:S02]  /*35320*/  STL.64 [R1+0x45d0], R24 ;  /* 0x0045d01801007387 */ /* 0x0005e40000100a00 */
[C---:B--2---:R-:W-:Y:S01]  /*35330*/  HMMA.16816.F32 R24, R12.reuse, R4, R16 ;  /* 0x000000040c18723c */ /* 0x044fe20000001810 */
[----:B------:R-:W0:Y:S11]  /*35340*/  LDSM.16.MT88.4 R16, [R0+0xf000] ;  /* 0x00f000000010783b */ /* 0x000e360000004200 */
[----:B------:R-:W-:Y:S11]  /*35350*/  @!UPT UIADD3 URZ, URZ, URZ, URZ ;  /* 0x0000003f3f3ff290 */ /* 0x000ff6000fffe03f */
[----:B------:R0:W-:Y:S01]  /*35360*/  STL.64 [R1+0x140], R24 ;  /* 0x0001401801007387 */ /* 0x0001e20000100a00 */
[----:B------:R1:W-:Y:S02]  /*35370*/  STL.64 [R1+0x148], R26 ;  /* 0x0001481a01007387 */ /* 0x0003e40000100a00 */
[----:B0-----:R-:W-:Y:S01]  /*35380*/  IMAD.MOV.U32 R25, RZ, RZ, R18 ;  /* 0x000000ffff197224 */ /* 0x001fe200078e0012 */
[----:B------:R-:W-:Y:S02]  /*35390*/  MOV R24, R19 ;  /* 0x0000001300187202 */ /* 0x000fe40000000f00 */
[----:B-1----:R-:W-:Y:S02]  /*353a0*/  MOV R27, R16 ;  /* 0x00000010001b7202 */ /* 0x002fe40000000f00 */
[----:B------:R-:W-:Y:S01]  /*353b0*/  MOV R26, R17 ;  /* 0x00000011001a7202 */ /* 0x000fe20000000f00 */
[----:B------:R-:W2:Y:S01]  /*353c0*/  LDL.LU.64 R18, [R1+0x4698] ;  /* 0x0046980001127983 */ /* 0x000ea20000300a00 */
[----:B------:R-:W2:Y:S03]  /*353d0*/  LDL.LU.64 R16, [R1+0x4690] ;  /* 0x0046900001107983 */ /* 0x000ea60000300a00 */
[----:B------:R-:W-:Y:S01]  /*353e0*/  STL.64 [R1+0x45e8], R26 ;  /* 0x0045e81a01007387 */ /* 0x000fe20000100a00 */
[----:B------:R0:W-:Y:S03]  /*353f0*/  STL.64 [R1+0x45e0], R24 ;  /* 0x0045e01801007387 */ /* 0x0001e60000100a00 */
[----:B0-----:R-:W4:Y:S01]  /*35400*/  LDL.LU R24, [R1+0xa0] ;  /* 0x0000a00001187983 */ /* 0x001f220000300800 */
[----:B------:R-:W4:Y:S02]  /*35410*/  LDL.LU R25, [R1+0xa4] ;  /* 0x0000a40001197983 */ /* 0x000f240000300800 */
[----:B------:R-:W4:Y:S02]  /*35420*/  LDL.LU R26, [R1+0xa8] ;  /* 0x0000a800011a7983 */ /* 0x000f240000300800 */
[----:B------:R-:W4:Y:S01]  /*35430*/  LDL.LU R27, [R1+0xac] ;  /* 0x0000ac00011b7983 */ /* 0x000f220000300800 */
[----:B--2---:R-:W-:Y:S01]  /*35440*/  HMMA.16816.F32 R12, R12, R8, R16 ;  /* 0x000000080c0c723c */ /* 0x004fe20000001810 */
[----:B------:R-:W2:Y:S01]  /*35450*/  LDL.LU.64 R18, [R1+0x4688] ;  /* 0x0046880001127983 */ /* 0x000ea20000300a00 */
[----:B------:R-:W2:Y:S11]  /*35460*/  LDL.LU.64 R16, [R1+0x4680] ;  /* 0x0046800001107983 */ /* 0x000eb60000300a00 */
[----:B------:R-:W-:Y:S10]  /*35470*/  @!UPT UIADD3 URZ, URZ, URZ, URZ ;  /* 0x0000003f3f3ff290 */ /* 0x000ff4000fffe03f */
[----:B------:R-:W-:Y:S01]  /*35480*/  STL.64 [R1+0x130], R12 ;  /* 0x0001300c01007387 */ /* 0x000fe20000100a00 */
[----:B------:R-:W-:Y:S02]  /*35490*/  STL.64 [R1+0x138], R14 ;  /* 0x0001380e01007387 */ /* 0x000fe40000100a00 */
[----:B------:R-:W0:Y:S04]  /*354a0*/  LDSM.16.MT88.4 R12, [R0+0xf080] ;  /* 0x00f08000000c783b */ /* 0x000e280000004200 */
[----:B0-----:R-:W-:Y:S01]  /*354b0*/  IMAD.MOV.U32 R7, RZ, RZ, R14 ;  /* 0x000000ffff077224 */ /* 0x001fe200078e000e */
[----:B------:R-:W-:Y:S02]  /*354c0*/  MOV R6, R15 ;  /* 0x0000000f00067202 */ /* 0x000fe40000000f00 */
[----:B------:R-:W-:-:S02]  /*354d0*/  MOV R23, R12 ;  /* 0x0000000c00177202 */ /* 0x000fc40000000f00 */
        /* <DEDUP_REMOVED lines=31> */
[----:B------:R0:W-:Y:S01]  /*356d0*/  STL.64 [R1+0x108], R14 ;  /* 0x0001080e01007387 */ /* 0x0001e20000100a00 */
[----:B---3--:R-:W-:Y:S02]  /*356e0*/  MOV R12, R10 ;  /* 0x0000000a000c7202 */ /* 0x008fe40000000f00 */
[----:B------:R-:W3:Y:S01]  /*356f0*/  LDL.LU R10, [R1+0x4618] ;  /* 0x00461800010a7983 */ /* 0x000ee20000300800 */
[----:B------:R-:W2:Y:S02]  /*35700*/  LDL.LU R13, [R1+0xc4] ;  /* 0x0000c400010d7983 */ /* 0x000ea40000300800 */
[----:B0-----:R-:W2:Y:S02]  /*35710*/  LDL.LU R14, [R1+0xc8] ;  /* 0x0000c800010e7983 */ /* 0x001ea40000300800 */
[----:B------:R-:W2:Y:S02]  /*35720*/  LDL.LU R15, [R1+0xcc] ;  /* 0x0000cc00010f7983 */ /* 0x000ea40000300800 */
[C---:B--2---:R-:W-:Y:S11]  /*35730*/  HMMA.16816.F32 R12, R16.reuse, R4, R12 ;  /* 0x00000004100c723c */ /* 0x044ff6000000180c */
[----:B------:R-:W-:Y:S11]  /*35740*/  @!UPT UIADD3 URZ, URZ, URZ, URZ ;  /* 0x0000003f3f3ff290 */ /* 0x000ff6000fffe03f */
[----:B------:R-:W-:Y:S01]  /*35750*/  @!UPT UIADD3 URZ, URZ, URZ, URZ ;  /* 0x0000003f3f3ff290 */ /* 0x000fe2000fffe03f */
[----:B------:R-:W-:Y:S01]  /*35760*/  STL.64 [R1+0xd0], R12 ;  /* 0x0000d00c01007387 */ /* 0x000fe20000100a00 */
[----:B------:R4:W-:Y:S02]  /*35770*/  STL.64 [R1+0xd8], R14 ;  /* 0x0000d80e01007387 */ /* 0x0009e40000100a00 */
[----:B----4-:R-:W-:Y:S01]  /*35780*/  HMMA.16816.F32 R12, R16, R8, R24 ;  /* 0x00000008100c723c */ /* 0x010fe20000001818 */
[----:B---3--:R-:W-:Y:S01]  /*35790*/  STL.64 [R1+0x45f8], R10 ;  /* 0x0045f80a01007387 */ /* 0x008fe20000100a00 */
[----:B------:R0:W-:Y:S05]  /*357a0*/  STL.64 [R1+0x45f0], R8 ;  /* 0x0045f00801007387 */ /* 0x0001ea0000100a00 */
[----:B------:R-:W-:Y:S01]  /*357b0*/  MOV R16, R23 ;  /* 0x0000001700107202 */ /* 0x000fe20000000f00 */
[----:B------:R-:W-:Y:S01]  /*357c0*/  IMAD.MOV.U32 R17, RZ, RZ, R29 ;  /* 0x000000ffff117224 */ /* 0x000fe200078e001d */
[----:B------:R-:W-:Y:S11]  /*357d0*/  MOV R18, R7 ;  /* 0x0000000700127202 */ /* 0x000ff60000000f00 */
[----:B------:R-:W-:Y:S03]  /*357e0*/  @!UPT UIADD3 URZ, URZ, URZ, URZ ;  /* 0x0000003f3f3ff290 */ /* 0x000fe6000fffe03f */
[----:B------:R1:W-:Y:S01]  /*357f0*/  STL.64 [R1+0xc0], R12 ;  /* 0x0000c00c01007387 */ /* 0x0003e20000100a00 */
[----:B------:R2:W-:Y:S02]  /*35800*/  STL.64 [R1+0xc8], R14 ;  /* 0x0000c80e01007387 */ /* 0x0005e40000100a00 */
[----:B0-----:R-:W3:Y:S02]  /*35810*/  LDL.LU R8, [R1+0xb0] ;  /* 0x0000b00001087983 */ /* 0x001ee40000300800 */
[----:B------:R-:W3:Y:S01]  /*35820*/  LDL.LU R9, [R1+0xb4] ;  /* 0x0000b40001097983 */ /* 0x000ee20000300800 */
[----:B------:R-:W3:Y:S01]  /*35830*/  LDL.LU R10, [R1+0xb8] ;  /* 0x0000b800010a7983 */ /* 0x000ee20000300800 */
[----:B------:R-:W3:Y:S02]  /*35840*/  LDL.LU R11, [R1+0xbc] ;  /* 0x0000bc00010b7983 */ /* 0x000ee40000300800 */
[----:B------:R-:W4:Y:S02]  /*35850*/  LDL.LU R24, [R1+0x90] ;  /* 0x0000900001187983 */ /* 0x000f240000300800 */
[----:B------:R-:W4:Y:S01]  /*35860*/  LDL.LU R25, [R1+0x94] ;  /* 0x0000940001197983 */ /* 0x000f220000300800 */
[----:B------:R-:W4:Y:S01]  /*35870*/  LDL.LU R26, [R1+0x98] ;  /* 0x00009800011a7983 */ /* 0x000f220000300800 */
[----:B------:R-:W4:Y:S02]  /*35880*/  LDL.LU R27, [R1+0x9c] ;  /* 0x00009c00011b7983 */ /* 0x000f240000300800 */
[----:B------:R-:W3:Y:S02]  /*35890*/  LDL.LU R23, [R1+0x4614] ;  /* 0x0046140001177983 */ /* 0x000ee40000300800 */
[----:B------:R-:W-:Y:S01]  /*358a0*/  STL [R1+0x4584], R16 ;  /* 0x0045841001007387 */ /* 0x000fe20000100800 */
[----:B------:R-:W3:Y:S01]  /*358b0*/  LDL.LU R29, [R1+0x4610] ;  /* 0x00461000011d7983 */ /* 0x000ee20000300800 */
[----:B------:R-:W-:Y:S02]  /*358c0*/  STL [R1+0x4588], R17 ;  /* 0x0045881101007387 */ /* 0x000fe40000100800 */
[----:B------:R-:W3:Y:S02]  /*358d0*/  LDL.LU R7, [R1+0x460c] ;  /* 0x00460c0001077983 */ /* 0x000ee40000300800 */
[----:B------:R-:W-:Y:S01]  /*358e0*/  STL [R1+0x458c], R18 ;  /* 0x00458c1201007387 */ /* 0x000fe20000100800 */
[----:B------:R-:W-:-:S02]  /*358f0*/  MOV R19, R6 ;  /* 0x0000000600137202 */ /* 0x000fc40000000f00 */
[----:B------:R-:W3:Y:S01]  /*35900*/  LDL.LU R6, [R1+0x4608] ;  /* 0x0046080001067983 */ /* 0x000ee20000300800 */
[----:B-1----:R-:W3:Y:S02]  /*35910*/  LDL.LU R12, [R1+0xf0] ;  /* 0x0000f000010c7983 */ /* 0x002ee40000300800 */
[----:B------:R-:W3:Y:S01]  /*35920*/  LDL.LU R13, [R1+0xf4] ;  /* 0x0000f400010d7983 */ /* 0x000ee20000300800 */
[----:B--2---:R-:W-:Y:S01]  /*35930*/  MOV R14, R28 ;  /* 0x0000001c000e7202 */ /* 0x004fe20000000f00 */
[----:B------:R-:W-:Y:S01]  /*35940*/  IMAD.MOV.U32 R15, RZ, RZ, R2 ;  /* 0x000000ffff0f7224 */ /* 0x000fe200078e0002 */
[----:B------:R-:W2:Y:S01]  /*35950*/  LDL.LU R28, [R1+0x4604] ;  /* 0x00460400011c7983 */ /* 0x000ea20000300800 */
[----:B------:R-:W2:Y:S03]  /*35960*/  LDL.LU R2, [R1+0x4600] ;  /* 0x0046000001027983 */ /* 0x000ea60000300800 */
[----:B------:R-:W-:Y:S04]  /*35970*/  STL.64 [R1+0x4598], R14 ;  /* 0x0045980e01007387 */ /* 0x000fe80000100a00 */
[----:B---3--:R0:W-:Y:S04]  /*35980*/  STL.64 [R1+0x4590], R12 ;  /* 0x0045900c01007387 */ /* 0x0081e80000100a00 */
[----:B0-----:R-:W3:Y:S01]  /*35990*/  LDL.LU R12, [R1+0x70] ;  /* 0x00007000010c7983 */ /* 0x001ee20000300800 */
[----:B------:R-:W3:Y:S02]  /*359a0*/  LDL.LU R13, [R1+0x74] ;  /* 0x00007400010d7983 */ /* 0x000ee40000300800 */
[----:B------:R-:W2:Y:S02]  /*359b0*/  LDL.LU R14, [R1+0x78] ;  /* 0x00007800010e7983 */ /* 0x000ea40000300800 */
[----:B------:R-:W2:Y:S01]  /*359c0*/  LDL.LU R15, [R1+0x7c] ;  /* 0x00007c00010f7983 */ /* 0x000ea20000300800 */
[C---:B------:R-:W-:Y:S01]  /*359d0*/  HMMA.16816.F32 R8, R20.reuse, R4, R8 ;  /* 0x000000041408723c */ /* 0x040fe20000001808 */
[----:B--2---:R-:W-:Y:S01]  /*359e0*/  STL.64 [R1+0x45a8], R14 ;  /* 0x0045a80e01007387 */ /* 0x004fe20000100a00 */
[----:B---3--:R0:W-:Y:S03]  /*359f0*/  STL.64 [R1+0x45a0], R12 ;  /* 0x0045a00c01007387 */ /* 0x0081e60000100a00 */
        /* <DEDUP_REMOVED lines=8> */
[----:B------:R-:W2:Y:S02]  /*35a80*/  LDL.LU R14, [R1+0x88] ;  /* 0x00008800010e7983 */ /* 0x000ea40000300800 */
[----:B------:R-:W2:Y:S02]  /*35a90*/  LDL.LU R15, [R1+0x8c] ;  /* 0x00008c00010f7983 */ /* 0x000ea40000300800 */
[----:B------:R-:W-:Y:S01]  /*35aa0*/  STL.64 [R1+0xb0], R8 ;  /* 0x0000b00801007387 */ /* 0x000fe20000100a00 */
[----:B------:R0:W-:Y:S03]  /*35ab0*/  STL.64 [R1+0xb8], R10 ;  /* 0x0000b80a01007387 */ /* 0x0001e60000100a00 */
[----:B0-----:R-:W3:Y:S01]  /*35ac0*/  LDL.LU.64 R10, [R1+0x45f8] ;  /* 0x0045f800010a7983 */ /* 0x001ee20000300a00 */
[----:B------:R-:W4:Y:S02]  /*35ad0*/  LDL.LU.64 R8, [R1+0x45f0] ;  /* 0x0045f00001087983 */ /* 0x000f240000300a00 */
[----:B----4-:R-:W-:Y:S01]  /*35ae0*/  HMMA.16816.F32 R20, R20, R8, R24 ;  /* 0x000000081414723c */ /* 0x010fe20000001818 */
[----:B------:R-:W4:Y:S01]  /*35af0*/  LDL.LU.64 R26, [R1+0x45e8] ;  /* 0x0045e800011a7983 */ /* 0x000f220000300a00 */
[----:B------:R-:W2:Y:S11]  /*35b00*/  LDL.LU.64 R24, [R1+0x45e0] ;  /* 0x0045e00001187983 */ /* 0x000eb60000300a00 */
[----:B------:R-:W-:Y:S10]  /*35b10*/  @!UPT UIADD3 URZ, URZ, URZ, URZ ;  /* 0x0000003f3f3ff290 */ /* 0x000ff4000fffe03f */
[----:B------:R4:W-:Y:S01]  /*35b20*/  STL.64 [R1+0xa0], R20 ;  /* 0x0000a01401007387 */ /* 0x0009e20000100a00 */
[----:B------:R2:W-:Y:S01]  /*35b30*/  STL.64 [R1+0xa8], R22 ;  /* 0x0000a81601007387 */ /* 0x0005e20000100a00 */
[----:B----4-:R-:W-:Y:S02]  /*35b40*/  MOV R20, R27 ;  /* 0x0000001b00147202 */ /* 0x010fe40000000f00 */
[----:B------:R-:W-:Y:S02]  /*35b50*/  MOV R21, R26 ;  /* 0x0000001a00157202 */ /* 0x000fe40000000f00 */
[----:B--2---:R-:W-:Y:S01]  /*35b60*/  MOV R22, R25 ;  /* 0x0000001900167202 */ /* 0x004fe20000000f00 */
[----:B------:R-:W-:Y:S02]  /*35b70*/  IMAD.MOV.U32 R23, RZ, RZ, R24 ;  /* 0x000000ffff177224 */ /* 0x000fe400078e0018 */
[----:B------:R-:W0:Y:S02]  /*35b80*/  LDSM.16.MT88.4 R24, [R2+0xf000] ;  /* 0x00f000000218783b */ /* 0x000e240000004200 */
[----:B0-----:R-:W-:Y:S01]  /*35b90*/  MOV R16, R26 ;  /* 0x0000001a00107202 */ /* 0x001fe20000000f00 */
[----:B------:R-:W-:Y:S01]  /*35ba0*/  IMAD.MOV.U32 R0, RZ, RZ, R27 ;  /* 0x000000ffff007224 */ /* 0x000fe200078e001b */
[----:B------:R-:W-:-:S02]  /*35bb0*/  MOV R18, R24 ;  /* 0x0000001800127202 */ /* 0x000fc40000000f00 */
[----:B------:R-:W-:Y:S01]  /*35bc0*/  MOV R17, R25 ;  /* 0x0000001900117202 */ /* 0x000fe20000000f00 */
[----:B------:R-:W2:Y:S01]  /*35bd0*/  LDL.LU.64 R26, [R1+0x45d8] ;  /* 0x0045d800011a7983 */ /* 0x000ea20000300a00 */
        /* <DEDUP_REMOVED lines=8> */
[----:B--2---:R-:W-:Y:S07]  /*35c60*/  HMMA.16816.F32 R12, R24, R8, R12 ;  /* 0x00000008180c723c */ /* 0x004fee000000180c */
[----:B------:R-:W-:-:S02]  /*35c70*/  MOV R24, R6 ;  /* 0x0000000600187202 */ /* 0x000fc40000000f00 */
[----:B------:R-:W2:Y:S11]  /*35c80*/  LDL.LU R6, [R1+0x45b8] ;  /* 0x0045b80001067983 */ /* 0x000eb60000300800 */
[----:B------:R-:W-:Y:S03]  /*35c90*/  @!UPT UIADD3 URZ, URZ, URZ, URZ ;  /* 0x0000003f3f3ff290 */ /* 0x000fe6000fffe03f */
[----:B------:R-:W-:Y:S01]  /*35ca0*/  STL.64 [R1+0x60], R12 ;  /* 0x0000600c01007387 */ /* 0x000fe20000100a00 */
[----:B------:R-:W-:Y:S02]  /*35cb0*/  STL.64 [R1+0x68], R14 ;  /* 0x0000680e01007387 */ /* 0x000fe40000100a00 */
[----:B------:R-:W0:Y:S01]  /*35cc0*/  LDSM.16.MT88.4 R12, [R2+0xf080] ;  /* 0x00f08000020c783b */ /* 0x000e220000004200 */
[----:B------:R-:W-:Y:S02]  /*35cd0*/  MOV R25, R7 ;  /* 0x0000000700197202 */ /* 0x000fe40000000f00 */
[----:B---3--:R-:W-:Y:S01]  /*35ce0*/  MOV R26, R11 ;  /* 0x0000000b001a7202 */ /* 0x008fe20000000f00 */
[----:B------:R-:W2:Y:S01]  /*35cf0*/  LDL.LU R7, [R1+0x45b4] ;  /* 0x0045b40001077983 */ /* 0x000ea20000300800 */
[----:B------:R-:W3:Y:S03]  /*35d00*/  LDL.LU R11, [R1+0x45b0] ;  /* 0x0045b000010b7983 */ /* 0x000ee60000300800 */
[----:B0-----:R-:W-:Y:S01]  /*35d10*/  STL.64 [R1+0x20], R12 ;  /* 0x0000200c01007387 */ /* 0x001fe20000100a00 */
[----:B------:R0:W-:Y:S03]  /*35d20*/  STL.64 [R1+0x28], R14 ;  /* 0x0000280e01007387 */ /* 0x0001e60000100a00 */
[----:B0-----:R-:W2:Y:S01]  /*35d30*/  LDL.LU.64 R14, [R1+0x45a8] ;  /* 0x0045a800010e7983 */ /* 0x001ea20000300a00 */
[----:B------:R-:W2:Y:S02]  /*35d40*/  LDL.LU.64 R12, [R1+0x45a0] ;  /* 0x0045a000010c7983 */ /* 0x000ea40000300a00 */
[----:B------:R-:W-:-:S02]  /*35d50*/  IMAD.MOV.U32 R27, RZ, RZ, R29 ;  /* 0x000000ffff1b7224 */ /* 0x000fc400078e001d */
[----:B------:R-:W4:Y:S01]  /*35d60*/  LDL R29, [R1+0xe38] ;  /* 0x000e3800011d7983 */ /* 0x000f220000100800 */
[----:B------:R-:W-:Y:S01]  /*35d70*/  STL [R1+0x4568], R2 ;  /* 0x0045680201007387 */ /* 0x000fe20000100800 */
[C---:B--2---:R-:W-:Y:S08]  /*35d80*/  HMMA.16816.F32 R12, R20.reuse, R6, R12 ;  /* 0x00000006140c723c */ /* 0x044ff0000000180c */
[----:B---3--:R-:W-:Y:S01]  /*35d90*/  HMMA.16816.F32 R20, R20, R10, R24 ;  /* 0x0000000a1414723c */ /* 0x008fe20000001818 */
[----:B------:R-:W-:Y:S11]  /*35da0*/  LDSM.16.MT88.4 R24, [R28+0xf080] ;  /* 0x00f080001c18783b */ /* 0x000ff60000004200 */
[----:B------:R-:W-:Y:S03]  /*35db0*/  @!UPT UIADD3 URZ, URZ, URZ, URZ ;  /* 0x0000003f3f3ff290 */ /* 0x000fe6000fffe03f */
[----:B------:R-:W-:Y:S01]  /*35dc0*/  STL.64 [R1+0x70], R12 ;  /* 0x0000700c01007387 */ /* 0x000fe20000100a00 */
[----:B------:R0:W-:Y:S08]  /*35dd0*/  STL.64 [R1+0x78], R14 ;  /* 0x0000780e01007387 */ /* 0x0001f00000100a00 */
[----:B------:R-:W-:Y:S02]  /*35de0*/  MOV R9, R22 ;  /* 0x0000001600097202 */ /* 0x000fe40000000f00 */
[----:B------:R-:W-:Y:S01]  /*35df0*/  MOV R8, R23 ;  /* 0x0000001700087202 */ /* 0x000fe20000000f00 */
[----:B0-----:R-:W2:Y:S01]  /*35e00*/  LDL.LU.64 R14, [R1+0x4598] ;  /* 0x00459800010e7983 */ /* 0x001ea20000300a00 */
[----:B------:R-:W2:Y:S02]  /*35e10*/  LDL.LU.64 R12, [R1+0x4590] ;  /* 0x00459000010c7983 */ /* 0x000ea40000300a00 */
[----:B------:R-:W-:Y:S02]  /*35e20*/  STL.64 [R1+0x80], R20 ;  /* 0x0000801401007387 */ /* 0x000fe40000100a00 */
[----:B------:R-:W0:Y:S04]  /*35e30*/  LDSM.16.MT88.4 R20, [R28+0xf000] ;  /* 0x00f000001c14783b */ /* 0x000e280000004200 */
[----:B------:R-:W-:Y:S01]  /*35e40*/  STL [R1+0x4490], R8 ;  /* 0x0044900801007387 */ /* 0x000fe20000100800 */
[----:B------:R-:W-:Y:S03]  /*35e50*/  STL [R1+0x448c], R9 ;  /* 0x00448c0901007387 */ /* 0x000fe60000100800 */
[----:B0-----:R-:W-:Y:S01]  /*35e60*/  STL.64 [R1+0x10], R20 ;  /* 0x0000101401007387 */ /* 0x001fe20000100a00 */
[----:B------:R-:W-:Y:S01]  /*35e70*/  STL [R1+0x18], R22 ;  /* 0x0000181601007387 */ /* 0x000fe20000100800 */
[----:B------:R-:W-:-:S02]  /*35e80*/  MOV R2, R23 ;  /* 0x0000001700027202 */ /* 0x000fc40000000f00 */
[----:B------:R-:W0:Y:S04]  /*35e90*/  LDSM.16.MT88.4 R20, [R3+0xf000] ;  /* 0x00f000000314783b */ /* 0x000e280000004200 */
[----:B0-----:R0:W-:Y:S01]  /*35ea0*/  STL.64 [R1+0x44d0], R22 ;  /* 0x0044d01601007387 */ /* 0x0011e20000100a00 */
[----:B------:R-:W-:Y:S02]  /*35eb0*/  STL.64 [R1], R24 ;  /* 0x0000001801007387 */ /* 0x000fe40000100a00 */
[----:B------:R-:W-:Y:S02]  /*35ec0*/  STL.64 [R1+0x8], R26 ;  /* 0x0000081a01007387 */ /* 0x000fe40000100a00 */
[----:B------:R1:W-:Y:S01]  /*35ed0*/  STL.64 [R1+0x44c8], R20 ;  /* 0x0044c81401007387 */ /* 0x0003e20000100a00 */
[----:B------:R-:W3:Y:S01]  /*35ee0*/  LDSM.16.MT88.4 R24, [R3+0xf080] ;  /* 0x00f080000318783b */ /* 0x000ee20000004200 */
[----:B0-----:R-:W-:Y:S01]  /*35ef0*/  MOV R22, R16 ;  /* 0x0000001000167202 */ /* 0x001fe20000000f00 */
[----:B-1----:R-:W-:Y:S01]  /*35f00*/  IMAD.MOV.U32 R20, RZ, RZ, R18 ;  /* 0x000000ffff147224 */ /* 0x002fe200078e0012 */
[----:B------:R-:W-:Y:S01]  /*35f10*/  MOV R21, R17 ;  /* 0x0000001100157202 */ /* 0x000fe20000000f00 */
[----:B------:R-:W2:Y:S01]  /*35f20*/  LDL.LU R18, [R1+0x458c] ;  /* 0x00458c0001127983 */ /* 0x000ea20000300800 */
[----:B------:R-:W2:Y:S02]  /*35f30*/  LDL.LU R17, [R1+0x4588] ;  /* 0x0045880001117983 */ /* 0x000ea40000300800 */
[----:B------:R-:W2:Y:S01]  /*35f40*/  LDL.LU R16, [R1+0x4584] ;  /* 0x0045840001107983 */ /* 0x000ea20000300800 */
[----:B------:R-:W-:-:S02]  /*35f50*/  MOV R23, R0 ;  /* 0x0000000000177202 */ /* 0x000fc40000000f00 */
[----:B------:R-:W4:Y:S03]  /*35f60*/  LDL.LU R0, [R1+0x4580] ;  /* 0x0045800001007983 */ /* 0x000f260000300800 */
[----:B------:R-:W-:Y:S02]  /*35f70*/  STL.64 [R1+0x4578], R22 ;  /* 0x0045781601007387 */ /* 0x000fe40000100a00 */
[----:B------:R0:W-:Y:S02]  /*35f80*/  STL.64 [R1+0x4570], R20 ;  /* 0x0045701401007387 */ /* 0x0001e40000100a00 */
[----:B0-----:R-:W4:Y:S01]  /*35f90*/  LDL.LU R20, [R1+0x120] ;  /* 0x0001200001147983 */ /* 0x001f220000300800 */
[----:B------:R-:W4:Y:S02]  /*35fa0*/  LDL.LU R21, [R1+0x124] ;  /* 0x0001240001157983 */ /* 0x000f240000300800 */
[----:B------:R-:W4:Y:S02]  /*35fb0*/  LDL.LU R22, [R1+0x128] ;  /* 0x0001280001167983 */ /* 0x000f240000300800 */
[----:B------:R-:W4:Y:S01]  /*35fc0*/  LDL.LU R23, [R1+0x12c] ;  /* 0x00012c0001177983 */ /* 0x000f220000300800 */
[----:B---3--:R-:W-:Y:S01]  /*35fd0*/  STL.64 [R1+0x44b0], R26 ;  /* 0x0044b01a01007387 */ /* 0x008fe20000100a00 */
[C---:B--2---:R-:W-:Y:S11]  /*35fe0*/  HMMA.16816.F32 R12, R16.reuse, R6, R12 ;  /* 0x00000006100c723c */ /* 0x044ff6000000180c */
[----:B------:R-:W-:Y:S11]  /*35ff0*/  @!UPT UIADD3 URZ, URZ, URZ, URZ ;  /* 0x0000003f3f3ff290 */ /* 0x000ff6000fffe03f */
[----:B------:R-:W-:Y:S01]  /*36000*/  @!UPT UIADD3 URZ, URZ, URZ, URZ ;  /* 0x0000003f3f3ff290 */ /* 0x000fe2000fffe03f */
[----:B------:R-:W-:Y:S01]  /*36010*/  STL.64 [R1+0xe0], R12 ;  /* 0x0000e00c01007387 */ /* 0x000fe20000100a00 */
[----:B------:R-:W-:Y:S02]  /*36020*/  STL.64 [R1+0xe8], R14 ;  /* 0x0000e80e01007387 */ /* 0x000fe40000100a00 */
[----:B----4-:R-:W0:Y:S04]  /*36030*/  LDSM.16.MT88.4 R12, [R0+0x10000] ;  /* 0x01000000000c783b */ /* 0x010e280000004200 */
[----:B------:R1:W-:Y:S01]  /*36040*/  STL.64 [R1+0x44a8], R24 ;  /* 0x0044a81801007387 */ /* 0x0003e20000100a00 */
[----:B------:R-:W-:Y:S01]  /*36050*/  HMMA.16816.F32 R16, R16, R10, R20 ;  /* 0x0000000a1010723c */ /* 0x000fe20000001814 */
[----:B-1----:R-:W2:Y:S01]  /*36060*/  LDL.LU R24, [R1+0x130] ;  /* 0x0001300001187983 */ /* 0x002ea20000300800 */
[----:B------:R-:W2:Y:S02]  /*36070*/  LDL.LU R25, [R1+0x134] ;  /* 0x0001340001197983 */ /* 0x000ea40000300800 */
[----:B------:R-:W2:Y:S02]  /*36080*/  LDL.LU R26, [R1+0x138] ;  /* 0x00013800011a7983 */ /* 0x000ea40000300800 */
[----:B------:R-:W2:Y:S02]  /*36090*/  LDL.LU R27, [R1+0x13c] ;  /* 0x00013c00011b7983 */ /* 0x000ea40000300800 */
[----:B0-----:R-:W-:Y:S01]  /*360a0*/  IMAD.MOV.U32 R8, RZ, RZ, R12 ;  /* 0x000000ffff087224 */ /* 0x001fe200078e000c */
[----:B------:R-:W-:-:S02]  /*360b0*/  MOV R9, R13 ;  /* 0x0000000d00097202 */ /* 0x000fc40000000f00 */
[----:B------:R-:W-:Y:S02]  /*360c0*/  MOV R5, R14 ;  /* 0x0000000e00057202 */ /* 0x000fe40000000f00 */
[----:B------:R-:W-:Y:S02]  /*360d0*/  MOV R4, R15 ;  /* 0x0000000f00047202 */ /* 0x000fe40000000f00 */
[----:B------:R-:W0:Y:S04]  /*360e0*/  LDSM.16.M88.4 R12, [R29+0x20200] ;  /* 0x020200001d0c783b */ /* 0x000e280000000200 */
[----:B------:R-:W-:Y:S04]  /*360f0*/  STL [R1+0x4468], R3 ;  /* 0x0044680301007387 */ /* 0x000fe80000100800 */
[----:B0-----:R-:W-:Y:S01]  /*36100*/  STL [R1+0x436c], R14 ;  /* 0x00436c0e01007387 */ /* 0x001fe20000100800 */
[----:B------:R-:W-:Y:S02]  /*36110*/  STL [R1+0x4368], R15 ;  /* 0x0043680f01007387 */ /* 0x000fe40000100800 */
[----:B------:R0:W-:Y:S02]  /*36120*/  STL.64 [R1+0x4498], R12 ;  /* 0x0044980c01007387 */ /* 0x0001e40000100a00 */
[----:B0-----:R-:W3:Y:S01]  /*36130*/  LDL.LU R12, [R1+0x140] ;  /* 0x00014000010c7983 */ /* 0x001ee20000300800 */
[----:B------:R-:W3:Y:S02]  /*36140*/  LDL.LU R13, [R1+0x144] ;  /* 0x00014400010d7983 */ /* 0x000ee40000300800 */
[----:B------:R-:W3:Y:S02]  /*36150*/  LDL.LU R14, [R1+0x148] ;  /* 0x00014800010e7983 */ /* 0x000ee40000300800 */
[----:B------:R-:W3:Y:S01]  /*36160*/  LDL.LU R15, [R1+0x14c] ;  /* 0x00014c00010f7983 */ /* 0x000ee20000300800 */
[----:B------:R-:W3:Y:S01]  /*36170*/  LDL.LU.64 R22, [R1+0x4578] ;  /* 0x0045780001167983 */ /* 0x000ee20000300a00 */
[----:B------:R-:W3:Y:S02]  /*36180*/  LDL.LU.64 R20, [R1+0x4570] ;  /* 0x0045700001147983 */ /* 0x000ee40000300a00 */
[----:B------:R-:W-:Y:S02]  /*36190*/  STL.64 [R1+0x40], R16 ;  /* 0x0000401001007387 */ /* 0x000fe40000100a00 */
[----:B------:R-:W-:Y:S02]  /*361a0*/  STL.64 [R1+0x48], R18 ;  /* 0x0000481201007387 */ /* 0x000fe40000100a00 */
[----:B------:R-:W0:Y:S04]  /*361b0*/  LDSM.16.M88.4 R16, [R29+0x28200] ;  /* 0x028200001d10783b */ /* 0x000e280000000200 */
[----:B0-----:R-:W-:Y:S01]  /*361c0*/  STL [R1+0x4364], R18 ;  /* 0x0043641201007387 */ /* 0x001fe20000100800 */
[----:B------:R-:W-:Y:S02]  /*361d0*/  STL [R1+0x4360], R19 ;  /* 0x0043601301007387 */ /* 0x000fe40000100800 */
[----:B------:R-:W-:Y:S01]  /*361e0*/  STL.64 [R1+0x44a0], R16 ;  /* 0x0044a01001007387 */ /* 0x000fe20000100a00 */
[C---:B---3--:R-:W-:Y:S11]  /*361f0*/  HMMA.16816.F32 R12, R20.reuse, R6, R12 ;  /* 0x00000006140c723c */ /* 0x048ff6000000180c */
[----:B------:R-:W-:Y:S11]  /*36200*/  @!UPT UIADD3 URZ, URZ, URZ, URZ ;  /* 0x0000003f3f3ff290 */ /* 0x000ff6000fffe03f */
[----:B------:R-:W-:Y:S01]  /*36210*/  @!UPT UIADD3 URZ, URZ, URZ, URZ ;  /* 0x0000003f3f3ff290 */ /* 0x000fe2000fffe03f */
[----:B------:R-:W-:Y:S01]  /*36220*/  STL.64 [R1+0x150], R12 ;  /* 0x0001500c01007387 */ /* 0x000fe20000100a00 */
[----:B------:R2:W-:Y:S02]  /*36230*/  STL [R1+0x158], R14 ;  /* 0x0001580e01007387 */ /* 0x0005e40000100800 */
[----:B------:R-:W-:Y:S02]  /*36240*/  IMAD.MOV.U32 R29, RZ, RZ, R15 ;  /* 0x000000ffff1d7224 */ /* 0x000fe400078e000f */
[----:B--2---:R-:W-:Y:S01]  /*36250*/  HMMA.16816.F32 R12, R20, R10, R24 ;  /* 0x0000000a140c723c */ /* 0x004fe20000001818 */
[----:B------:R-:W-:Y:S01]  /*36260*/  STL.64 [R1+0x4560], R6 ;  /* 0x0045600601007387 */ /* 0x000fe20000100a00 */
[----:B------:R-:W-:Y:S02]  /*36270*/  STL.64 [R1+0x4558], R4 ;  /* 0x0045580401007387 */ /* 0x000fe40000100a00 */
[----:B------:R-:W-:Y:S02]  /*36280*/  STL [R1+0x446c], R29 ;  /* 0x00446c1d01007387 */ /* 0x000fe40000100800 */
[----:B------:R-:W0:Y:S11]  /*36290*/  LDSM.16.MT88.4 R4, [R0+0x10080] ;  /* 0x010080000004783b */ /* 0x000e360000004200 */
[----:B------:R-:W-:Y:S06]  /*362a0*/  @!UPT UIADD3 URZ, URZ, URZ, URZ ;  /* 0x0000003f3f3ff290 */ /* 0x000fec000fffe03f */
[----:B------:R-:W-:Y:S01]  /*362b0*/  STL.64 [R1+0x140], R12 ;  /* 0x0001400c01007387 */ /* 0x000fe20000100a00 */
[----:B------:R-:W-:Y:S02]  /*362c0*/  STL [R1+0x148], R14 ;  /* 0x0001480e01007387 */ /* 0x000fe40000100800 */
[----:B------:R-:W-:Y:S02]  /*362d0*/  STL.64 [R1+0x4550], R10 ;  /* 0x0045500a01007387 */ /* 0x000fe40000100a00 */
[----:B------:R-:W-:Y:S01]  /*362e0*/  STL.64 [R1+0x4548], R8 ;  /* 0x0045480801007387 */ /* 0x000fe20000100a00 */
[----:B------:R-:W2:Y:S01]  /*362f0*/  LDL.LU R24, [R1+0xa0] ;  /* 0x0000a00001187983 */ /* 0x000ea20000300800 */
[----:B------:R-:W2:Y:S02]  /*36300*/  LDL.LU R25, [R1+0xa4] ;  /* 0x0000a40001197983 */ /* 0x000ea40000300800 */
[----:B------:R-:W3:Y:S02]  /*36310*/  LDL.LU R26, [R1+0xa8] ;  /* 0x0000a800011a7983 */ /* 0x000ee40000300800 */
[----:B------:R-:W3:Y:S01]  /*36320*/  LDL.LU R27, [R1+0xac] ;  /* 0x0000ac00011b7983 */ /* 0x000ee20000300800 */
[----:B------:R-:W4:Y:S01]  /*36330*/  LDL.LU R20, [R1] ;  /* 0x0000000001147983 */ /* 0x000f220000300800 */
[----:B------:R-:W4:Y:S02]  /*36340*/  LDL.LU R21, [R1+0x4] ;  /* 0x0000040001157983 */ /* 0x000f240000300800 */
[----:B------:R-:W2:Y:S02]  /*36350*/  LDL.LU R22, [R1+0x8] ;  /* 0x0000080001167983 */ /* 0x000ea40000300800 */
[----:B------:R-:W2:Y:S02]  /*36360*/  LDL.LU R23, [R1+0xc] ;  /* 0x00000c0001177983 */ /* 0x000ea40000300800 */
[----:B--2---:R-:W-:Y:S01]  /*36370*/  STL.64 [R1+0x4500], R22 ;  /* 0x0045001601007387 */ /* 0x004fe20000100a00 */
[----:B----4-:R-:W-:Y:S02]  /*36380*/  STL.64 [R1+0x44f8], R20 ;  /* 0x0044f81401007387 */ /* 0x010fe40000100a00 */
[----:B---3--:R-:W-:Y:S02]  /*36390*/  STL.64 [R1+0x44c0], R26 ;  /* 0x0044c01a01007387 */ /* 0x008fe40000100a00 */
[----:B------:R1:W-:Y:S02]  /*363a0*/  STL.64 [R1+0x44b8], R24 ;  /* 0x0044b81801007387 */ /* 0x0003e40000100a00 */
[----:B-1----:R-:W2:Y:S01]  /*363b0*/  LDL.LU R24, [R1+0xb0] ;  /* 0x0000b00001187983 */ /* 0x002ea20000300800 */
[----:B------:R-:W2:Y:S02]  /*363c0*/  LDL.LU R25, [R1+0xb4] ;  /* 0x0000b40001197983 */ /* 0x000ea40000300800 */
[----:B------:R-:W3:Y:S02]  /*363d0*/  LDL.LU R26, [R1+0xb8] ;  /* 0x0000b800011a7983 */ /* 0x000ee40000300800 */
[----:B------:R-:W3:Y:S02]  /*363e0*/  LDL.LU R27, [R1+0xbc] ;  /* 0x0000bc00011b7983 */ /* 0x000ee40000300800 */
[----:B---3--:R-:W-:Y:S01]  /*363f0*/  STL.64 [R1+0x44e0], R26 ;  /* 0x0044e01a01007387 */ /* 0x008fe20000100a00 */
[----:B--2---:R1:W-:Y:S03]  /*36400*/  STL.64 [R1+0x44d8], R24 ;  /* 0x0044d81801007387 */ /* 0x0043e60000100a00 */
[----:B-1----:R-:W2:Y:S01]  /*36410*/  LDL.LU R24, [R1+0xc0] ;  /* 0x0000c00001187983 */ /* 0x002ea20000300800 */
[----:B------:R-:W2:Y:S02]  /*36420*/  LDL.LU R25, [R1+0xc4] ;  /* 0x0000c40001197983 */ /* 0x000ea40000300800 */
[----:B------:R-:W3:Y:S02]  /*36430*/  LDL.LU R26, [R1+0xc8] ;  /* 0x0000c800011a7983 */ /* 0x000ee40000300800 */
[----:B------:R-:W3:Y:S01]  /*36440*/  LDL.LU R27, [R1+0xcc] ;  /* 0x0000cc00011b7983 */ /* 0x000ee20000300800 */
[----:B------:R-:W4:Y:S01]  /*36450*/  LDL.LU R20, [R1+0x10] ;  /* 0x0000100001147983 */ /* 0x000f220000300800 */
[----:B------:R-:W4:Y:S02]  /*36460*/  LDL.LU R21, [R1+0x14] ;  /* 0x0000140001157983 */ /* 0x000f240000300800 */
[----:B------:R-:W2:Y:S01]  /*36470*/  LDL.LU R22, [R1+0x18] ;  /* 0x0000180001167983 */ /* 0x000ea20000300800 */
[----:B------:R-:W-:-:S02]  /*36480*/  MOV R23, R2 ;  /* 0x0000000200177202 */ /* 0x000fc40000000f00 */
[----:B------:R-:W3:Y:S04]  /*36490*/  LDL.LU R2, [R1+0x4568] ;  /* 0x0045680001027983 */ /* 0x000ee80000300800 */
[----:B--2---:R-:W-:Y:S01]  /*364a0*/  STL.64 [R1+0x4530], R22 ;  /* 0x0045301601007387 */ /* 0x004fe20000100a00 */
[----:B----4-:R1:W-:Y:S03]  /*364b0*/  STL.64 [R1+0x4528], R20 ;  /* 0x0045281401007387 */ /* 0x0103e60000100a00 */
[----:B-1----:R-:W2:Y:S01]  /*364c0*/  LDL.LU R20, [R1+0x20] ;  /* 0x0000200001147983 */ /* 0x002ea20000300800 */
[----:B------:R-:W2:Y:S02]  /*364d0*/  LDL.LU R21, [R1+0x24] ;  /* 0x0000240001157983 */ /* 0x000ea40000300800 */
[----:B------:R-:W2:Y:S02]  /*364e0*/  LDL.LU R22, [R1+0x28] ;  /* 0x0000280001167983 */ /* 0x000ea40000300800 */
[----:B------:R-:W2:Y:S01]  /*364f0*/  LDL.LU R23, [R1+0x2c] ;  /* 0x00002c0001177983 */ /* 0x000ea20000300800 */
[----:B------:R-:W2:Y:S01]  /*36500*/  LDL.LU R8, [R1+0x180] ;  /* 0x0001800001087983 */ /* 0x000ea20000300800 */
[----:B------:R-:W2:Y:S02]  /*36510*/  LDL.LU R9, [R1+0x184] ;  /* 0x0001840001097983 */ /* 0x000ea40000300800 */
[----:B------:R-:W2:Y:S02]  /*36520*/  LDL.LU R10, [R1+0x188] ;  /* 0x00018800010a7983 */ /* 0x000ea40000300800 */
[----:B------:R-:W2:Y:S01]  /*36530*/  LDL.LU R11, [R1+0x18c] ;  /* 0x00018c00010b7983 */ /* 0x000ea20000300800 */
[----:B---3--:R-:W-:Y:S01]  /*36540*/  STL.64 [R1+0x44f0], R26 ;  /* 0x0044f01a01007387 */ /* 0x008fe20000100a00 */
[----:B------:R1:W-:Y:S03]  /*36550*/  STL.64 [R1+0x44e8], R24 ;  /* 0x0044e81801007387 */ /* 0x0003e60000100a00 */
[----:B-1----:R-:W3:Y:S01]  /*36560*/  LDL.LU R24, [R1+0xd0] ;  /* 0x0000d00001187983 */ /* 0x002ee20000300800 */
[----:B------:R-:W3:Y:S02]  /*36570*/  LDL.LU R25, [R1+0xd4] ;  /* 0x0000d40001197983 */ /* 0x000ee40000300800 */
[----:B------:R-:W4:Y:S02]  /*36580*/  LDL.LU R26, [R1+0xd8] ;  /* 0x0000d800011a7983 */ /* 0x000f240000300800 */
[----:B------:R-:W4:Y:S02]  /*36590*/  LDL.LU R27, [R1+0xdc] ;  /* 0x0000dc00011b7983 */ /* 0x000f240000300800 */
[----:B----4-:R-:W-:Y:S01]  /*365a0*/  STL.64 [R1+0x4510], R26 ;  /* 0x0045101a01007387 */ /* 0x010fe20000100a00 */
[----:B---3--:R1:W-:Y:S03]  /*365b0*/  STL.64 [R1+0x4508], R24 ;  /* 0x0045081801007387 */ /* 0x0083e60000100a00 */
        /* <DEDUP_REMOVED lines=9> */
[----:B------:R-:W4:Y:S01]  /*36650*/  LDL.LU R27, [R1+0x16c] ;  /* 0x00016c00011b7983 */ /* 0x000f220000300800 */
[----:B------:R-:W-:Y:S01]  /*36660*/  MOV R3, R15 ;  /* 0x0000000f00037202 */ /* 0x000fe20000000f00 */
[----:B----4-:R-:W-:Y:S01]  /*36670*/  STL.64 [R1+0x4540], R26 ;  /* 0x0045401a01007387 */ /* 0x010fe20000100a00 */
[----:B---3--:R1:W-:Y:S03]  /*36680*/  STL.64 [R1+0x4538], R24 ;  /* 0x0045381801007387 */ /* 0x0083e60000100a00 */
[----:B-1----:R-:W3:Y:S01]  /*36690*/  LDL.LU R24, [R1+0x110] ;  /* 0x0001100001187983 */ /* 0x002ee20000300800 */
[----:B------:R-:W3:Y:S02]  /*366a0*/  LDL.LU R25, [R1+0x114] ;  /* 0x0001140001197983 */ /* 0x000ee40000300800 */
[----:B------:R-:W3:Y:S02]  /*366b0*/  LDL.LU R26, [R1+0x118] ;  /* 0x00011800011a7983 */ /* 0x000ee40000300800 */
[----:B------:R-:W3:Y:S01]  /*366c0*/  LDL.LU R27, [R1+0x11c] ;  /* 0x00011c00011b7983 */ /* 0x000ee20000300800 */
[----:B------:R-:W4:Y:S01]  /*366d0*/  LDL.LU R16, [R1+0x90] ;  /* 0x0000900001107983 */ /* 0x000f220000300800 */
[----:B------:R-:W4:Y:S02]  /*366e0*/  LDL.LU R17, [R1+0x94] ;  /* 0x0000940001117983 */ /* 0x000f240000300800 */
[----:B------:R-:W4:Y:S02]  /*366f0*/  LDL.LU R18, [R1+0x98] ;  /* 0x0000980001127983 */ /* 0x000f240000300800 */
[----:B------:R-:W4:Y:S01]  /*36700*/  LDL.LU R19, [R1+0x9c] ;  /* 0x00009c0001137983 */ /* 0x000f220000300800 */
[----:B------:R-:W2:Y:S01]  /*36710*/  LDL.LU R12, [R1+0x60] ;  /* 0x00006000010c7983 */ /* 0x000ea20000300800 */
[----:B------:R-:W2:Y:S02]  /*36720*/  LDL.LU R13, [R1+0x64] ;  /* 0x00006400010d7983 */ /* 0x000ea40000300800 */
[----:B------:R-:W2:Y:S02]  /*36730*/  LDL.LU R14, [R1+0x68] ;  /* 0x00006800010e7983 */ /* 0x000ea40000300800 */
[----:B------:R-:W2:Y:S01]  /*36740*/  LDL.LU R15, [R1+0x6c] ;  /* 0x00006c00010f7983 */ /* 0x000ea20000300800 */
[----:B------:R-:W-:Y:S01]  /*36750*/  STL [R1+0x4470], R3 ;  /* 0x0044700301007387 */ /* 0x000fe20000100800 */
[----:B0-----:R-:W-:Y:S02]  /*36760*/  STL.64 [R1+0x30], R4 ;  /* 0x0000300401007387 */ /* 0x001fe40000100a00 */
[----:B------:R0:W-:Y:S02]  /*36770*/  STL.64 [R1+0x38], R6 ;  /* 0x0000380601007387 */ /* 0x0001e40000100a00 */
[----:B0-----:R-:W2:Y:S01]  /*36780*/  LDL.LU.64 R6, [R1+0x4560] ;  /* 0x0045600001067983 */ /* 0x001ea20000300a00 */
[----:B------:R-:W3:Y:S02]  /*36790*/  LDL.LU.64 R4, [R1+0x4558] ;  /* 0x0045580001047983 */ /* 0x000ee40000300a00 */
[----:B------:R-:W-:Y:S01]  /*367a0*/  STL [R1+0x4474], R0 ;  /* 0x0044740001007387 */ /* 0x000fe20000100800 */
[C---:B--2---:R-:W-:Y:S11]  /*367b0*/  HMMA.16816.F32 R8, R20.reuse, R6, R8 ;  /* 0x000000061408723c */ /* 0x044ff60000001808 */
[----:B------:R-:W-:Y:S11]  /*367c0*/  @!UPT UIADD3 URZ, URZ, URZ, URZ ;  /* 0x0000003f3f3ff290 */ /* 0x000ff6000fffe03f */
[----:B------:R-:W-:Y:S01]  /*367d0*/  @!UPT UIADD3 URZ, URZ, URZ, URZ ;  /* 0x0000003f3f3ff290 */ /* 0x000fe2000fffe03f */
[----:B------:R0:W-:Y:S01]  /*367e0*/  STL.64 [R1+0x170], R8 ;  /* 0x0001700801007387 */ /* 0x0001e20000100a00 */
[----:B------:R-:W-:Y:S01]  /*367f0*/  MOV R3, R10 ;  /* 0x0000000a00037202 */ /* 0x000fe20000000f00 */
[----:B------:R-:W-:Y:S02]  /*36800*/  IMAD.MOV.U32 R29, RZ, RZ, R11 ;  /* 0x000000ffff1d7224 */ /* 0x000fe400078e000b */
[----:B------:R-:W3:Y:S04]  /*36810*/  LDL.LU.64 R10, [R1+0x4550] ;  /* 0x00455000010a7983 */ /* 0x000ee80000300a00 */
[----:B0-----:R-:W2:Y:S01]  /*36820*/  LDL.LU.64 R8, [R1+0x4548] ;  /* 0x0045480001087983 */ /* 0x001ea20000300a00 */
[----:B------:R-:W-:Y:S02]  /*36830*/  STL [R1+0x447c], R29 ;  /* 0x00447c1d01007387 */ /* 0x000fe40000100800 */
[----:B------:R-:W-:Y:S01]  /*36840*/  STL [R1+0x4478], R3 ;  /* 0x0044780301007387 */ /* 0x000fe20000100800 */
[----:B---3--:R-:W-:Y:S01]  /*36850*/  HMMA.16816.F32 R20, R20, R10, R24 ;  /* 0x0000000a1414723c */ /* 0x008fe20000001818 */
[----:B------:R-:W3:Y:S01]  /*36860*/  LDL.LU.64 R26, [R1+0x4540] ;  /* 0x00454000011a7983 */ /* 0x000ee20000300a00 */
[----:B------:R-:W3:Y:S11]  /*36870*/  LDL.LU.64 R24, [R1+0x4538] ;  /* 0x0045380001187983 */ /* 0x000ef60000300a00 */
[----:B------:R-:W-:Y:S10]  /*36880*/  @!UPT UIADD3 URZ, URZ, URZ, URZ ;  /* 0x0000003f3f3ff290 */ /* 0x000ff4000fffe03f */
[----:B------:R-:W-:Y:S01]  /*36890*/  STL.64 [R1+0x130], R20 ;  /* 0x0001301401007387 */ /* 0x000fe20000100a00 */
[----:B------:R-:W-:Y:S01]  /*368a0*/  STL [R1+0x138], R22 ;  /* 0x0001381601007387 */ /* 0x000fe20000100800 */
[----:B------:R-:W-:Y:S02]  /*368b0*/  MOV R0, R23 ;  /* 0x0000001700007202 */ /* 0x000fe40000000f00 */
[----:B------:R-:W0:Y:S04]  /*368c0*/  LDSM.16.MT88.4 R20, [R2+0x10000] ;  /* 0x010000000214783b */ /* 0x000e280000004200 */
[----:B------:R-:W-:Y:S01]  /*368d0*/  STL [R1+0x4480], R0 ;  /* 0x0044800001007387 */ /* 0x000fe20000100800 */
[----:B0-----:R-:W-:-:S03]  /*368e0*/  MOV R29, R22 ;  /* 0x00000016001d7202 */ /* 0x001fc60000000f00 */
[----:B------:R0:W-:Y:S01]  /*368f0*/  STL.64 [R1+0x20], R20 ;  /* 0x0000201401007387 */ /* 0x0001e20000100a00 */
[----:B------:R-:W-:Y:S02]  /*36900*/  MOV R3, R23 ;  /* 0x0000001700037202 */ /* 0x000fe40000000f00 */
[----:B------:R-:W3:Y:S01]  /*36910*/  LDL.LU.64 R22, [R1+0x4530] ;  /* 0x0045300001167983 */ /* 0x000ee20000300a00 */
[----:B0-----:R-:W3:Y:S02]  /*36920*/  LDL.LU.64 R20, [R1+0x4528] ;  /* 0x0045280001147983 */ /* 0x001ee40000300a00 */
[----:B------:R-:W-:Y:S02]  /*36930*/  STL [R1+0x4488], R3 ;  /* 0x0044880301007387 */ /* 0x000fe40000100800 */
[----:B------:R-:W-:Y:S01]  /*36940*/  STL [R1+0x4484], R29 ;  /* 0x0044841d01007387 */ /* 0x000fe20000100800 */
[C---:B---3--:R-:W-:Y:S11]  /*36950*/  HMMA.16816.F32 R24, R20.reuse, R6, R24 ;  /* 0x000000061418723c */ /* 0x048ff60000001818 */
[----:B------:R-:W-:Y:S11]  /*36960*/  @!UPT UIADD3 URZ, URZ, URZ, URZ ;  /* 0x0000003f3f3ff290 */ /* 0x000ff6000fffe03f */
[----:B------:R-:W-:Y:S01]  /*36970*/  @!UPT UIADD3 URZ, URZ, URZ, URZ ;  /* 0x0000003f3f3ff290 */ /* 0x000fe2000fffe03f */
[----:B------:R-:W-:Y:S01]  /*36980*/  STL.64 [R1+0x160], R24 ;  /* 0x0001601801007387 */ /* 0x000fe20000100a00 */
[----:B------:R0:W-:Y:S02]  /*36990*/  STL [R1+0x168], R26 ;  /* 0x0001681a01007387 */ /* 0x0001e40000100800 */
[----:B------:R-:W-:Y:S02]  /*369a0*/  IMAD.MOV.U32 R0, RZ, RZ, R27 ;  /* 0x000000ffff007224 */ /* 0x000fe400078e001b */
[----:B0-----:R-:W3:Y:S01]  /*369b0*/  LDL.LU.64 R26, [R1+0x4520] ;  /* 0x00452000011a7983 */ /* 0x001ee20000300a00 */
[----:B------:R-:W3:Y:S02]  /*369c0*/  LDL.LU.64 R24, [R1+0x4518] ;  /* 0x0045180001187983 */ /* 0x000ee40000300a00 */
[----:B---3--:R-:W-:Y:S01]  /*369d0*/  HMMA.16816.F32 R20, R20, R10, R24 ;  /* 0x0000000a1414723c */ /* 0x008fe20000001818 */
[----:B------:R-:W3:Y:S01]  /*369e0*/  LDL.LU.64 R26, [R1+0x4510] ;  /* 0x00451000011a7983 */ /* 0x000ee20000300a00 */
[----:B------:R-:W3:Y:S11]  /*369f0*/  LDL.LU.64 R24, [R1+0x4508] ;  /* 0x0045080001187983 */ /* 0x000ef60000300a00 */
[----:B------:R-:W-:Y:S10]  /*36a00*/  @!UPT UIADD3 URZ, URZ, URZ, URZ ;  /* 0x0000003f3f3ff290 */ /* 0x000ff4000fffe03f */
[----:B------:R0:W-:Y:S01]  /*36a10*/  STL.64 [R1+0x120], R20 ;  /* 0x0001201401007387 */ /* 0x0001e20000100a00 */
[----:B------:R-:W-:Y:S02]  /*36a20*/  MOV R3, R22 ;  /* 0x0000001600037202 */ /* 0x000fe40000000f00 */
[----:B------:R-:W-:Y:S02]  /*36a30*/  MOV R29, R23 ;  /* 0x00000017001d7202 */ /* 0x000fe40000000f00 */
[----:B------:R-:W3:Y:S04]  /*36a40*/  LDL.LU.64 R22, [R1+0x4500] ;  /* 0x0045000001167983 */ /* 0x000ee80000300a00 */
[----:B0-----:R-:W3:Y:S02]  /*36a50*/  LDL.LU.64 R20, [R1+0x44f8] ;  /* 0x0044f80001147983 */ /* 0x001ee40000300a00 */
        /* <DEDUP_REMOVED lines=23> */
[----:B------:R-:W4:Y:S01]  /*36bd0*/  LDL.LU.64 R26, [R1+0x44b0] ;  /* 0x0044b000011a7983 */ /* 0x000f220000300a00 */
[----:B------:R-:W4:Y:S11]  /*36be0*/  LDL.LU.64 R24, [R1+0x44a8] ;  /* 0x0044a80001187983 */ /* 0x000f360000300a00 */
[----:B------:R-:W-:Y:S10]  /*36bf0*/  @!UPT UIADD3 URZ, URZ, URZ, URZ ;  /* 0x0000003f3f3ff290 */ /* 0x000ff4000fffe03f */
[----:B------:R0:W-:Y:S01]  /*36c00*/  STL.64 [R1+0xd0], R20 ;  /* 0x0000d01401007387 */ /* 0x0001e20000100a00 */
[----:B------:R1:W-:Y:S03]  /*36c10*/  STL.64 [R1+0xd8], R22 ;  /* 0x0000d81601007387 */ /* 0x0003e60000100a00 */
[----:B0-----:R-:W3:Y:S01]  /*36c20*/  LDL.LU R20, [R1+0x70] ;  /* 0x0000700001147983 */ /* 0x001ee20000300800 */
[----:B------:R-:W3:Y:S02]  /*36c30*/  LDL.LU R21, [R1+0x74] ;  /* 0x0000740001157983 */ /* 0x000ee40000300800 */
[----:B-1----:R-:W3:Y:S02]  /*36c40*/  LDL.LU R22, [R1+0x78] ;  /* 0x0000780001167983 */ /* 0x002ee40000300800 */
[----:B------:R-:W3:Y:S01]  /*36c50*/  LDL.LU R23, [R1+0x7c] ;  /* 0x00007c0001177983 */ /* 0x000ee20000300800 */
[C---:B----4-:R-:W-:Y:S08]  /*36c60*/  HMMA.16816.F32 R16, R24.reuse, R6, R16 ;  /* 0x000000061810723c */ /* 0x050ff00000001810 */
[----:B------:R-:W-:Y:S11]  /*36c70*/  HMMA.16816.F32 R24, R24, R10, R12 ;  /* 0x0000000a1818723c */ /* 0x000ff6000000180c */
[----:B------:R-:W-:Y:S04]  /*36c80*/  @!UPT UIADD3 URZ, URZ, URZ, URZ ;  /* 0x0000003f3f3ff290 */ /* 0x000fe8000fffe03f */
[----:B------:R0:W-:Y:S01]  /*36c90*/  STL.64 [R1+0xc0], R16 ;  /* 0x0000c01001007387 */ /* 0x0001e20000100a00 */
[----:B------:R-:W-:Y:S03]  /*36ca0*/  STL.64 [R1+0xc8], R18 ;  /* 0x0000c81201007387 */ /* 0x000fe60000100a00 */
[----:B0-----:R-:W4:Y:S01]  /*36cb0*/  LDL.LU.64 R16, [R1+0x44a0] ;  /* 0x0044a00001107983 */ /* 0x001f220000300a00 */
[----:B------:R-:W3:Y:S03]  /*36cc0*/  LDL.LU.64 R12, [R1+0x4498] ;  /* 0x00449800010c7983 */ /* 0x000ee60000300a00 */
[----:B------:R2:W-:Y:S02]  /*36cd0*/  STL.64 [R1+0x60], R24 ;  /* 0x0000601801007387 */ /* 0x0005e40000100a00 */
[----:B------:R0:W-:Y:S01]  /*36ce0*/  STL.64 [R1+0x68], R26 ;  /* 0x0000681a01007387 */ /* 0x0001e20000100a00 */
[----:B--2---:R-:W-:Y:S01]  /*36cf0*/  MOV R24, R8 ;  /* 0x0000000800187202 */ /* 0x004fe20000000f00 */
[----:B------:R-:W-:Y:S01]  /*36d00*/  IMAD.MOV.U32 R25, RZ, RZ, R9 ;  /* 0x000000ffff197224 */ /* 0x000fe200078e0009 */
[----:B------:R-:W2:Y:S01]  /*36d10*/  LDL.LU R8, [R1+0x4490] ;  /* 0x0044900001087983 */ /* 0x000ea20000300800 */
[----:B------:R-:W2:Y:S01]  /*36d20*/  LDL.LU R9, [R1+0x448c] ;  /* 0x00448c0001097983 */ /* 0x000ea20000300800 */
[----:B0-----:R-:W-:-:S02]  /*36d30*/  MOV R26, R5 ;  /* 0x00000005001a7202 */ /* 0x001fc40000000f00 */
[----:B------:R-:W-:Y:S02]  /*36d40*/  MOV R27, R4 ;  /* 0x00000004001b7202 */ /* 0x000fe40000000f00 */
[----:B------:R-:W0:Y:S05]  /*36d50*/  LDSM.16.MT88.4 R4, [R2+0x10080] ;  /* 0x010080000204783b */ /* 0x000e2a0000004200 */
[----:B---3--:R-:W-:Y:S11]  /*36d60*/  HMMA.16816.F32 R20, R24, R12, R20 ;  /* 0x0000000c1814723c */ /* 0x008ff60000001814 */
[----:B------:R-:W-:Y:S11]  /*36d70*/  @!UPT UIADD3 URZ, URZ, URZ, URZ ;  /* 0x0000003f3f3ff290 */ /* 0x000ff6000fffe03f */
[----:B------:R-:W-:Y:S01]  /*36d80*/  @!UPT UIADD3 URZ, URZ, URZ, URZ ;  /* 0x0000003f3f3ff290 */ /* 0x000fe2000fffe03f */
[----:B------:R0:W-:Y:S01]  /*36d90*/  STL.64 [R1+0x70], R20 ;  /* 0x0000701401007387 */ /* 0x0001e20000100a00 */
[----:B------:R1:W-:Y:S01]  /*36da0*/  STL.64 [R1+0x78], R22 ;  /* 0x0000781601007387 */ /* 0x0003e20000100a00 */
[----:B0-----:R-:W-:Y:S02]  /*36db0*/  MOV R21, R6 ;  /* 0x0000000600157202 */ /* 0x001fe40000000f00 */
[----:B-1----:R-:W-:Y:S01]  /*36dc0*/  MOV R23, R4 ;  /* 0x0000000400177202 */ /* 0x002fe20000000f00 */
[----:B------:R-:W-:Y:S01]  /*36dd0*/  IMAD.MOV.U32 R22, RZ, RZ, R5 ;  /* 0x000000ffff167224 */ /* 0x000fe200078e0005 */
[----:B------:R-:W-:Y:S02]  /*36de0*/  MOV R20, R7 ;  /* 0x0000000700147202 */ /* 0x000fe40000000f00 */
[----:B------:R-:W0:Y:S04]  /*36df0*/  LDSM.16.MT88.4 R4, [R28+0x10000] ;  /* 0x010000001c04783b */ /* 0x000e280000004200 */
[----:B------:R-:W-:Y:S04]  /*36e00*/  STL [R1+0x43b0], R2 ;  /* 0x0043b00201007387 */ /* 0x000fe80000100800 */
[----:B0-----:R2:W-:Y:S02]  /*36e10*/  STL.64 [R1+0x43f0], R6 ;  /* 0x0043f00601007387 */ /* 0x0015e40000100a00 */
[----:B--2---:R-:W-:Y:S01]  /*36e20*/  MOV R6, R9 ;  /* 0x0000000900067202 */ /* 0x004fe20000000f00 */
[----:B------:R-:W-:-:S02]  /*36e30*/  IMAD.MOV.U32 R7, RZ, RZ, R8 ;  /* 0x000000ffff077224 */ /* 0x000fc400078e0008 */
[----:B------:R-:W0:Y:S04]  /*36e40*/  LDSM.16.MT88.4 R8, [R28+0x10080] ;  /* 0x010080001c08783b */ /* 0x000e280000004200 */
[----:B------:R1:W-:Y:S04]  /*36e50*/  STL.64 [R1+0x43e8], R4 ;  /* 0x0043e80401007387 */ /* 0x0003e80000100a00 */
[----:B-1----:R-:W4:Y:S01]  /*36e60*/  LDL.LU R4, [R1+0x80] ;  /* 0x0000800001047983 */ /* 0x002f220000300800 */
[----:B------:R-:W4:Y:S03]  /*36e70*/  LDL.LU R5, [R1+0x84] ;  /* 0x0000840001057983 */ /* 0x000f260000300800 */
[----:B0-----:R-:W-:Y:S01]  /*36e80*/  STL.64 [R1+0x43d0], R10 ;  /* 0x0043d00a01007387 */ /* 0x001fe20000100a00 */
[----:B------:R0:W-:Y:S02]  /*36e90*/  STL.64 [R1+0x43c8], R8 ;  /* 0x0043c80801007387 */ /* 0x0001e40000100a00 */
[----:B------:R-:W-:Y:S01]  /*36ea0*/  STL [R1+0x43b4], R28 ;  /* 0x0043b41c01007387 */ /* 0x000fe20000100800 */
[----:B0-----:R-:W2:Y:S01]  /*36eb0*/  LDL.LU R8, [R1+0x120] ;  /* 0x0001200001087983 */ /* 0x001ea20000300800 */
[----:B------:R-:W2:Y:S01]  /*36ec0*/  LDL.LU R9, [R1+0x124] ;  /* 0x0001240001097983 */ /* 0x000ea20000300800 */
[----:B------:R-:W-:-:S02]  /*36ed0*/  MOV R10, R3 ;  /* 0x00000003000a7202 */ /* 0x000fc40000000f00 */
[----:B------:R-:W-:Y:S01]  /*36ee0*/  MOV R11, R29 ;  /* 0x0000001d000b7202 */ /* 0x000fe20000000f00 */
[----:B------:R-:W3:Y:S01]  /*36ef0*/  LDL.LU R3, [R1+0x4488] ;  /* 0x0044880001037983 */ /* 0x000ee20000300800 */
[----:B------:R-:W3:Y:S03]  /*36f00*/  LDL.LU R29, [R1+0x4484] ;  /* 0x00448400011d7983 */ /* 0x000ee60000300800 */
[----:B------:R-:W-:Y:S04]  /*36f10*/  STL.64 [R1+0x43e0], R10 ;  /* 0x0043e00a01007387 */ /* 0x000fe80000100a00 */
[----:B--2---:R0:W-:Y:S04]  /*36f20*/  STL.64 [R1+0x43d8], R8 ;  /* 0x0043d80801007387 */ /* 0x0041e80000100a00 */
[----:B0-----:R-:W2:Y:S01]  /*36f30*/  LDL.LU R8, [R1+0x160] ;  /* 0x0001600001087983 */ /* 0x001ea20000300800 */
[----:B------:R-:W2:Y:S02]  /*36f40*/  LDL.LU R9, [R1+0x164] ;  /* 0x0001640001097983 */ /* 0x000ea40000300800 */
[----:B------:R-:W2:Y:S01]  /*36f50*/  LDL.LU R10, [R1+0x168] ;  /* 0x00016800010a7983 */ /* 0x000ea20000300800 */
[----:B----4-:R-:W-:Y:S01]  /*36f60*/  HMMA.16816.F32 R24, R24, R16, R4 ;  /* 0x000000101818723c */ /* 0x010fe20000001804 */
[----:B------:R-:W-:-:S02]  /*36f70*/  MOV R11, R0 ;  /* 0x00000000000b7202 */ /* 0x000fc40000000f00 */
[----:B------:R-:W4:Y:S04]  /*36f80*/  LDL.LU R0, [R1+0x4480] ;  /* 0x0044800001007983 */ /* 0x000f280000300800 */
[----:B------:R-:W-:Y:S02]  /*36f90*/  MOV R6, R21 ;  /* 0x0000001500067202 */ /* 0x000fe40000000f00 */
[----:B------:R-:W-:Y:S01]  /*36fa0*/  MOV R7, R20 ;  /* 0x0000001400077202 */ /* 0x000fe20000000f00 */
[----:B------:R-:W-:Y:S01]  /*36fb0*/  IMAD.MOV.U32 R4, RZ, RZ, R23 ;  /* 0x000000ffff047224 */ /* 0x000fe200078e0017 */
[----:B------:R-:W-:Y:S11]  /*36fc0*/  MOV R5, R22 ;  /* 0x0000001600057202 */ /* 0x000ff60000000f00 */
[----:B------:R-:W-:Y:S02]  /*36fd0*/  @!UPT UIADD3 URZ, URZ, URZ, URZ ;  /* 0x0000003f3f3ff290 */ /* 0x000fe4000fffe03f */
[----:B------:R-:W-:Y:S02]  /*36fe0*/  MOV R14, R24 ;  /* 0x00000018000e7202 */ /* 0x000fe40000000f00 */
[----:B------:R-:W-:Y:S02]  /*36ff0*/  MOV R15, R25 ;  /* 0x00000019000f7202 */ /* 0x000fe40000000f00 */
[----:B------:R-:W-:Y:S01]  /*37000*/  MOV R18, R26 ;  /* 0x0000001a00127202 */ /* 0x000fe20000000f00 */
[----:B------:R-:W-:Y:S01]  /*37010*/  IMAD.MOV.U32 R19, RZ, RZ, R27 ;  /* 0x000000ffff137224 */ /* 0x000fe200078e001b */
[----:B--2---:R-:W-:Y:S01]  /*37020*/  STL.64 [R1+0x4400], R10 ;  /* 0x0044000a01007387 */ /* 0x004fe20000100a00 */
[----:B------:R-:W-:Y:S02]  /*37030*/  STL.64 [R1+0x43f8], R8 ;  /* 0x0043f80801007387 */ /* 0x000fe40000100a00 */
[----:B------:R-:W2:Y:S02]  /*37040*/  LDL.LU R24, [R1+0x30] ;  /* 0x0000300001187983 */ /* 0x000ea40000300800 */
[----:B------:R-:W2:Y:S01]  /*37050*/  LDL.LU R25, [R1+0x34] ;  /* 0x0000340001197983 */ /* 0x000ea20000300800 */
[----:B------:R-:W2:Y:S01]  /*37060*/  LDL.LU R26, [R1+0x38] ;  /* 0x00003800011a7983 */ /* 0x000ea20000300800 */
[----:B------:R-:W2:Y:S02]  /*37070*/  LDL.LU R27, [R1+0x3c] ;  /* 0x00003c00011b7983 */ /* 0x000ea40000300800 */
[----:B------:R-:W-:Y:S02]  /*37080*/  STL.64 [R1+0x4420], R6 ;  /* 0x0044200601007387 */ /* 0x000fe40000100a00 */
[----:B------:R0:W-:Y:S02]  /*37090*/  STL.64 [R1+0x4418], R4 ;  /* 0x0044180401007387 */ /* 0x0001e40000100a00 */
[----:B0-----:R-:W2:Y:S01]  /*370a0*/  LDL.LU R4, [R1+0x20] ;  /* 0x0000200001047983 */ /* 0x001ea20000300800 */
[----:B------:R-:W2:Y:S02]  /*370b0*/  LDL.LU R5, [R1+0x24] ;  /* 0x0000240001057983 */ /* 0x000ea40000300800 */
[----:B---3--:R-:W-:Y:S01]  /*370c0*/  IMAD.MOV.U32 R6, RZ, RZ, R29 ;  /* 0x000000ffff067224 */ /* 0x008fe200078e001d */
[----:B------:R-:W-:Y:S01]  /*370d0*/  MOV R7, R3 ;  /* 0x0000000300077202 */ /* 0x000fe20000000f00 */
[----:B------:R-:W3:Y:S01]  /*370e0*/  LDL.LU R29, [R1+0x447c] ;  /* 0x00447c00011d7983 */ /* 0x000ee20000300800 */
[----:B------:R-:W3:Y:S03]  /*370f0*/  LDL.LU R3, [R1+0x4478] ;  /* 0x0044780001037983 */ /* 0x000ee60000300800 */
[----:B------:R-:W-:Y:S04]  /*37100*/  STL.64 [R1+0x4450], R6 ;  /* 0x0044500601007387 */ /* 0x000fe80000100a00 */
[----:B--2---:R0:W-:Y:S04]  /*37110*/  STL.64 [R1+0x4448], R4 ;  /* 0x0044480401007387 */ /* 0x0041e80000100a00 */
        /* <DEDUP_REMOVED lines=10> */
[----:B------:R-:W2:Y:S01]  /*371c0*/  LDL.LU R8, [R1+0x130] ;  /* 0x0001300001087983 */ /* 0x000ea20000300800 */
[----:B------:R-:W2:Y:S02]  /*371d0*/  LDL.LU R9, [R1+0x134] ;  /* 0x0001340001097983 */ /* 0x000ea40000300800 */
[----:B------:R-:W2:Y:S01]  /*371e0*/  LDL.LU R10, [R1+0x138] ;  /* 0x00013800010a7983 */ /* 0x000ea20000300800 */
[----:B----4-:R-:W-:-:S02]  /*371f0*/  MOV R11, R0 ;  /* 0x00000000000b7202 */ /* 0x010fc40000000f00 */
[----:B------:R-:W4:Y:S04]  /*37200*/  LDL.LU R0, [R1+0x4474] ;  /* 0x0044740001007983 */ /* 0x000f280000300800 */
[----:B--2---:R-:W-:Y:S01]  /*37210*/  STL.64 [R1+0x4410], R10 ;  /* 0x0044100a01007387 */ /* 0x004fe20000100a00 */
[----:B------:R0:W-:Y:S03]  /*37220*/  STL.64 [R1+0x4408], R8 ;  /* 0x0044080801007387 */ /* 0x0001e60000100a00 */
[----:B0-----:R-:W2:Y:S01]  /*37230*/  LDL.LU R8, [R1+0x170] ;  /* 0x0001700001087983 */ /* 0x001ea20000300800 */
[----:B------:R-:W2:Y:S01]  /*37240*/  LDL.LU R9, [R1+0x174] ;  /* 0x0001740001097983 */ /* 0x000ea20000300800 */
[----:B---3--:R-:W-:Y:S01]  /*37250*/  MOV R10, R3 ;  /* 0x00000003000a7202 */ /* 0x008fe20000000f00 */
[----:B------:R-:W-:Y:S01]  /*37260*/  IMAD.MOV.U32 R11, RZ, RZ, R29 ;  /* 0x000000ffff0b7224 */ /* 0x000fe200078e001d */
[----:B------:R-:W3:Y:S01]  /*37270*/  LDL.LU R3, [R1+0x4470] ;  /* 0x0044700001037983 */ /* 0x000ee20000300800 */
[----:B------:R-:W3:Y:S03]  /*37280*/  LDL.LU R29, [R1+0x446c] ;  /* 0x00446c00011d7983 */ /* 0x000ee60000300800 */
[----:B------:R-:W-:Y:S01]  /*37290*/  STL.64 [R1+0x4430], R10 ;  /* 0x0044300a01007387 */ /* 0x000fe20000100a00 */
[----:B------:R-:W-:Y:S03]  /*372a0*/  HMMA.16816.F32 R4, R24, R12, R4 ;  /* 0x0000000c1804723c */ /* 0x000fe60000001804 */
[----:B--2---:R0:W-:Y:S04]  /*372b0*/  STL.64 [R1+0x4428], R8 ;  /* 0x0044280801007387 */ /* 0x0041e80000100a00 */
[----:B0-----:R-:W2:Y:S01]  /*372c0*/  LDL.LU R8, [R1+0x140] ;  /* 0x0001400001087983 */ /* 0x001ea20000300800 */
[----:B------:R-:W2:Y:S02]  /*372d0*/  LDL.LU R9, [R1+0x144] ;  /* 0x0001440001097983 */ /* 0x000ea40000300800 */
[----:B------:R-:W2:Y:S01]  /*372e0*/  LDL.LU R10, [R1+0x148] ;  /* 0x00014800010a7983 */ /* 0x000ea20000300800 */
[----:B---3--:R-:W-:-:S02]  /*372f0*/  MOV R11, R3 ;  /* 0x00000003000b7202 */ /* 0x008fc40000000f00 */
[----:B------:R-:W3:Y:S11]  /*37300*/  LDL.LU R3, [R1+0x4468] ;  /* 0x0044680001037983 */ /* 0x000ef60000300800 */
[----:B------:R-:W-:Y:S01]  /*37310*/  MOV R28, R6 ;  /* 0x00000006001c7202 */ /* 0x000fe20000000f00 */
[----:B------:R-:W-:Y:S01]  /*37320*/  IMAD.MOV.U32 R2, RZ, RZ, R7 ;  /* 0x000000ffff027224 */ /* 0x000fe200078e0007 */
[----:B--2---:R-:W-:Y:S01]  /*37330*/  STL.64 [R1+0x4440], R10 ;  /* 0x0044400a01007387 */ /* 0x004fe20000100a00 */
[----:B------:R0:W-:Y:S03]  /*37340*/  STL.64 [R1+0x4438], R8 ;  /* 0x0044380801007387 */ /* 0x0001e60000100a00 */
[----:B---3--:R-:W-:Y:S04]  /*37350*/  LDSM.16.MT88.4 R20, [R3+0x10000] ;  /* 0x010000000314783b */ /* 0x008fe80000004200 */
[----:B0-----:R-:W2:Y:S01]  /*37360*/  LDL.LU R8, [R1+0x150] ;  /* 0x0001500001087983 */ /* 0x001ea20000300800 */
[----:B------:R-:W2:Y:S02]  /*37370*/  LDL.LU R9, [R1+0x154] ;  /* 0x0001540001097983 */ /* 0x000ea40000300800 */
[----:B------:R-:W2:Y:S02]  /*37380*/  LDL.LU R10, [R1+0x158] ;  /* 0x00015800010a7983 */ /* 0x000ea40000300800 */
[----:B------:R-:W-:Y:S01]  /*37390*/  STL [R1+0x43c0], R18 ;  /* 0x0043c01201007387 */ /* 0x000fe20000100800 */
[----:B------:R-:W-:Y:S01]  /*373a0*/  STL [R1+0x43bc], R15 ;  /* 0x0043bc0f01007387 */ /* 0x000fe20000100800 */
[----:B------:R-:W-:Y:S02]  /*373b0*/  STL [R1+0x43b8], R14 ;  /* 0x0043b80e01007387 */ /* 0x000fe40000100800 */
[----:B------:R0:W-:Y:S02]  /*373c0*/  STL.64 [R1+0x80], R4 ;  /* 0x0000800401007387 */ /* 0x0001e40000100a00 */
[----:B------:R-:W3:Y:S01]  /*373d0*/  LDL.LU.64 R6, [R1+0x4460] ;  /* 0x0044600001067983 */ /* 0x000ee20000300a00 */
[----:B0-----:R-:W3:Y:S01]  /*373e0*/  LDL.LU.64 R4, [R1+0x4458] ;  /* 0x0044580001047983 */ /* 0x001ee20000300a00 */
[----:B------:R-:W-:Y:S01]  /*373f0*/  MOV R11, R29 ;  /* 0x0000001d000b7202 */ /* 0x000fe20000000f00 */
[----:B---3--:R-:W-:Y:S02]  /*37400*/  HMMA.16816.F32 R24, R24, R16, R4 ;  /* 0x000000101818723c */ /* 0x008fe40000001804 */
[----:B------:R-:W2:Y:S01]  /*37410*/  LDL.LU.64 R6, [R1+0x4450] ;  /* 0x0044500001067983 */ /* 0x000ea20000300a00 */
[----:B------:R-:W2:Y:S11]  /*37420*/  LDL.LU.64 R4, [R1+0x4448] ;  /* 0x0044480001047983 */ /* 0x000eb60000300a00 */
[----:B------:R-:W-:Y:S09]  /*37430*/  @!UPT UIADD3 URZ, URZ, URZ, URZ ;  /* 0x0000003f3f3ff290 */ /* 0x000ff2000fffe03f */
[----:B------:R-:W-:Y:S01]  /*37440*/  STL.64 [R1+0xa0], R24 ;  /* 0x0000a01801007387 */ /* 0x000fe20000100a00 */
[----:B------:R-:W-:Y:S02]  /*37450*/  STL.64 [R1+0xa8], R26 ;  /* 0x0000a81a01007387 */ /* 0x000fe40000100a00 */
[----:B------:R-:W0:Y:S02]  /*37460*/  LDSM.16.MT88.4 R24, [R3+0x10080] ;  /* 0x010080000318783b */ /* 0x000e240000004200 */
[----:B0-----:R-:W-:Y:S02]  /*37470*/  STL.64 [R1+0x4388], R26 ;  /* 0x0043881a01007387 */ /* 0x001fe40000100a00 */
[----:B------:R-:W-:Y:S01]  /*37480*/  STL.64 [R1+0x4380], R24 ;  /* 0x0043801801007387 */ /* 0x000fe20000100a00 */
[----:B--2---:R-:W-:Y:S11]  /*37490*/  HMMA.16816.F32 R8, R4, R12, R8 ;  /* 0x0000000c0408723c */ /* 0x004ff60000001808 */
[----:B------:R-:W-:Y:S11]  /*374a0*/  @!UPT UIADD3 URZ, URZ, URZ, URZ ;  /* 0x0000003f3f3ff290 */ /* 0x000ff6000fffe03f */
[----:B------:R-:W-:Y:S01]  /*374b0*/  @!UPT UIADD3 URZ, URZ, URZ, URZ ;  /* 0x0000003f3f3ff290 */ /* 0x000fe2000fffe03f */
[----:B------:R-:W-:Y:S01]  /*374c0*/  STL [R1+0xe4], R9 ;  /* 0x0000e40901007387 */ /* 0x000fe20000100800 */
[----:B------:R-:W-:Y:S01]  /*374d0*/  STL.64 [R1+0xe8], R10 ;  /* 0x0000e80a01007387 */ /* 0x000fe20000100a00 */
[----:B------:R-:W-:Y:S02]  /*374e0*/  MOV R29, R8 ;  /* 0x00000008001d7202 */ /* 0x000fe40000000f00 */
[----:B----4-:R-:W0:Y:S04]  /*374f0*/  LDSM.16.MT88.4 R8, [R0+0x11000] ;  /* 0x011000000008783b */ /* 0x010e280000004200 */
[----:B------:R-:W-:Y:S01]  /*37500*/  STL [R1+0x432c], R29 ;  /* 0x00432c1d01007387 */ /* 0x000fe20000100800 */
[----:B0-----:R-:W-:Y:S01]  /*37510*/  IMAD.MOV.U32 R25, RZ, RZ, R10 ;  /* 0x000000ffff197224 */ /* 0x001fe200078e000a */
[----:B------:R-:W-:-:S02]  /*37520*/  MOV R24, R11 ;  /* 0x0000000b00187202 */ /* 0x000fc40000000f00 */
[----:B------:R-:W-:Y:S02]  /*37530*/  MOV R27, R8 ;  /* 0x00000008001b7202 */ /* 0x000fe40000000f00 */
[----:B------:R-:W-:Y:S01]  /*37540*/  MOV R26, R9 ;  /* 0x00000009001a7202 */ /* 0x000fe20000000f00 */
[----:B------:R-:W2:Y:S01]  /*37550*/  LDL.LU.64 R10, [R1+0x4440] ;  /* 0x00444000010a7983 */ /* 0x000ea20000300a00 */
[----:B------:R-:W2:Y:S03]  /*37560*/  LDL.LU.64 R8, [R1+0x4438] ;  /* 0x0044380001087983 */ /* 0x000ea60000300a00 */
[----:B------:R-:W-:Y:S01]  /*37570*/  STL.64 [R1+0x4398], R26 ;  /* 0x0043981a01007387 */ /* 0x000fe20000100a00 */
[----:B------:R0:W-:Y:S03]  /*37580*/  STL.64 [R1+0x4390], R24 ;  /* 0x0043901801007387 */ /* 0x0001e60000100a00 */
[----:B0-----:R-:W3:Y:S01]  /*37590*/  LDL.LU R24, [R1+0x110] ;  /* 0x0001100001187983 */ /* 0x001ee20000300800 */
[----:B------:R-:W3:Y:S02]  /*375a0*/  LDL.LU R25, [R1+0x114] ;  /* 0x0001140001197983 */ /* 0x000ee40000300800 */
[----:B------:R-:W3:Y:S02]  /*375b0*/  LDL.LU R26, [R1+0x118] ;  /* 0x00011800011a7983 */ /* 0x000ee40000300800 */
[----:B------:R-:W3:Y:S01]  /*375c0*/  LDL.LU R27, [R1+0x11c] ;  /* 0x00011c00011b7983 */ /* 0x000ee20000300800 */
        /* <DEDUP_REMOVED lines=41> */
[----:B------:R1:W-:Y:S03]  /*37860*/  STL.64 [R1+0x198], R6 ;  /* 0x0001980601007387 */ /* 0x0003e60000100a00 */
[----:B0-----:R-:W2:Y:S01]  /*37870*/  LDL.LU R4, [R1+0x100] ;  /* 0x0001000001047983 */ /* 0x001ea20000300800 */
[----:B------:R-:W2:Y:S02]  /*37880*/  LDL.LU R5, [R1+0x104] ;  /* 0x0001040001057983 */ /* 0x000ea40000300800 */
[----:B-1----:R-:W2:Y:S02]  /*37890*/  LDL.LU R6, [R1+0x108] ;  /* 0x0001080001067983 */ /* 0x002ea40000300800 */
[----:B------:R-:W2:Y:S01]  /*378a0*/  LDL.LU R7, [R1+0x10c] ;  /* 0x00010c0001077983 */ /* 0x000ea20000300800 */
[C---:B---3--:R-:W-:Y:S11]  /*378b0*/  HMMA.16816.F32 R24, R8.reuse, R12, R24 ;  /* 0x0000000c0818723c */ /* 0x048ff60000001818 */
[----:B------:R-:W-:Y:S11]  /*378c0*/  @!UPT UIADD3 URZ, URZ, URZ, URZ ;  /* 0x0000003f3f3ff290 */ /* 0x000ff6000fffe03f */
[----:B------:R-:W-:Y:S01]  /*378d0*/  @!UPT UIADD3 URZ, URZ, URZ, URZ ;  /* 0x0000003f3f3ff290 */ /* 0x000fe2000fffe03f */
[----:B------:R0:W-:Y:S01]  /*378e0*/  STL.64 [R1+0x180], R24 ;  /* 0x0001801801007387 */ /* 0x0001e20000100a00 */
[----:B------:R1:W-:Y:S03]  /*378f0*/  STL.64 [R1+0x188], R26 ;  /* 0x0001881a01007387 */ /* 0x0003e60000100a00 */
[----:B0-----:R-:W3:Y:S01]  /*37900*/  LDL.LU R24, [R1+0xd0] ;  /* 0x0000d00001187983 */ /* 0x001ee20000300800 */
[----:B------:R-:W3:Y:S02]  /*37910*/  LDL.LU R25, [R1+0xd4] ;  /* 0x0000d40001197983 */ /* 0x000ee40000300800 */
[----:B-1----:R-:W4:Y:S02]  /*37920*/  LDL.LU R26, [R1+0xd8] ;  /* 0x0000d800011a7983 */ /* 0x002f240000300800 */
[----:B------:R-:W4:Y:S01]  /*37930*/  LDL.LU R27, [R1+0xdc] ;  /* 0x0000dc00011b7983 */ /* 0x000f220000300800 */
[----:B--2---:R-:W-:Y:S07]  /*37940*/  HMMA.16816.F32 R4, R8, R16, R4 ;  /* 0x000000100804723c */ /* 0x004fee0000001804 */
[----:B------:R-:W-:-:S02]  /*37950*/  MOV R8, R18 ;  /* 0x0000001200087202 */ /* 0x000fc40000000f00 */
[----:B------:R-:W-:Y:S01]  /*37960*/  MOV R9, R15 ;  /* 0x0000000f00097202 */ /* 0x000fe20000000f00 */
[----:B------:R-:W-:Y:S01]  /*37970*/  IMAD.MOV.U32 R10, RZ, RZ, R14 ;  /* 0x000000ffff0a7224 */ /* 0x000fe200078e000e */
[----:B----4-:R-:W-:Y:S01]  /*37980*/  STL.64 [R1+0x43a8], R26 ;  /* 0x0043a81a01007387 */ /* 0x010fe20000100a00 */
[----:B---3--:R0:W-:Y:S03]  /*37990*/  STL.64 [R1+0x43a0], R24 ;  /* 0x0043a01801007387 */ /* 0x0081e60000100a00 */
[----:B0-----:R-:W2:Y:S01]  /*379a0*/  LDL.LU R24, [R1+0xf0] ;  /* 0x0000f00001187983 */ /* 0x001ea20000300800 */
[----:B------:R-:W2:Y:S02]  /*379b0*/  LDL.LU R25, [R1+0xf4] ;  /* 0x0000f40001197983 */ /* 0x000ea40000300800 */
[----:B------:R-:W2:Y:S02]  /*379c0*/  LDL.LU R26, [R1+0xf8] ;  /* 0x0000f800011a7983 */ /* 0x000ea40000300800 */
[----:B------:R-:W2:Y:S01]  /*379d0*/  LDL.LU R27, [R1+0xfc] ;  /* 0x0000fc00011b7983 */ /* 0x000ea20000300800 */
[----:B------:R-:W3:Y:S02]  /*379e0*/  LDL.LU R18, [R1+0x43c0] ;  /* 0x0043c00001127983 */ /* 0x000ee40000300800 */
[----:B------:R0:W-:Y:S02]  /*379f0*/  STL.64 [R1+0x150], R4 ;  /* 0x0001500401007387 */ /* 0x0001e40000100a00 */
[----:B------:R1:W-:Y:S02]  /*37a00*/  STL.64 [R1+0x158], R6 ;  /* 0x0001580601007387 */ /* 0x0003e40000100a00 */
[----:B------:R-:W-:Y:S01]  /*37a10*/  STL [R1+0x4334], R8 ;  /* 0x0043340801007387 */ /* 0x000fe20000100800 */
[----:B------:R-:W4:Y:S01]  /*37a20*/  LDL.LU R15, [R1+0x43bc] ;  /* 0x0043bc00010f7983 */ /* 0x000f220000300800 */
[----:B------:R-:W-:Y:S02]  /*37a30*/  STL [R1+0x4338], R9 ;  /* 0x0043380901007387 */ /* 0x000fe40000100800 */
[----:B------:R-:W2:Y:S01]  /*37a40*/  LDL.LU R14, [R1+0x43b8] ;  /* 0x0043b800010e7983 */ /* 0x000ea20000300800 */
[----:B0-----:R-:W2:Y:S01]  /*37a50*/  LDL.LU R4, [R1+0x80] ;  /* 0x0000800001047983 */ /* 0x001ea20000300800 */
[----:B------:R-:W2:Y:S01]  /*37a60*/  LDL.LU R5, [R1+0x84] ;  /* 0x0000840001057983 */ /* 0x000ea20000300800 */
[----:B-1----:R-:W-:-:S02]  /*37a70*/  MOV R6, R28 ;  /* 0x0000001c00067202 */ /* 0x002fc40000000f00 */
        /* <DEDUP_REMOVED lines=8> */
[----:B------:R-:W2:Y:S01]  /*37b00*/  LDL.LU R7, [R1+0x7c] ;  /* 0x00007c0001077983 */ /* 0x000ea20000300800 */
[C---:B------:R-:W-:Y:S01]  /*37b10*/  HMMA.16816.F32 R24, R20.reuse, R12, R24 ;  /* 0x0000000c1418723c */ /* 0x040fe20000001818 */
        /* <DEDUP_REMOVED lines=12> */
[----:B------:R-:W-:Y:S01]  /*37be0*/  STL.64 [R1+0x160], R24 ;  /* 0x0001601801007387 */ /* 0x000fe20000100a00 */
[----:B------:R0:W-:Y:S03]  /*37bf0*/  STL.64 [R1+0x168], R26 ;  /* 0x0001681a01007387 */ /* 0x0001e60000100a00 */
[----:B0-----:R-:W2:Y:S01]  /*37c00*/  LDL.LU.64 R26, [R1+0x43a8] ;  /* 0x0043a800011a7983 */ /* 0x001ea20000300a00 */
[----:B------:R-:W2:Y:S02]  /*37c10*/  LDL.LU.64 R24, [R1+0x43a0] ;  /* 0x0043a00001187983 */ /* 0x000ea40000300a00 */
[----:B--2---:R-:W-:Y:S01]  /*37c20*/  HMMA.16816.F32 R20, R20, R16, R24 ;  /* 0x000000101414723c */ /* 0x004fe20000001818 */
[----:B------:R-:W2:Y:S01]  /*37c30*/  LDL.LU.64 R26, [R1+0x4398] ;  /* 0x00439800011a7983 */ /* 0x000ea20000300a00 */
[----:B------:R-:W3:Y:S11]  /*37c40*/  LDL.LU.64 R24, [R1+0x4390] ;  /* 0x0043900001187983 */ /* 0x000ef60000300a00 */
[----:B------:R-:W-:Y:S10]  /*37c50*/  @!UPT UIADD3 URZ, URZ, URZ, URZ ;  /* 0x0000003f3f3ff290 */ /* 0x000ff4000fffe03f */
[----:B------:R2:W-:Y:S01]  /*37c60*/  STL.64 [R1+0x130], R20 ;  /* 0x0001301401007387 */ /* 0x0005e20000100a00 */
[----:B------:R3:W-:Y:S01]  /*37c70*/  STL.64 [R1+0x138], R22 ;  /* 0x0001381601007387 */ /* 0x0007e20000100a00 */
[----:B------:R-:W-:Y:S01]  /*37c80*/  MOV R11, R29 ;  /* 0x0000001d000b7202 */ /* 0x000fe20000000f00 */
[----:B--2---:R-:W-:Y:S01]  /*37c90*/  IMAD.MOV.U32 R20, RZ, RZ, R27 ;  /* 0x000000ffff147224 */ /* 0x004fe200078e001b */
[----:B------:R-:W-:Y:S02]  /*37ca0*/  MOV R21, R26 ;  /* 0x0000001a00157202 */ /* 0x000fe40000000f00 */
[----:B---3--:R-:W-:Y:S02]  /*37cb0*/  MOV R22, R25 ;  /* 0x0000001900167202 */ /* 0x008fe40000000f00 */
[----:B------:R-:W-:Y:S02]  /*37cc0*/  MOV R23, R24 ;  /* 0x0000001800177202 */ /* 0x000fe40000000f00 */
[----:B------:R-:W0:Y:S02]  /*37cd0*/  LDSM.16.MT88.4 R24, [R2+0x11000] ;  /* 0x011000000218783b */ /* 0x000e240000004200 */
[----:B0-----:R-:W-:-:S02]  /*37ce0*/  MOV R0, R26 ;  /* 0x0000001a00007202 */ /* 0x001fc40000000f00 */
[----:B------:R-:W-:Y:S01]  /*37cf0*/  MOV R29, R27 ;  /* 0x0000001b001d7202 */ /* 0x000fe20000000f00 */
[----:B------:R-:W-:Y:S01]  /*37d00*/  IMAD.MOV.U32 R9, RZ, RZ, R24 ;  /* 0x000000ffff097224 */ /* 0x000fe200078e0018 */
        /* <DEDUP_REMOVED lines=11> */
[----:B------:R-:W-:-:S02]  /*37dc0*/  IMAD.MOV.U32 R24, RZ, RZ, R14 ;  /* 0x000000ffff187224 */ /* 0x000fc400078e000e */
[----:B------:R-:W2:Y:S11]  /*37dd0*/  LDL.LU R14, [R1+0x436c] ;  /* 0x00436c00010e7983 */ /* 0x000eb60000300800 */
[----:B------:R-:W-:Y:S03]  /*37de0*/  @!UPT UIADD3 URZ, URZ, URZ, URZ ;  /* 0x0000003f3f3ff290 */ /* 0x000fe6000fffe03f */
[----:B------:R-:W-:Y:S01]  /*37df0*/  STL.64 [R1+0x60], R4 ;  /* 0x0000600401007387 */ /* 0x000fe20000100a00 */
[----:B------:R-:W-:Y:S02]  /*37e00*/  STL.64 [R1+0x68], R6 ;  /* 0x0000680601007387 */ /* 0x000fe40000100a00 */
[----:B------:R-:W0:Y:S01]  /*37e10*/  LDSM.16.MT88.4 R4, [R2+0x11080] ;  /* 0x011080000204783b */ /* 0x000e220000004200 */
[----:B----4-:R-:W-:Y:S02]  /*37e20*/  MOV R25, R15 ;  /* 0x0000000f00197202 */ /* 0x010fe40000000f00 */
[----:B------:R-:W-:Y:S01]  /*37e30*/  MOV R26, R18 ;  /* 0x00000012001a7202 */ /* 0x000fe20000000f00 */
[----:B------:R-:W2:Y:S01]  /*37e40*/  LDL.LU R15, [R1+0x4368] ;  /* 0x00436800010f7983 */ /* 0x000ea20000300800 */
[----:B------:R-:W3:Y:S01]  /*37e50*/  LDL.LU R18, [R1+0x4364] ;  /* 0x0043640001127983 */ /* 0x000ee20000300800 */
[----:B------:R-:W-:Y:S02]  /*37e60*/  MOV R27, R19 ;  /* 0x00000013001b7202 */ /* 0x000fe40000000f00 */
[----:B------:R-:W3:Y:S04]  /*37e70*/  LDL.LU R19, [R1+0x4360] ;  /* 0x0043600001137983 */ /* 0x000ee80000300800 */
[----:B0-----:R-:W-:Y:S01]  /*37e80*/  STL.64 [R1+0x20], R4 ;  /* 0x0000200401007387 */ /* 0x001fe20000100a00 */
[----:B------:R0:W-:Y:S03]  /*37e90*/  STL.64 [R1+0x28], R6 ;  /* 0x0000280601007387 */ /* 0x0001e60000100a00 */
[----:B0-----:R-:W2:Y:S01]  /*37ea0*/  LDL.LU.64 R6, [R1+0x4358] ;  /* 0x0043580001067983 */ /* 0x001ea20000300a00 */
[----:B------:R-:W2:Y:S02]  /*37eb0*/  LDL.LU.64 R4, [R1+0x4350] ;  /* 0x0043500001047983 */ /* 0x000ea40000300a00 */
[----:B------:R-:W-:Y:S01]  /*37ec0*/  STL [R1+0x4300], R2 ;  /* 0x0043000201007387 */ /* 0x000fe20000100800 */
[C---:B---3--:R-:W-:Y:S08]  /*37ed0*/  HMMA.16816.F32 R24, R20.reuse, R18, R24 ;  /* 0x000000121418723c */ /* 0x048ff00000001818 */
[----:B--2---:R-:W-:Y:S01]  /*37ee0*/  HMMA.16816.F32 R4, R20, R14, R4 ;  /* 0x0000000e1404723c */ /* 0x004fe20000001804 */
[----:B------:R-:W0:Y:S11]  /*37ef0*/  LDSM.16.MT88.4 R20, [R28+0x11000] ;  /* 0x011000001c14783b */ /* 0x000e360000004200 */
[----:B------:R-:W-:Y:S11]  /*37f00*/  @!UPT UIADD3 URZ, URZ, URZ, URZ ;  /* 0x0000003f3f3ff290 */ /* 0x000ff6000fffe03f */
[----:B------:R-:W-:Y:S01]  /*37f10*/  @!UPT UIADD3 URZ, URZ, URZ, URZ ;  /* 0x0000003f3f3ff290 */ /* 0x000fe2000fffe03f */
[----:B------:R-:W-:Y:S01]  /*37f20*/  IMAD.MOV.U32 R12, RZ, RZ, R4 ;  /* 0x000000ffff0c7224 */ /* 0x000fe200078e0004 */
[----:B------:R-:W-:Y:S01]  /*37f30*/  MOV R13, R5 ;  /* 0x00000005000d7202 */ /* 0x000fe20000000f00 */
[----:B------:R1:W-:Y:S04]  /*37f40*/  STL.64 [R1+0x78], R6 ;  /* 0x0000780601007387 */ /* 0x0003e80000100a00 */
[----:B-1----:R-:W2:Y:S01]  /*37f50*/  LDL.LU.64 R6, [R1+0x4348] ;  /* 0x0043480001067983 */ /* 0x002ea20000300a00 */
[----:B------:R-:W2:Y:S02]  /*37f60*/  LDL.LU.64 R4, [R1+0x4340] ;  /* 0x0043400001047983 */ /* 0x000ea40000300a00 */
[----:B------:R-:W-:Y:S02]  /*37f70*/  STL [R1+0x4238], R12 ;  /* 0x0042380c01007387 */ /* 0x000fe40000100800 */
[----:B------:R-:W-:Y:S01]  /*37f80*/  STL [R1+0x4234], R13 ;  /* 0x0042340d01007387 */ /* 0x000fe20000100800 */
[----:B0-----:R-:W-:Y:S01]  /*37f90*/  STL.64 [R1+0x10], R20 ;  /* 0x0000101401007387 */ /* 0x001fe20000100a00 */
[----:B------:R-:W-:Y:S02]  /*37fa0*/  STL.64 [R1+0x140], R24 ;  /* 0x0001401801007387 */ /* 0x000fe40000100a00 */
[----:B------:R-:W-:Y:S02]  /*37fb0*/  STL.64 [R1+0x148], R26 ;  /* 0x0001481a01007387 */ /* 0x000fe40000100a00 */
[----:B------:R-:W0:Y:S04]  /*37fc0*/  LDSM.16.MT88.4 R24, [R28+0x11080] ;  /* 0x011080001c18783b */ /* 0x000e280000004200 */
[----:B------:R-:W-:Y:S01]  /*37fd0*/  STL [R1+0x18], R22 ;  /* 0x0000181601007387 */ /* 0x000fe20000100800 */
[----:B------:R-:W-:-:S02]  /*37fe0*/  MOV R2, R23 ;  /* 0x0000001700027202 */ /* 0x000fc40000000f00 */
[----:B------:R-:W1:Y:S04]  /*37ff0*/  LDSM.16.MT88.4 R20, [R3+0x11000] ;  /* 0x011000000314783b */ /* 0x000e680000004200 */
[----:B------:R-:W-:Y:S01]  /*38000*/  STL [R1+0x4230], R28 ;  /* 0x0042301c01007387 */ /* 0x000fe20000100800 */
[----:B0-----:R-:W-:Y:S01]  /*38010*/  STL.64 [R1], R24 ;  /* 0x0000001801007387 */ /* 0x001fe20000100a00 */
[----:B------:R-:W-:Y:S02]  /*38020*/  STL.64 [R1+0x8], R26 ;  /* 0x0000081a01007387 */ /* 0x000fe40000100a00 */
[----:B-1----:R-:W-:Y:S02]  /*38030*/  STL.64 [R1+0x4268], R22 ;  /* 0x0042681601007387 */ /* 0x002fe40000100a00 */
[----:B------:R0:W-:Y:S01]  /*38040*/  STL.64 [R1+0x4260], R20 ;  /* 0x0042601401007387 */ /* 0x0001e20000100a00 */
[----:B------:R-:W1:Y:S01]  /*38050*/  LDSM.16.MT88.4 R24, [R3+0x11080] ;  /* 0x011080000318783b */ /* 0x000e620000004200 */
[----:B0-----:R-:W-:Y:S01]  /*38060*/  MOV R20, R9 ;  /* 0x0000000900147202 */ /* 0x001fe20000000f00 */
[----:B------:R-:W-:-:S02]  /*38070*/  IMAD.MOV.U32 R21, RZ, RZ, R8 ;  /* 0x000000ffff157224 */ /* 0x000fc400078e0008 */
[----:B------:R-:W2:Y:S01]  /*38080*/  LDL.LU R9, [R1+0x4338] ;  /* 0x0043380001097983 */ /* 0x000ea20000300800 */
[----:B------:R-:W2:Y:S01]  /*38090*/  LDL.LU R8, [R1+0x4334] ;  /* 0x0043340001087983 */ /* 0x000ea20000300800 */
[----:B------:R-:W-:Y:S02]  /*380a0*/  MOV R22, R0 ;  /* 0x0000000000167202 */ /* 0x000fe40000000f00 */
[----:B------:R-:W-:Y:S01]  /*380b0*/  MOV R23, R29 ;  /* 0x0000001d00177202 */ /* 0x000fe20000000f00 */
[----:B------:R-:W3:Y:S01]  /*380c0*/  LDL.LU R0, [R1+0x4330] ;  /* 0x0043300001007983 */ /* 0x000ee20000300800 */
[----:B------:R-:W4:Y:S03]  /*380d0*/  LDL.LU R29, [R1+0x432c] ;  /* 0x00432c00011d7983 */ /* 0x000f260000300800 */
[----:B------:R-:W-:Y:S01]  /*380e0*/  STL.64 [R1+0x4320], R22 ;  /* 0x0043201601007387 */ /* 0x000fe20000100a00 */
[----:B------:R0:W-:Y:S03]  /*380f0*/  STL.64 [R1+0x4318], R20 ;  /* 0x0043181401007387 */ /* 0x0001e60000100a00 */
[----:B0-----:R-:W3:Y:S01]  /*38100*/  LDL.LU R20, [R1+0xa0] ;  /* 0x0000a00001147983 */ /* 0x001ee20000300800 */
[----:B------:R-:W3:Y:S02]  /*38110*/  LDL.LU R21, [R1+0xa4] ;  /* 0x0000a40001157983 */ /* 0x000ee40000300800 */
[----:B------:R-:W3:Y:S02]  /*38120*/  LDL.LU R22, [R1+0xa8] ;  /* 0x0000a80001167983 */ /* 0x000ee40000300800 */
[----:B------:R-:W3:Y:S01]  /*38130*/  LDL.LU R23, [R1+0xac] ;  /* 0x0000ac0001177983 */ /* 0x000ee20000300800 */
[----:B--2---:R-:W-:Y:S11]  /*38140*/  HMMA.16816.F32 R4, R8, R14, R4 ;  /* 0x0000000e0804723c */ /* 0x004ff60000001804 */
[----:B------:R-:W-:Y:S11]  /*38150*/  @!UPT UIADD3 URZ, URZ, URZ, URZ ;  /* 0x0000003f3f3ff290 */ /* 0x000ff6000fffe03f */
[----:B------:R-:W-:Y:S01]  /*38160*/  @!UPT UIADD3 URZ, URZ, URZ, URZ ;  /* 0x0000003f3f3ff290 */ /* 0x000fe2000fffe03f */
[----:B------:R-:W-:Y:S01]  /*38170*/  STL.64 [R1+0x170], R4 ;  /* 0x0001700401007387 */ /* 0x000fe20000100a00 */
[----:B-1----:R-:W-:Y:S02]  /*38180*/  STL.64 [R1+0x4248], R26 ;  /* 0x0042481a01007387 */ /* 0x002fe40000100a00 */
[----:B------:R0:W-:Y:S02]  /*38190*/  STL.64 [R1+0x4240], R24 ;  /* 0x0042401801007387 */ /* 0x0001e40000100a00 */
[----:B0-----:R-:W2:Y:S01]  /*381a0*/  LDL.LU R24, [R1+0xb0] ;  /* 0x0000b00001187983 */ /* 0x001ea20000300800 */
[----:B------:R-:W2:Y:S02]  /*381b0*/  LDL.LU R25, [R1+0xb4] ;  /* 0x0000b40001197983 */ /* 0x000ea40000300800 */
[----:B------:R-:W2:Y:S02]  /*381c0*/  LDL.LU R26, [R1+0xb8] ;  /* 0x0000b800011a7983 */ /* 0x000ea40000300800 */
[----:B------:R-:W2:Y:S01]  /*381d0*/  LDL.LU R27, [R1+0xbc] ;  /* 0x0000bc00011b7983 */ /* 0x000ea20000300800 */
[----:B------:R-:W-:Y:S01]  /*381e0*/  MOV R17, R6 ;  /* 0x0000000600117202 */ /* 0x000fe20000000f00 */
[----:B------:R-:W-:-:S02]  /*381f0*/  IMAD.MOV.U32 R16, RZ, RZ, R7 ;  /* 0x000000ffff107224 */ /* 0x000fc400078e0007 */
[----:B---3--:R-:W0:Y:S04]  /*38200*/  LDSM.16.MT88.4 R4, [R0+0x12000] ;  /* 0x012000000004783b */ /* 0x008e280000004200 */
[----:B--2---:R-:W-:Y:S01]  /*38210*/  STL.64 [R1+0x4310], R26 ;  /* 0x0043101a01007387 */ /* 0x004fe20000100a00 */
[----:B------:R4:W-:Y:S02]  /*38220*/  STL.64 [R1+0x4308], R24 ;  /* 0x0043081801007387 */ /* 0x0009e40000100a00 */
[----:B----4-:R-:W-:Y:S02]  /*38230*/  MOV R24, R29 ;  /* 0x0000001d00187202 */ /* 0x010fe40000000f00 */
[----:B------:R-:W2:Y:S01]  /*38240*/  LDL.LU R29, [R1+0x4328] ;  /* 0x00432800011d7983 */ /* 0x000ea20000300800 */
[----:B------:R-:W3:Y:S02]  /*38250*/  LDL.LU R25, [R1+0xe4] ;  /* 0x0000e40001197983 */ /* 0x000ee40000300800 */
[----:B------:R-:W3:Y:S02]  /*38260*/  LDL.LU R26, [R1+0xe8] ;  /* 0x0000e800011a7983 */ /* 0x000ee40000300800 */
[----:B------:R-:W3:Y:S01]  /*38270*/  LDL.LU R27, [R1+0xec] ;  /* 0x0000ec00011b7983 */ /* 0x000ee20000300800 */
[----:B0-----:R-:W-:-:S02]  /*38280*/  MOV R12, R4 ;  /* 0x00000004000c7202 */ /* 0x001fc40000000f00 */
[----:B------:R-:W-:Y:S01]  /*38290*/  MOV R13, R5 ;  /* 0x00000005000d7202 */ /* 0x000fe20000000f00 */
[----:B------:R-:W-:Y:S01]  /*382a0*/  STL [R1+0x58], R6 ;  /* 0x0000580601007387 */ /* 0x000fe20000100800 */
[----:B------:R-:W-:Y:S01]  /*382b0*/  IMAD.MOV.U32 R28, RZ, RZ, R7 ;  /* 0x000000ffff1c7224 */ /* 0x000fe200078e0007 */
[----:B------:R-:W-:Y:S02]  /*382c0*/  HMMA.16816.F32 R8, R8, R18, R20 ;  /* 0x000000120808723c */ /* 0x000fe40000001814 */
[----:B--2---:R-:W0:Y:S04]  /*382d0*/  LDSM.16.M88.4 R4, [R29+0x20200] ;  /* 0x020200001d04783b */ /* 0x004e280000000200 */
[----:B0-----:R-:W-:Y:S01]  /*382e0*/  STL [R1+0x4114], R6 ;  /* 0x0041140601007387 */ /* 0x001fe20000100800 */
[----:B------:R-:W-:Y:S02]  /*382f0*/  STL [R1+0x4110], R7 ;  /* 0x0041100701007387 */ /* 0x000fe40000100800 */
[----:B------:R-:W3:Y:S02]  /*38300*/  LDL.LU.64 R22, [R1+0x4320] ;  /* 0x0043200001167983 */ /* 0x000ee40000300a00 */
[----:B------:R-:W3:Y:S11]  /*38310*/  LDL.LU.64 R20, [R1+0x4318] ;  /* 0x0043180001147983 */ /* 0x000ef60000300a00 */
[----:B------:R-:W-:Y:S01]  /*38320*/  @!UPT UIADD3 URZ, URZ, URZ, URZ ;  /* 0x0000003f3f3ff290 */ /* 0x000fe2000fffe03f */
[----:B------:R-:W-:Y:S01]  /*38330*/  STL.64 [R1+0x100], R8 ;  /* 0x0001000801007387 */ /* 0x000fe20000100a00 */
[----:B------:R-:W-:Y:S02]  /*38340*/  STL.64 [R1+0x108], R10 ;  /* 0x0001080a01007387 */ /* 0x000fe40000100a00 */
[----:B------:R-:W0:Y:S02]  /*38350*/  LDSM.16.M88.4 R8, [R29+0x28200] ;  /* 0x028200001d08783b */ /* 0x000e240000000200 */
[----:B0-----:R-:W-:Y:S02]  /*38360*/  STL [R1+0x411c], R10 ;  /* 0x00411c0a01007387 */ /* 0x001fe40000100800 */
[----:B------:R-:W-:Y:S01]  /*38370*/  STL [R1+0x4118], R11 ;  /* 0x0041180b01007387 */ /* 0x000fe20000100800 */
[C---:B---3--:R-:W-:Y:S11]  /*38380*/  HMMA.16816.F32 R24, R20.reuse, R14, R24 ;  /* 0x0000000e1418723c */ /* 0x048ff60000001818 */
[----:B------:R-:W-:Y:S11]  /*38390*/  @!UPT UIADD3 URZ, URZ, URZ, URZ ;  /* 0x0000003f3f3ff290 */ /* 0x000ff6000fffe03f */
[----:B------:R-:W-:Y:S01]  /*383a0*/  @!UPT UIADD3 URZ, URZ, URZ, URZ ;  /* 0x0000003f3f3ff290 */ /* 0x000fe2000fffe03f */
[----:B------:R-:W-:Y:S01]  /*383b0*/  STL.64 [R1+0x1a0], R24 ;  /* 0x0001a01801007387 */ /* 0x000fe20000100a00 */
[----:B------:R0:W-:Y:S01]  /*383c0*/  STL [R1+0x1a8], R26 ;  /* 0x0001a81a01007387 */ /* 0x0001e20000100800 */
[----:B------:R-:W-:Y:S02]  /*383d0*/  MOV R29, R27 ;  /* 0x0000001b001d7202 */ /* 0x000fe40000000f00 */
[----:B0-----:R-:W2:Y:S01]  /*383e0*/  LDL.LU.64 R26, [R1+0x4310] ;  /* 0x00431000011a7983 */ /* 0x001ea20000300a00 */
[----:B------:R-:W2:Y:S02]  /*383f0*/  LDL.LU.64 R24, [R1+0x4308] ;  /* 0x0043080001187983 */ /* 0x000ea40000300a00 */
[----:B------:R-:W-:Y:S02]  /*38400*/  STL.64 [R1+0x42f8], R14 ;  /* 0x0042f80e01007387 */ /* 0x000fe40000100a00 */
[----:B------:R2:W-:Y:S01]  /*38410*/  STL.64 [R1+0x42f0], R12 ;  /* 0x0042f00c01007387 */ /* 0x0005e20000100a00 */
[----:B------:R-:W-:Y:S01]  /*38420*/  STL [R1+0x41fc], R29 ;  /* 0x0041fc1d01007387 */ /* 0x000fe20000100800 */
[----:B------:R-:W-:Y:S02]  /*38430*/  STL.64 [R1+0x42e8], R18 ;  /* 0x0042e81201007387 */ /* 0x000fe40000100a00 */
[----:B------:R-:W-:Y:S01]  /*38440*/  STL.64 [R1+0x42e0], R16 ;  /* 0x0042e01001007387 */ /* 0x000fe20000100a00 */
[----:B--2---:R-:W-:Y:S11]  /*38450*/  HMMA.16816.F32 R12, R20, R18, R24 ;  /* 0x00000012140c723c */ /* 0x004ff60000001818 */
[----:B------:R-:W-:Y:S11]  /*38460*/  @!UPT UIADD3 URZ, URZ, URZ, URZ ;  /* 0x0000003f3f3ff290 */ /* 0x000ff6000fffe03f */
[----:B------:R-:W-:Y:S01]  /*38470*/  @!UPT UIADD3 URZ, URZ, URZ, URZ ;  /* 0x0000003f3f3ff290 */ /* 0x000fe2000fffe03f */
[----:B------:R-:W-:Y:S01]  /*38480*/  STL.64 [R1+0x110], R12 ;  /* 0x0001100c01007387 */ /* 0x000fe20000100a00 */
[----:B------:R-:W-:Y:S02]  /*38490*/  STL.64 [R1+0x118], R14 ;  /* 0x0001180e01007387 */ /* 0x000fe40000100a00 */
[----:B------:R-:W2:Y:S02]  /*384a0*/  LDL.LU R24, [R1+0x130] ;  /* 0x0001300001187983 */ /* 0x000ea40000300800 */
[----:B------:R-:W2:Y:S01]  /*384b0*/  LDL.LU R25, [R1+0x134] ;  /* 0x0001340001197983 */ /* 0x000ea20000300800 */
[----:B------:R-:W3:Y:S01]  /*384c0*/  LDL.LU R26, [R1+0x138] ;  /* 0x00013800011a7983 */ /* 0x000ee20000300800 */
[----:B------:R-:W3:Y:S02]  /*384d0*/  LDL.LU R27, [R1+0x13c] ;  /* 0x00013c00011b7983 */ /* 0x000ee40000300800 */
[----:B------:R-:W4:Y:S02]  /*384e0*/  LDL.LU R20, [R1] ;  /* 0x0000000001147983 */ /* 0x000f240000300800 */
[----:B------:R-:W4:Y:S01]  /*384f0*/  LDL.LU R21, [R1+0x4] ;  /* 0x0000040001157983 */ /* 0x000f220000300800 */
[----:B------:R-:W2:Y:S01]  /*38500*/  LDL.LU R22, [R1+0x8] ;  /* 0x0000080001167983 */ /* 0x000ea20000300800 */
[----:B------:R-:W2:Y:S03]  /*38510*/  LDL.LU R23, [R1+0xc] ;  /* 0x00000c0001177983 */ /* 0x000ea60000300800 */
[----:B------:R-:W0:Y:S04]  /*38520*/  LDSM.16.MT88.4 R12, [R0+0x12080] ;  /* 0x01208000000c783b */ /* 0x000e280000004200 */
        /* <DEDUP_REMOVED lines=20> */
[----:B----4-:R-:W-:Y:S02]  /*38670*/  STL.64 [R1+0x42c0], R20 ;  /* 0x0042c01401007387 */ /* 0x010fe40000100a00 */
[----:B---3--:R-:W-:Y:S01]  /*38680*/  STL.64 [R1+0x4288], R26 ;  /* 0x0042881a01007387 */ /* 0x008fe20000100a00 */
[----:B------:R1:W-:Y:S04]  /*38690*/  STL.64 [R1+0x4280], R24 ;  /* 0x0042801801007387 */ /* 0x0003e80000100a00 */
[----:B-1----:R-:W2:Y:S01]  /*386a0*/  LDL.LU R24, [R1+0x180] ;  /* 0x0001800001187983 */ /* 0x002ea20000300800 */
[----:B------:R-:W2:Y:S02]  /*386b0*/  LDL.LU R25, [R1+0x184] ;  /* 0x0001840001197983 */ /* 0x000ea40000300800 */
[----:B------:R-:W3:Y:S02]  /*386c0*/  LDL.LU R26, [R1+0x188] ;  /* 0x00018800011a7983 */ /* 0x000ee40000300800 */
[----:B------:R-:W3:Y:S01]  /*386d0*/  LDL.LU R27, [R1+0x18c] ;  /* 0x00018c00011b7983 */ /* 0x000ee20000300800 */
[----:B------:R-:W4:Y:S01]  /*386e0*/  LDL.LU R20, [R1+0x20] ;  /* 0x0000200001147983 */ /* 0x000f220000300800 */
[----:B------:R-:W4:Y:S02]  /*386f0*/  LDL.LU R21, [R1+0x24] ;  /* 0x0000240001157983 */ /* 0x000f240000300800 */
[----:B------:R-:W4:Y:S02]  /*38700*/  LDL.LU R22, [R1+0x28] ;  /* 0x0000280001167983 */ /* 0x000f240000300800 */
[----:B------:R-:W4:Y:S01]  /*38710*/  LDL.LU R23, [R1+0x2c] ;  /* 0x00002c0001177983 */ /* 0x000f220000300800 */
        /* <DEDUP_REMOVED lines=16> */
[----:B0-----:R-:W-:-:S02]  /*38820*/  MOV R7, R14 ;  /* 0x0000000e00077202 */ /* 0x001fc40000000f00 */
[----:B------:R-:W-:Y:S01]  /*38830*/  MOV R6, R15 ;  /* 0x0000000f00067202 */ /* 0x000fe20000000f00 */
[----:B---3--:R-:W-:Y:S01]  /*38840*/  STL.64 [R1+0x42d8], R26 ;  /* 0x0042d81a01007387 */ /* 0x008fe20000100a00 */
[----:B--2---:R0:W-:Y:S03]  /*38850*/  STL.64 [R1+0x42d0], R24 ;  /* 0x0042d01801007387 */ /* 0x0041e60000100a00 */
[----:B0-----:R-:W2:Y:S01]  /*38860*/  LDL.LU R24, [R1+0x90] ;  /* 0x0000900001187983 */ /* 0x001ea20000300800 */
[----:B------:R-:W2:Y:S02]  /*38870*/  LDL.LU R25, [R1+0x94] ;  /* 0x0000940001197983 */ /* 0x000ea40000300800 */
[----:B------:R-:W2:Y:S02]  /*38880*/  LDL.LU R26, [R1+0x98] ;  /* 0x00009800011a7983 */ /* 0x000ea40000300800 */
[----:B------:R-:W2:Y:S01]  /*38890*/  LDL.LU R27, [R1+0x9c] ;  /* 0x00009c00011b7983 */ /* 0x000ea20000300800 */
[----:B------:R-:W4:Y:S01]  /*388a0*/  LDL.LU.64 R14, [R1+0x42f8] ;  /* 0x0042f800010e7983 */ /* 0x000f220000300a00 */
[----:B------:R-:W-:Y:S01]  /*388b0*/  MOV R11, R12 ;  /* 0x0000000c000b7202 */ /* 0x000fe20000000f00 */
[----:B------:R-:W-:-:S02]  /*388c0*/  IMAD.MOV.U32 R10, RZ, RZ, R13 ;  /* 0x000000ffff0a7224 */ /* 0x000fc400078e000d */
[----:B------:R-:W3:Y:S01]  /*388d0*/  LDL.LU.64 R12, [R1+0x42f0] ;  /* 0x0042f000010c7983 */ /* 0x000ee20000300a00 */
[----:B------:R-:W-:Y:S02]  /*388e0*/  STL.64 [R1+0x4228], R6 ;  /* 0x0042280601007387 */ /* 0x000fe40000100a00 */
[----:B------:R0:W-:Y:S02]  /*388f0*/  STL.64 [R1+0x4220], R4 ;  /* 0x0042200401007387 */ /* 0x0001e40000100a00 */
[----:B0-----:R-:W2:Y:S01]  /*38900*/  LDL.LU R4, [R1+0x120] ;  /* 0x0001200001047983 */ /* 0x001ea20000300800 */
[----:B------:R-:W2:Y:S02]  /*38910*/  LDL.LU R5, [R1+0x124] ;  /* 0x0001240001057983 */ /* 0x000ea40000300800 */
[----:B------:R-:W2:Y:S02]  /*38920*/  LDL.LU R6, [R1+0x128] ;  /* 0x0001280001067983 */ /* 0x000ea40000300800 */
[----:B------:R-:W2:Y:S01]  /*38930*/  LDL.LU R7, [R1+0x12c] ;  /* 0x00012c0001077983 */ /* 0x000ea20000300800 */
[----:B------:R-:W-:Y:S01]  /*38940*/  STL.64 [R1+0x4218], R10 ;  /* 0x0042180a01007387 */ /* 0x000fe20000100a00 */
[----:B------:R0:W-:Y:S03]  /*38950*/  STL.64 [R1+0x4210], R8 ;  /* 0x0042100801007387 */ /* 0x0001e60000100a00 */
[----:B0-----:R-:W2:Y:S01]  /*38960*/  LDL.LU R8, [R1+0x60] ;  /* 0x0000600001087983 */ /* 0x001ea20000300800 */
[----:B------:R-:W2:Y:S02]  /*38970*/  LDL.LU R9, [R1+0x64] ;  /* 0x0000640001097983 */ /* 0x000ea40000300800 */
[----:B------:R-:W2:Y:S02]  /*38980*/  LDL.LU R10, [R1+0x68] ;  /* 0x00006800010a7983 */ /* 0x000ea40000300800 */
[----:B------:R-:W2:Y:S01]  /*38990*/  LDL.LU R11, [R1+0x6c] ;  /* 0x00006c00010b7983 */ /* 0x000ea20000300800 */
[----:B------:R-:W-:Y:S01]  /*389a0*/  STL [R1+0x41f8], R0 ;  /* 0x0041f80001007387 */ /* 0x000fe20000100800 */
[C---:B----4-:R-:W-:Y:S11]  /*389b0*/  HMMA.16816.F32 R16, R20.reuse, R14, R16 ;  /* 0x0000000e1410723c */ /* 0x050ff60000001810 */
[----:B------:R-:W-:Y:S11]  /*389c0*/  @!UPT UIADD3 URZ, URZ, URZ, URZ ;  /* 0x0000003f3f3ff290 */ /* 0x000ff6000fffe03f */
[----:B------:R-:W-:Y:S01]  /*389d0*/  @!UPT UIADD3 URZ, URZ, URZ, URZ ;  /* 0x0000003f3f3ff290 */ /* 0x000fe2000fffe03f */
[----:B------:R-:W-:Y:S01]  /*389e0*/  STL.64 [R1+0x1b0], R16 ;  /* 0x0001b01001007387 */ /* 0x000fe20000100a00 */
[----:B------:R0:W-:Y:S01]  /*389f0*/  STL [R1+0x1b8], R18 ;  /* 0x0001b81201007387 */ /* 0x0001e20000100800 */
[----:B------:R-:W-:Y:S02]  /*38a00*/  MOV R29, R19 ;  /* 0x00000013001d7202 */ /* 0x000fe40000000f00 */
[----:B0-----:R-:W2:Y:S01]  /*38a10*/  LDL.LU.64 R18, [R1+0x42e8] ;  /* 0x0042e80001127983 */ /* 0x001ea20000300a00 */
[----:B------:R-:W4:Y:S02]  /*38a20*/  LDL.LU.64 R16, [R1+0x42e0] ;  /* 0x0042e00001107983 */ /* 0x000f240000300a00 */
[----:B------:R-:W-:Y:S01]  /*38a30*/  STL [R1+0x4200], R29 ;  /* 0x0042001d01007387 */ /* 0x000fe20000100800 */
        /* <DEDUP_REMOVED lines=8> */
[----:B------:R0:W-:Y:S02]  /*38ac0*/  STL [R1+0x28], R22 ;  /* 0x0000281601007387 */ /* 0x0001e40000100800 */
[----:B------:R-:W-:Y:S02]  /*38ad0*/  IMAD.MOV.U32 R29, RZ, RZ, R23 ;  /* 0x000000ffff1d7224 */ /* 0x000fe400078e0017 */
[----:B0-----:R-:W2:Y:S01]  /*38ae0*/  LDL.LU.64 R22, [R1+0x42c8] ;  /* 0x0042c80001167983 */ /* 0x001ea20000300a00 */
        /* <DEDUP_REMOVED lines=48> */
[----:B------:R-:W-:Y:S01]  /*38df0*/  MOV R21, R13 ;  /* 0x0000000d00157202 */ /* 0x000fe20000000f00 */
[----:B------:R-:W3:Y:S01]  /*38e00*/  LDL.LU R12, [R1+0x4238] ;  /* 0x00423800010c7983 */ /* 0x000ee20000300800 */
[----:B------:R-:W3:Y:S02]  /*38e10*/  LDL.LU R13, [R1+0x4234] ;  /* 0x00423400010d7983 */ /* 0x000ee40000300800 */
[----:B0-----:R-:W3:Y:S02]  /*38e20*/  LDL.LU R22, [R1+0x58] ;  /* 0x0000580001167983 */ /* 0x001ee40000300800 */
[----:B------:R-:W-:-:S02]  /*38e30*/  IMAD.MOV.U32 R23, RZ, RZ, R28 ;  /* 0x000000ffff177224 */ /* 0x000fc400078e001c */
[----:B------:R-:W3:Y:S01]  /*38e40*/  LDL.LU R28, [R1+0x4230] ;  /* 0x00423000011c7983 */ /* 0x000ee20000300800 */
[C---:B--2---:R-:W-:Y:S11]  /*38e50*/  HMMA.16816.F32 R4, R24.reuse, R14, R4 ;  /* 0x0000000e1804723c */ /* 0x044ff60000001804 */
[----:B------:R-:W-:Y:S11]  /*38e60*/  @!UPT UIADD3 URZ, URZ, URZ, URZ ;  /* 0x0000003f3f3ff290 */ /* 0x000ff6000fffe03f */
[----:B------:R-:W-:Y:S01]  /*38e70*/  @!UPT UIADD3 URZ, URZ, URZ, URZ ;  /* 0x0000003f3f3ff290 */ /* 0x000fe2000fffe03f */
[----:B------:R-:W-:Y:S01]  /*38e80*/  STL.64 [R1+0x80], R4 ;  /* 0x0000800401007387 */ /* 0x000fe20000100a00 */
[----:B------:R0:W-:Y:S03]  /*38e90*/  STL.64 [R1+0x88], R6 ;  /* 0x0000880601007387 */ /* 0x0001e60000100a00 */
[----:B0-----:R-:W2:Y:S01]  /*38ea0*/  LDL.LU.64 R6, [R1+0x4228] ;  /* 0x0042280001067983 */ /* 0x001ea20000300a00 */
[----:B------:R-:W3:Y:S02]  /*38eb0*/  LDL.LU.64 R4, [R1+0x4220] ;  /* 0x0042200001047983 */ /* 0x000ee40000300a00 */
[----:B------:R-:W3:Y:S02]  /*38ec0*/  LDL.LU R14, [R1+0x78] ;  /* 0x00007800010e7983 */ /* 0x000ee40000300800 */
[----:B------:R-:W3:Y:S01]  /*38ed0*/  LDL.LU R15, [R1+0x7c] ;  /* 0x00007c00010f7983 */ /* 0x000ee20000300800 */
[----:B------:R-:W-:Y:S01]  /*38ee0*/  HMMA.16816.F32 R24, R24, R18, R8 ;  /* 0x000000121818723c */ /* 0x000fe20000001808 */
[----:B------:R-:W4:Y:S01]  /*38ef0*/  LDL.LU.64 R10, [R1+0x4218] ;  /* 0x00421800010a7983 */ /* 0x000f220000300a00 */
[----:B------:R-:W4:Y:S11]  /*38f00*/  LDL.LU.64 R8, [R1+0x4210] ;  /* 0x0042100001087983 */ /* 0x000f360000300a00 */
[----:B------:R-:W-:Y:S10]  /*38f10*/  @!UPT UIADD3 URZ, URZ, URZ, URZ ;  /* 0x0000003f3f3ff290 */ /* 0x000ff4000fffe03f */
[----:B------:R-:W-:Y:S01]  /*38f20*/  STL.64 [R1+0x60], R24 ;  /* 0x0000601801007387 */ /* 0x000fe20000100a00 */
[----:B------:R2:W-:Y:S01]  /*38f30*/  STL.64 [R1+0x68], R26 ;  /* 0x0000681a01007387 */ /* 0x0005e20000100a00 */
[----:B---3--:R-:W-:Y:S01]  /*38f40*/  HMMA.16816.F32 R12, R20, R4, R12 ;  /* 0x00000004140c723c */ /* 0x008fe2000000180c */
[----:B--2---:R-:W-:Y:S02]  /*38f50*/  MOV R26, R7 ;  /* 0x00000007001a7202 */ /* 0x004fe40000000f00 */
[----:B----4-:R-:W-:Y:S02]  /*38f60*/  MOV R24, R11 ;  /* 0x0000000b00187202 */ /* 0x010fe40000000f00 */
[----:B------:R-:W-:Y:S01]  /*38f70*/  MOV R25, R10 ;  /* 0x0000000a00197202 */ /* 0x000fe20000000f00 */
[----:B------:R-:W-:Y:S11]  /*38f80*/  IMAD.MOV.U32 R27, RZ, RZ, R6 ;  /* 0x000000ffff1b7224 */ /* 0x000ff600078e0006 */
[----:B------:R-:W-:Y:S07]  /*38f90*/  @!UPT UIADD3 URZ, URZ, URZ, URZ ;  /* 0x0000003f3f3ff290 */ /* 0x000fee000fffe03f */
[----:B------:R-:W-:Y:S02]  /*38fa0*/  MOV R10, R12 ;  /* 0x0000000c000a7202 */ /* 0x000fe40000000f00 */
[----:B------:R-:W-:Y:S02]  /*38fb0*/  MOV R11, R13 ;  /* 0x0000000d000b7202 */ /* 0x000fe40000000f00 */
[----:B------:R-:W-:Y:S01]  /*38fc0*/  MOV R6, R14 ;  /* 0x0000000e00067202 */ /* 0x000fe20000000f00 */
[----:B------:R-:W-:Y:S02]  /*38fd0*/  IMAD.MOV.U32 R7, RZ, RZ, R15 ;  /* 0x000000ffff077224 */ /* 0x000fe400078e000f */
[----:B------:R-:W0:Y:S04]  /*38fe0*/  LDSM.16.MT88.4 R12, [R2+0x12080] ;  /* 0x01208000020c783b */ /* 0x000e280000004200 */
[----:B------:R-:W-:Y:S01]  /*38ff0*/  STL [R1+0x412c], R10 ;  /* 0x00412c0a01007387 */ /* 0x000fe20000100800 */
[----:B------:R-:W-:Y:S02]  /*39000*/  STL [R1+0x4128], R11 ;  /* 0x0041280b01007387 */ /* 0x000fe40000100800 */
[----:B------:R-:W-:Y:S02]  /*39010*/  STL [R1+0x4124], R6 ;  /* 0x0041240601007387 */ /* 0x000fe40000100800 */
[----:B------:R-:W-:Y:S01]  /*39020*/  STL [R1+0x4120], R7 ;  /* 0x0041200701007387 */ /* 0x000fe20000100800 */
[----:B0-----:R-:W-:Y:S01]  /*39030*/  MOV R0, R14 ;  /* 0x0000000e00007202 */ /* 0x001fe20000000f00 */
[----:B------:R-:W-:Y:S01]  /*39040*/  STL.64 [R1], R12 ;  /* 0x0000000c01007387 */ /* 0x000fe20000100a00 */
[----:B------:R-:W-:-:S02]  /*39050*/  MOV R29, R15 ;  /* 0x0000000f001d7202 */ /* 0x000fc40000000f00 */
[----:B------:R-:W0:Y:S02]  /*39060*/  LDSM.16.MT88.4 R12, [R28+0x12000] ;  /* 0x012000001c0c783b */ /* 0x000e240000004200 */
[----:B0-----:R0:W-:Y:S02]  /*39070*/  STL.64 [R1+0x41a0], R14 ;  /* 0x0041a00e01007387 */ /* 0x0011e40000100a00 */
[----:B0-----:R-:W-:Y:S01]  /*39080*/  MOV R14, R17 ;  /* 0x00000011000e7202 */ /* 0x001fe20000000f00 */
[----:B------:R-:W-:Y:S02]  /*39090*/  IMAD.MOV.U32 R15, RZ, RZ, R16 ;  /* 0x000000ffff0f7224 */ /* 0x000fe400078e0010 */
[----:B------:R-:W0:Y:S04]  /*390a0*/  LDSM.16.MT88.4 R16, [R28+0x12080] ;  /* 0x012080001c10783b */ /* 0x000e280000004200 */
[----:B------:R1:W-:Y:S04]  /*390b0*/  STL.64 [R1+0x4198], R12 ;  /* 0x0041980c01007387 */ /* 0x0003e80000100a00 */
[----:B-1----:R-:W2:Y:S01]  /*390c0*/  LDL.LU R12, [R1+0x170] ;  /* 0x00017000010c7983 */ /* 0x002ea20000300800 */
[----:B------:R-:W2:Y:S03]  /*390d0*/  LDL.LU R13, [R1+0x174] ;  /* 0x00017400010d7983 */ /* 0x000ea60000300800 */
[----:B0-----:R-:W-:Y:S01]  /*390e0*/  STL.64 [R1+0x4180], R18 ;  /* 0x0041801201007387 */ /* 0x001fe20000100a00 */
[----:B------:R0:W-:Y:S03]  /*390f0*/  STL.64 [R1+0x4178], R16 ;  /* 0x0041781001007387 */ /* 0x0001e60000100a00 */
[----:B0-----:R-:W3:Y:S01]  /*39100*/  LDL.LU R16, [R1+0x140] ;  /* 0x0001400001107983 */ /* 0x001ee20000300800 */
[----:B------:R-:W3:Y:S02]  /*39110*/  LDL.LU R17, [R1+0x144] ;  /* 0x0001440001117983 */ /* 0x000ee40000300800 */
[----:B------:R-:W3:Y:S02]  /*39120*/  LDL.LU R18, [R1+0x148] ;  /* 0x0001480001127983 */ /* 0x000ee40000300800 */
[----:B------:R-:W3:Y:S01]  /*39130*/  LDL.LU R19, [R1+0x14c] ;  /* 0x00014c0001137983 */ /* 0x000ee20000300800 */
[----:B------:R-:W-:Y:S01]  /*39140*/  STL [R1+0x4130], R28 ;  /* 0x0041301c01007387 */ /* 0x000fe20000100800 */
[----:B---3--:R-:W-:Y:S08]  /*39150*/  HMMA.16816.F32 R20, R20, R8, R16 ;  /* 0x000000081414723c */ /* 0x008ff00000001810 */
[----:B--2---:R-:W-:Y:S11]  /*39160*/  HMMA.16816.F32 R12, R24, R4, R12 ;  /* 0x00000004180c723c */ /* 0x004ff6000000180c */
        /* <DEDUP_REMOVED lines=8> */
[----:B------:R-:W-:Y:S01]  /*391f0*/  STL [R1+0x4134], R11 ;  /* 0x0041340b01007387 */ /* 0x000fe20000100800 */
[----:B0-----:R-:W-:Y:S01]  /*39200*/  STL.64 [R1+0x4160], R22 ;  /* 0x0041601601007387 */ /* 0x001fe20000100a00 */
[----:B------:R-:W-:Y:S02]  /*39210*/  STL.64 [R1+0x4158], R20 ;  /* 0x0041581401007387 */ /* 0x000fe40000100a00 */
[----:B------:R0:W-:Y:S02]  /*39220*/  STL.64 [R1+0x120], R12 ;  /* 0x0001200c01007387 */ /* 0x0001e40000100a00 */
[----:B------:R-:W2:Y:S01]  /*39230*/  LDL.LU R16, [R1+0xd0] ;  /* 0x0000d00001107983 */ /* 0x000ea20000300800 */
[----:B------:R-:W2:Y:S01]  /*39240*/  LDL.LU R17, [R1+0xd4] ;  /* 0x0000d40001117983 */ /* 0x000ea20000300800 */
[----:B------:R-:W3:Y:S02]  /*39250*/  LDL.LU R18, [R1+0xd8] ;  /* 0x0000d80001127983 */ /* 0x000ee40000300800 */
[----:B------:R-:W3:Y:S01]  /*39260*/  LDL.LU R19, [R1+0xdc] ;  /* 0x0000dc0001137983 */ /* 0x000ee20000300800 */
[----:B0-----:R-:W4:Y:S01]  /*39270*/  LDL.LU R12, [R1] ;  /* 0x00000000010c7983 */ /* 0x001f220000300800 */
[----:B------:R-:W4:Y:S02]  /*39280*/  LDL.LU R13, [R1+0x4] ;  /* 0x00000400010d7983 */ /* 0x000f240000300800 */
[----:B------:R-:W-:Y:S01]  /*39290*/  IMAD.MOV.U32 R28, RZ, RZ, R14 ;  /* 0x000000ffff1c7224 */ /* 0x000fe200078e000e */
[----:B------:R-:W-:-:S02]  /*392a0*/  MOV R10, R15 ;  /* 0x0000000f000a7202 */ /* 0x000fc40000000f00 */
[----:B------:R-:W-:Y:S01]  /*392b0*/  MOV R14, R0 ;  /* 0x00000000000e7202 */ /* 0x000fe20000000f00 */
[----:B------:R-:W-:Y:S01]  /*392c0*/  MOV R15, R29 ;  /* 0x0000001d000f7202 */ /* 0x000fe20000000f00 */
[----:B------:R-:W2:Y:S01]  /*392d0*/  LDL.LU R0, [R1+0x4208] ;  /* 0x0042080001007983 */ /* 0x000ea20000300800 */
[----:B------:R-:W2:Y:S02]  /*392e0*/  LDL.LU R29, [R1+0x4204] ;  /* 0x00420400011d7983 */ /* 0x000ea40000300800 */
[----:B------:R-:W2:Y:S02]  /*392f0*/  LDL.LU R20, [R1+0x100] ;  /* 0x0001000001147983 */ /* 0x000ea40000300800 */
[----:B------:R-:W2:Y:S01]  /*39300*/  LDL.LU R21, [R1+0x104] ;  /* 0x0001040001157983 */ /* 0x000ea20000300800 */
[----:B------:R-:W2:Y:S01]  /*39310*/  LDL.LU R22, [R1+0x108] ;  /* 0x0001080001167983 */ /* 0x000ea20000300800 */
[----:B------:R-:W2:Y:S02]  /*39320*/  LDL.LU R23, [R1+0x10c] ;  /* 0x00010c0001177983 */ /* 0x000ea40000300800 */
[----:B------:R-:W-:Y:S01]  /*39330*/  STL.64 [R1+0x41d0], R14 ;  /* 0x0041d00e01007387 */ /* 0x000fe20000100a00 */
[----:B----4-:R-:W-:Y:S01]  /*39340*/  STL.64 [R1+0x41c8], R12 ;  /* 0x0041c80c01007387 */ /* 0x010fe20000100a00 */
[----:B---3--:R-:W-:Y:S02]  /*39350*/  STL.64 [R1+0x4190], R18 ;  /* 0x0041901201007387 */ /* 0x008fe40000100a00 */
[----:B--2---:R0:W-:Y:S02]  /*39360*/  STL.64 [R1+0x4188], R16 ;  /* 0x0041881001007387 */ /* 0x0041e40000100a00 */
[----:B0-----:R-:W2:Y:S01]  /*39370*/  LDL.LU R16, [R1+0xf0] ;  /* 0x0000f00001107983 */ /* 0x001ea20000300800 */
[----:B------:R-:W2:Y:S02]  /*39380*/  LDL.LU R17, [R1+0xf4] ;  /* 0x0000f40001117983 */ /* 0x000ea40000300800 */
[----:B------:R-:W3:Y:S02]  /*39390*/  LDL.LU R18, [R1+0xf8] ;  /* 0x0000f80001127983 */ /* 0x000ee40000300800 */
[----:B------:R-:W3:Y:S01]  /*393a0*/  LDL.LU R19, [R1+0xfc] ;  /* 0x0000fc0001137983 */ /* 0x000ee20000300800 */
[----:B------:R-:W4:Y:S01]  /*393b0*/  LDL.LU R12, [R1+0x20] ;  /* 0x00002000010c7983 */ /* 0x000f220000300800 */
[----:B------:R-:W4:Y:S02]  /*393c0*/  LDL.LU R13, [R1+0x24] ;  /* 0x00002400010d7983 */ /* 0x000f240000300800 */
[----:B------:R-:W4:Y:S02]  /*393d0*/  LDL.LU R14, [R1+0x28] ;  /* 0x00002800010e7983 */ /* 0x000f240000300800 */
[----:B------:R-:W-:-:S02]  /*393e0*/  IMAD.MOV.U32 R15, RZ, RZ, R29 ;  /* 0x000000ffff0f7224 */ /* 0x000fc400078e001d */
[----:B------:R-:W4:Y:S04]  /*393f0*/  LDL.LU R29, [R1+0x4200] ;  /* 0x00420000011d7983 */ /* 0x000f280000300800 */
[----:B---3--:R-:W-:Y:S01]  /*39400*/  STL.64 [R1+0x41b0], R18 ;  /* 0x0041b01201007387 */ /* 0x008fe20000100a00 */
[----:B--2---:R0:W-:Y:S03]  /*39410*/  STL.64 [R1+0x41a8], R16 ;  /* 0x0041a81001007387 */ /* 0x0041e60000100a00 */
        /* <DEDUP_REMOVED lines=8> */
[----:B------:R-:W3:Y:S01]  /*394a0*/  LDL.LU R18, [R1+0x1b8] ;  /* 0x0001b80001127983 */ /* 0x000ee20000300800 */
[----:B----4-:R-:W-:-:S02]  /*394b0*/  MOV R19, R29 ;  /* 0x0000001d00137202 */ /* 0x010fc40000000f00 */
[----:B------:R-:W4:Y:S01]  /*394c0*/  LDL.LU R29, [R1+0x41fc] ;  /* 0x0041fc00011d7983 */ /* 0x000f220000300800 */
[----:B------:R-:W-:Y:S01]  /*394d0*/  HMMA.16816.F32 R20, R24, R8, R20 ;  /* 0x000000081814723c */ /* 0x000fe20000001814 */
[----:B------:R-:W0:Y:S02]  /*394e0*/  LDSM.16.MT88.4 R24, [R3+0x12080] ;  /* 0x012080000318783b */ /* 0x000e240000004200 */
[----:B---3--:R-:W-:Y:S02]  /*394f0*/  STL.64 [R1+0x41e0], R18 ;  /* 0x0041e01201007387 */ /* 0x008fe40000100a00 */
[----:B--2---:R1:W-:Y:S02]  /*39500*/  STL.64 [R1+0x41d8], R16 ;  /* 0x0041d81001007387 */ /* 0x0043e40000100a00 */
        /* <DEDUP_REMOVED lines=8> */
[----:B------:R-:W2:Y:S02]  /*39590*/  LDL.LU R18, [R1+0x1a8] ;  /* 0x0001a80001127983 */ /* 0x000ea40000300800 */
[----:B------:R-:W-:Y:S01]  /*395a0*/  STL [R1+0x4140], R28 ;  /* 0x0041401c01007387 */ /* 0x000fe20000100800 */
[----:B------:R1:W-:Y:S01]  /*395b0*/  STL.64 [R1+0x140], R20 ;  /* 0x0001401401007387 */ /* 0x0003e20000100a00 */
[----:B------:R3:W-:Y:S01]  /*395c0*/  STL [R1+0x148], R22 ;  /* 0x0001481601007387 */ /* 0x0007e20000100800 */
[----:B----4-:R-:W-:Y:S01]  /*395d0*/  MOV R19, R29 ;  /* 0x0000001d00137202 */ /* 0x010fe20000000f00 */
[----:B------:R-:W-:Y:S01]  /*395e0*/  MOV R29, R23 ;  /* 0x00000017001d7202 */ /* 0x000fe20000000f00 */
[----:B-1----:R-:W4:Y:S01]  /*395f0*/  LDL.LU R20, [R1+0xa0] ;  /* 0x0000a00001147983 */ /* 0x002f220000300800 */
[----:B------:R-:W4:Y:S02]  /*39600*/  LDL.LU R21, [R1+0xa4] ;  /* 0x0000a40001157983 */ /* 0x000f240000300800 */
[----:B---3--:R-:W3:Y:S02]  /*39610*/  LDL.LU R22, [R1+0xa8] ;  /* 0x0000a80001167983 */ /* 0x008ee40000300800 */
[----:B------:R-:W3:Y:S02]  /*39620*/  LDL.LU R23, [R1+0xac] ;  /* 0x0000ac0001177983 */ /* 0x000ee40000300800 */
[----:B---3--:R-:W-:Y:S01]  /*39630*/  STL.64 [R1+0x4170], R22 ;  /* 0x0041701601007387 */ /* 0x008fe20000100a00 */
[----:B----4-:R1:W-:Y:S03]  /*39640*/  STL.64 [R1+0x4168], R20 ;  /* 0x0041681401007387 */ /* 0x0103e60000100a00 */
[----:B-1----:R-:W3:Y:S01]  /*39650*/  LDL.LU R20, [R1+0xc0] ;  /* 0x0000c00001147983 */ /* 0x002ee20000300800 */
[----:B------:R-:W3:Y:S02]  /*39660*/  LDL.LU R21, [R1+0xc4] ;  /* 0x0000c40001157983 */ /* 0x000ee40000300800 */
[----:B------:R-:W3:Y:S02]  /*39670*/  LDL.LU R22, [R1+0xc8] ;  /* 0x0000c80001167983 */ /* 0x000ee40000300800 */
[----:B------:R-:W-:-:S02]  /*39680*/  IMAD.MOV.U32 R23, RZ, RZ, R0 ;  /* 0x000000ffff177224 */ /* 0x000fc400078e0000 */
[----:B------:R-:W4:Y:S01]  /*39690*/  LDL.LU R0, [R1+0x41f8] ;  /* 0x0041f80001007983 */ /* 0x000f220000300800 */
[C---:B--2---:R-:W-:Y:S01]  /*396a0*/  HMMA.16816.F32 R16, R12.reuse, R4, R16 ;  /* 0x000000040c10723c */ /* 0x044fe20000001810 */
[----:B0-----:R-:W-:Y:S02]  /*396b0*/  STL.64 [R1+0x4150], R26 ;  /* 0x0041501a01007387 */ /* 0x001fe40000100a00 */
[----:B------:R0:W-:Y:S02]  /*396c0*/  STL.64 [R1+0x4148], R24 ;  /* 0x0041481801007387 */ /* 0x0001e40000100a00 */
[----:B0-----:R-:W2:Y:S01]  /*396d0*/  LDL.LU R24, [R1+0xb0] ;  /* 0x0000b00001187983 */ /* 0x001ea20000300800 */
[----:B------:R-:W2:Y:S02]  /*396e0*/  LDL.LU R25, [R1+0xb4] ;  /* 0x0000b40001197983 */ /* 0x000ea40000300800 */
[----:B------:R-:W2:Y:S02]  /*396f0*/  LDL.LU R26, [R1+0xb8] ;  /* 0x0000b800011a7983 */ /* 0x000ea40000300800 */
[----:B------:R-:W2:Y:S11]  /*39700*/  LDL.LU R27, [R1+0xbc] ;  /* 0x0000bc00011b7983 */ /* 0x000eb60000300800 */
[----:B------:R-:W-:Y:S02]  /*39710*/  @!UPT UIADD3 URZ, URZ, URZ, URZ ;  /* 0x0000003f3f3ff290 */ /* 0x000fe4000fffe03f */
[----:B------:R-:W-:Y:S01]  /*39720*/  STL.64 [R1+0x180], R16 ;  /* 0x0001801001007387 */ /* 0x000fe20000100a00 */
[----:B------:R-:W-:Y:S03]  /*39730*/  STL.64 [R1+0x188], R18 ;  /* 0x0001881201007387 */ /* 0x000fe60000100a00 */
[----:B----4-:R-:W0:Y:S02]  /*39740*/  LDSM.16.MT88.4 R16, [R0+0x13000] ;  /* 0x013000000010783b */ /* 0x010e240000004200 */
[----:B0-----:R-:W-:Y:S01]  /*39750*/  MOV R6, R18 ;  /* 0x0000001200067202 */ /* 0x001fe20000000f00 */
[----:B------:R-:W-:Y:S01]  /*39760*/  IMAD.MOV.U32 R11, RZ, RZ, R19 ;  /* 0x000000ffff0b7224 */ /* 0x000fe200078e0013 */
[----:B------:R-:W-:Y:S02]  /*39770*/  MOV R28, R16 ;  /* 0x00000010001c7202 */ /* 0x000fe40000000f00 */
[----:B------:R-:W-:Y:S01]  /*39780*/  MOV R7, R17 ;  /* 0x0000001100077202 */ /* 0x000fe20000000f00 */
[----:B------:R-:W4:Y:S01]  /*39790*/  LDL.LU.64 R18, [R1+0x41f0] ;  /* 0x0041f00001127983 */ /* 0x000f220000300a00 */
[----:B------:R-:W4:Y:S02]  /*397a0*/  LDL.LU.64 R16, [R1+0x41e8] ;  /* 0x0041e80001107983 */ /* 0x000f240000300a00 */
[----:B----4-:R-:W-:Y:S01]  /*397b0*/  HMMA.16816.F32 R12, R12, R8, R16 ;  /* 0x000000080c0c723c */ /* 0x010fe20000001810 */
[----:B------:R-:W4:Y:S01]  /*397c0*/  LDL.LU.64 R18, [R1+0x41e0] ;  /* 0x0041e00001127983 */ /* 0x000f220000300a00 */
[----:B------:R-:W4:Y:S11]  /*397d0*/  LDL.LU.64 R16, [R1+0x41d8] ;  /* 0x0041d80001107983 */ /* 0x000f360000300a00 */
[----:B------:R-:W-:Y:S10]  /*397e0*/  @!UPT UIADD3 URZ, URZ, URZ, URZ ;  /* 0x0000003f3f3ff290 */ /* 0x000ff4000fffe03f */
[----:B------:R-:W-:Y:S01]  /*397f0*/  STL.64 [R1+0x160], R12 ;  /* 0x0001600c01007387 */ /* 0x000fe20000100a00 */
[----:B------:R-:W-:Y:S02]  /*39800*/  STL.64 [R1+0x168], R14 ;  /* 0x0001680e01007387 */ /* 0x000fe40000100a00 */
[----:B------:R-:W0:Y:S02]  /*39810*/  LDSM.16.MT88.4 R12, [R0+0x13080] ;  /* 0x01308000000c783b */ /* 0x000e240000004200 */
[----:B0-----:R-:W-:Y:S02]  /*39820*/  STL.64 [R1+0x50], R12 ;  /* 0x0000500c01007387 */ /* 0x001fe40000100a00 */
[----:B------:R0:W-:Y:S02]  /*39830*/  STL.64 [R1+0x58], R14 ;  /* 0x0000580e01007387 */ /* 0x0001e40000100a00 */
[----:B0-----:R-:W4:Y:S01]  /*39840*/  LDL.LU.64 R14, [R1+0x41d0] ;  /* 0x0041d000010e7983 */ /* 0x001f220000300a00 */
[----:B------:R-:W4:Y:S02]  /*39850*/  LDL.LU.64 R12, [R1+0x41c8] ;  /* 0x0041c800010c7983 */ /* 0x000f240000300a00 */
[C---:B----4-:R-:W-:Y:S11]  /*39860*/  HMMA.16816.F32 R16, R12.reuse, R4, R16 ;  /* 0x000000040c10723c */ /* 0x050ff60000001810 */
[----:B------:R-:W-:Y:S11]  /*39870*/  @!UPT UIADD3 URZ, URZ, URZ, URZ ;  /* 0x0000003f3f3ff290 */ /* 0x000ff6000fffe03f */
[----:B------:R-:W-:Y:S01]  /*39880*/  @!UPT UIADD3 URZ, URZ, URZ, URZ ;  /* 0x0000003f3f3ff290 */ /* 0x000fe2000fffe03f */
[----:B------:R-:W-:Y:S01]  /*39890*/  STL.64 [R1+0x170], R16 ;  /* 0x0001701001007387 */ /* 0x000fe20000100a00 */
[----:B------:R0:W-:Y:S03]  /*398a0*/  STL.64 [R1+0x178], R18 ;  /* 0x0001781201007387 */ /* 0x0001e60000100a00 */
[----:B0-----:R-:W4:Y:S01]  /*398b0*/  LDL.LU.64 R18, [R1+0x41c0] ;  /* 0x0041c00001127983 */ /* 0x001f220000300a00 */
[----:B------:R-:W4:Y:S02]  /*398c0*/  LDL.LU.64 R16, [R1+0x41b8] ;  /* 0x0041b80001107983 */ /* 0x000f240000300a00 */
[----:B----4-:R-:W-:Y:S01]  /*398d0*/  HMMA.16816.F32 R12, R12, R8, R16 ;  /* 0x000000080c0c723c */ /* 0x010fe20000001810 */
[----:B------:R-:W4:Y:S01]  /*398e0*/  LDL.LU.64 R18, [R1+0x41b0] ;  /* 0x0041b00001127983 */ /* 0x000f220000300a00 */
[----:B------:R-:W4:Y:S11]  /*398f0*/  LDL.LU.64 R16, [R1+0x41a8] ;  /* 0x0041a80001107983 */ /* 0x000f360000300a00 */
[----:B------:R-:W-:Y:S10]  /*39900*/  @!UPT UIADD3 URZ, URZ, URZ, URZ ;  /* 0x0000003f3f3ff290 */ /* 0x000ff4000fffe03f */
[----:B------:R-:W-:Y:S01]  /*39910*/  STL.64 [R1+0x130], R12 ;  /* 0x0001300c01007387 */ /* 0x000fe20000100a00 */
[----:B------:R0:W-:Y:S03]  /*39920*/  STL.64 [R1+0x138], R14 ;  /* 0x0001380e01007387 */ /* 0x0001e60000100a00 */
        /* <DEDUP_REMOVED lines=10> */
[----:B------:R-:W3:Y:S01]  /*399d0*/  LDL.LU.64 R18, [R1+0x4180] ;  /* 0x0041800001127983 */ /* 0x000ee20000300a00 */
[----:B------:R-:W3:Y:S11]  /*399e0*/  LDL.LU.64 R16, [R1+0x4178] ;  /* 0x0041780001107983 */ /* 0x000ef60000300a00 */
[----:B------:R-:W-:Y:S10]  /*399f0*/  @!UPT UIADD3 URZ, URZ, URZ, URZ ;  /* 0x0000003f3f3ff290 */ /* 0x000ff4000fffe03f */
[----:B------:R0:W-:Y:S01]  /*39a00*/  STL.64 [R1+0x100], R12 ;  /* 0x0001000c01007387 */ /* 0x0001e20000100a00 */
[----:B------:R1:W-:Y:S03]  /*39a10*/  STL.64 [R1+0x108], R14 ;  /* 0x0001080e01007387 */ /* 0x0003e60000100a00 */
[----:B0-----:R-:W4:Y:S01]  /*39a20*/  LDL.LU R12, [R1+0x60] ;  /* 0x00006000010c7983 */ /* 0x001f220000300800 */
[----:B------:R-:W4:Y:S02]  /*39a30*/  LDL.LU R13, [R1+0x64] ;  /* 0x00006400010d7983 */ /* 0x000f240000300800 */
[----:B-1----:R-:W2:Y:S02]  /*39a40*/  LDL.LU R14, [R1+0x68] ;  /* 0x00006800010e7983 */ /* 0x002ea40000300800 */
[----:B------:R-:W2:Y:S01]  /*39a50*/  LDL.LU R15, [R1+0x6c] ;  /* 0x00006c00010f7983 */ /* 0x000ea20000300800 */
[C---:B---3--:R-:W-:Y:S01]  /*39a60*/  HMMA.16816.F32 R20, R16.reuse, R4, R20 ;  /* 0x000000041014723c */ /* 0x048fe20000001814 */
[----:B--2---:R-:W-:Y:S01]  /*39a70*/  STL.64 [R1+0x4108], R14 ;  /* 0x0041080e01007387 */ /* 0x004fe20000100a00 */
[----:B----4-:R0:W-:Y:S03]  /*39a80*/  STL.64 [R1+0x4100], R12 ;  /* 0x0041000c01007387 */ /* 0x0101e60000100a00 */
[----:B0-----:R-:W2:Y:S01]  /*39a90*/  LDL.LU R12, [R1+0x80] ;  /* 0x00008000010c7983 */ /* 0x001ea20000300800 */
[----:B------:R-:W2:Y:S02]  /*39aa0*/  LDL.LU R13, [R1+0x84] ;  /* 0x00008400010d7983 */ /* 0x000ea40000300800 */
[----:B------:R-:W2:Y:S02]  /*39ab0*/  LDL.LU R14, [R1+0x88] ;  /* 0x00008800010e7983 */ /* 0x000ea40000300800 */
[----:B------:R-:W2:Y:S11]  /*39ac0*/  LDL.LU R15, [R1+0x8c] ;  /* 0x00008c00010f7983 */ /* 0x000eb60000300800 */
[----:B------:R-:W-:Y:S02]  /*39ad0*/  @!UPT UIADD3 URZ, URZ, URZ, URZ ;  /* 0x0000003f3f3ff290 */ /* 0x000fe4000fffe03f */
        /* <DEDUP_REMOVED lines=14> */
[C---:B---3--:R-:W-:Y:S08]  /*39bc0*/  HMMA.16816.F32 R24, R20.reuse, R4, R24 ;  /* 0x000000041418723c */ /* 0x048ff00000001818 */
[----:B----4-:R-:W-:Y:S11]  /*39bd0*/  HMMA.16816.F32 R16, R20, R8, R16 ;  /* 0x000000081410723c */ /* 0x010ff60000001810 */
[----:B------:R-:W-:Y:S04]  /*39be0*/  @!UPT UIADD3 URZ, URZ, URZ, URZ ;  /* 0x0000003f3f3ff290 */ /* 0x000fe8000fffe03f */
[----:B------:R-:W-:Y:S01]  /*39bf0*/  STL.64 [R1+0xd0], R24 ;  /* 0x0000d01801007387 */ /* 0x000fe20000100a00 */
[----:B------:R0:W-:Y:S01]  /*39c00*/  STL.64 [R1+0xd8], R26 ;  /* 0x0000d81a01007387 */ /* 0x0001e20000100a00 */
[----:B------:R-:W-:Y:S02]  /*39c10*/  MOV R20, R28 ;  /* 0x0000001c00147202 */ /* 0x000fe40000000f00 */
[----:B0-----:R-:W2:Y:S01]  /*39c20*/  LDL.LU.64 R26, [R1+0x4150] ;  /* 0x00415000011a7983 */ /* 0x001ea20000300a00 */
[----:B------:R-:W2:Y:S02]  /*39c30*/  LDL.LU.64 R24, [R1+0x4148] ;  /* 0x0041480001187983 */ /* 0x000ea40000300a00 */
[----:B------:R-:W3:Y:S01]  /*39c40*/  LDL.LU R28, [R1+0x4140] ;  /* 0x00414000011c7983 */ /* 0x000ee20000300800 */
[----:B------:R-:W-:Y:S01]  /*39c50*/  STL.64 [R1+0xa0], R16 ;  /* 0x0000a01001007387 */ /* 0x000fe20000100a00 */
[----:B------:R-:W-:Y:S02]  /*39c60*/  STL.64 [R1+0xa8], R18 ;  /* 0x0000a81201007387 */ /* 0x000fe40000100a00 */
[----:B------:R-:W0:Y:S01]  /*39c70*/  LDSM.16.MT88.4 R16, [R2+0x13000] ;  /* 0x013000000210783b */ /* 0x000e220000004200 */
[----:B------:R-:W-:-:S02]  /*39c80*/  MOV R21, R7 ;  /* 0x0000000700157202 */ /* 0x000fc40000000f00 */
[----:B------:R-:W-:Y:S01]  /*39c90*/  MOV R22, R6 ;  /* 0x0000000600167202 */ /* 0x000fe20000000f00 */
[----:B------:R-:W4:Y:S01]  /*39ca0*/  LDL.LU R7, [R1+0x413c] ;  /* 0x00413c0001077983 */ /* 0x000f220000300800 */
[----:B------:R-:W2:Y:S02]  /*39cb0*/  LDL.LU R6, [R1+0x4138] ;  /* 0x0041380001067983 */ /* 0x000ea40000300800 */
[----:B------:R-:W-:Y:S02]  /*39cc0*/  IMAD.MOV.U32 R23, RZ, RZ, R11 ;  /* 0x000000ffff177224 */ /* 0x000fe400078e000b */
[----:B------:R-:W2:Y:S04]  /*39cd0*/  LDL.LU R11, [R1+0x4134] ;  /* 0x00413400010b7983 */ /* 0x000ea80000300800 */
[----:B0-----:R0:W-:Y:S01]  /*39ce0*/  STL.64 [R1+0x30], R16 ;  /* 0x0000301001007387 */ /* 0x0011e20000100a00 */
[----:B------:R1:W-:Y:S03]  /*39cf0*/  STL.64 [R1+0x38], R18 ;  /* 0x0000381201007387 */ /* 0x0003e60000100a00 */
[----:B0-----:R-:W2:Y:S01]  /*39d00*/  LDL.LU R16, [R1+0x120] ;  /* 0x0001200001107983 */ /* 0x001ea20000300800 */
[----:B------:R-:W2:Y:S01]  /*39d10*/  LDL.LU R17, [R1+0x124] ;  /* 0x0001240001117983 */ /* 0x000ea20000300800 */
[----:B-1----:R-:W-:-:S02]  /*39d20*/  MOV R19, R10 ;  /* 0x0000000a00137202 */ /* 0x002fc40000000f00 */
[----:B---3--:R-:W-:Y:S02]  /*39d30*/  MOV R18, R28 ;  /* 0x0000001c00127202 */ /* 0x008fe40000000f00 */
[----:B------:R-:W3:Y:S01]  /*39d40*/  LDL.LU R28, [R1+0x4130] ;  /* 0x00413000011c7983 */ /* 0x000ee20000300800 */
[----:B------:R-:W3:Y:S02]  /*39d50*/  LDL.LU R10, [R1+0x412c] ;  /* 0x00412c00010a7983 */ /* 0x000ee40000300800 */
[----:B------:R4:W-:Y:S02]  /*39d60*/  STL.64 [R1+0x40e8], R18 ;  /* 0x0040e81201007387 */ /* 0x0009e40000100a00 */
[----:B----4-:R-:W-:Y:S01]  /*39d70*/  MOV R18, R7 ;  /* 0x0000000700127202 */ /* 0x010fe20000000f00 */
[----:B--2---:R0:W-:Y:S02]  /*39d80*/  STL.64 [R1+0x40e0], R16 ;  /* 0x0040e01001007387 */ /* 0x0041e40000100a00 */
[----:B0-----:R-:W-:Y:S01]  /*39d90*/  MOV R16, R11 ;  /* 0x0000000b00107202 */ /* 0x001fe20000000f00 */
[----:B------:R-:W-:Y:S01]  /*39da0*/  IMAD.MOV.U32 R17, RZ, RZ, R6 ;  /* 0x000000ffff117224 */ /* 0x000fe200078e0006 */
[----:B------:R-:W2:Y:S01]  /*39db0*/  LDL.LU R11, [R1+0x4128] ;  /* 0x00412800010b7983 */ /* 0x000ea20000300800 */
[----:B------:R-:W4:Y:S02]  /*39dc0*/  LDL.LU R6, [R1+0x4124] ;  /* 0x0041240001067983 */ /* 0x000f240000300800 */
[----:B------:R-:W2:Y:S02]  /*39dd0*/  LDL.LU R7, [R1+0x4120] ;  /* 0x0041200001077983 */ /* 0x000ea40000300800 */
[----:B------:R-:W2:Y:S01]  /*39de0*/  LDL.LU R19, [R1+0x4c] ;  /* 0x00004c0001137983 */ /* 0x000ea20000300800 */
[----:B------:R-:W-:Y:S01]  /*39df0*/  HMMA.16816.F32 R12, R24, R4, R12 ;  /* 0x00000004180c723c */ /* 0x000fe2000000180c */
[----:B--2---:R-:W-:Y:S01]  /*39e00*/  STL.64 [R1+0x40f8], R18 ;  /* 0x0040f81201007387 */ /* 0x004fe20000100a00 */
[----:B------:R3:W-:Y:S02]  /*39e10*/  STL.64 [R1+0x40f0], R16 ;  /* 0x0040f01001007387 */ /* 0x0007e40000100a00 */
[----:B---3--:R-:W-:-:S02]  /*39e20*/  MOV R16, R10 ;  /* 0x0000000a00107202 */ /* 0x008fc40000000f00 */
[----:B------:R-:W-:Y:S01]  /*39e30*/  MOV R17, R11 ;  /* 0x0000000b00117202 */ /* 0x000fe20000000f00 */
[----:B------:R-:W2:Y:S01]  /*39e40*/  LDL.LU R10, [R1+0x411c] ;  /* 0x00411c00010a7983 */ /* 0x000ea20000300800 */
[----:B------:R-:W2:Y:S02]  /*39e50*/  LDL.LU R11, [R1+0x4118] ;  /* 0x00411800010b7983 */ /* 0x000ea40000300800 */
[----:B----4-:R-:W-:Y:S01]  /*39e60*/  IMAD.MOV.U32 R18, RZ, RZ, R6 ;  /* 0x000000ffff127224 */ /* 0x010fe200078e0006 */
[----:B------:R-:W-:Y:S01]  /*39e70*/  MOV R19, R7 ;  /* 0x0000000700137202 */ /* 0x000fe20000000f00 */
[----:B------:R-:W3:Y:S01]  /*39e80*/  LDL.LU R6, [R1+0x4114] ;  /* 0x0041140001067983 */ /* 0x000ee20000300800 */
[----:B------:R-:W3:Y:S10]  /*39e90*/  LDL.LU R7, [R1+0x4110] ;  /* 0x0041100001077983 */ /* 0x000ef40000300800 */
[----:B------:R-:W-:Y:S02]  /*39ea0*/  STL.64 [R1+0x90], R12 ;  /* 0x0000900c01007387 */ /* 0x000fe40000100a00 */
[----:B------:R0:W-:Y:S02]  /*39eb0*/  STL.64 [R1+0x98], R14 ;  /* 0x0000980e01007387 */ /* 0x0001e40000100a00 */
[----:B0-----:R-:W4:Y:S01]  /*39ec0*/  LDL.LU.64 R14, [R1+0x4108] ;  /* 0x00410800010e7983 */ /* 0x001f220000300a00 */
[----:B------:R-:W4:Y:S02]  /*39ed0*/  LDL.LU.64 R12, [R1+0x4100] ;  /* 0x00410000010c7983 */ /* 0x000f240000300a00 */
[----:B----4-:R-:W-:Y:S01]  /*39ee0*/  HMMA.16816.F32 R12, R24, R8, R12 ;  /* 0x00000008180c723c */ /* 0x010fe2000000180c */
[----:B------:R-:W4:Y:S01]  /*39ef0*/  LDL.LU.64 R24, [R1+0x50] ;  /* 0x0000500001187983 */ /* 0x000f220000300a00 */
[----:B------:R-:W2:Y:S11]  /*39f00*/  LDL.LU.64 R26, [R1+0x58] ;  /* 0x00005800011a7983 */ /* 0x000eb60000300a00 */
[----:B------:R-:W-:Y:S10]  /*39f10*/  @!UPT UIADD3 URZ, URZ, URZ, URZ ;  /* 0x0000003f3f3ff290 */ /* 0x000ff4000fffe03f */
[----:B------:R-:W-:Y:S01]  /*39f20*/  STL.64 [R1+0x80], R12 ;  /* 0x0000800c01007387 */ /* 0x000fe20000100a00 */
[----:B------:R-:W-:Y:S02]  /*39f30*/  STL.64 [R1+0x88], R14 ;  /* 0x0000880e01007387 */ /* 0x000fe40000100a00 */
[----:B------:R-:W0:Y:S01]  /*39f40*/  LDSM.16.MT88.4 R12, [R2+0x13080] ;  /* 0x01308000020c783b */ /* 0x000e220000004200 */
[C---:B---3--:R-:W-:Y:S11]  /*39f50*/  HMMA.16816.F32 R16, R20.reuse, R6, R16 ;  /* 0x000000061410723c */ /* 0x048ff60000001810 */
[----:B------:R-:W-:Y:S11]  /*39f60*/  @!UPT UIADD3 URZ, URZ, URZ, URZ ;  /* 0x0000003f3f3ff290 */ /* 0x000ff6000fffe03f */
[----:B------:R-:W-:Y:S02]  /*39f70*/  @!UPT UIADD3 URZ, URZ, URZ, URZ ;  /* 0x0000003f3f3ff290 */ /* 0x000fe4000fffe03f */
[----:B------:R-:W-:Y:S02]  /*39f80*/  MOV R4, R16 ;  /* 0x0000001000047202 */ /* 0x000fe40000000f00 */
[----:B------:R-:W-:Y:S01]  /*39f90*/  MOV R5, R17 ;  /* 0x0000001100057202 */ /* 0x000fe20000000f00 */
[----:B0-----:R-:W-:Y:S01]  /*39fa0*/  STL.64 [R1+0x20], R12 ;  /* 0x0000200c01007387 */ /* 0x001fe20000100a00 */
[----:B------:R0:W-:Y:S03]  /*39fb0*/  STL.64 [R1+0x28], R14 ;  /* 0x0000280e01007387 */ /* 0x0001e60000100a00 */
[----:B0-----:R-:W3:Y:S01]  /*39fc0*/  LDL R15, [R1+0xe38] ;  /* 0x000e3800010f7983 */ /* 0x001ee20000100800 */
[----:B------:R-:W-:Y:S02]  /*39fd0*/  STL [R1+0x40c8], R2 ;  /* 0x0040c80201007387 */ /* 0x000fe40000100800 */
[----:B------:R0:W-:Y:S02]  /*39fe0*/  STL.64 [R1+0x68], R18 ;  /* 0x0000681201007387 */ /* 0x0001e40000100a00 */
[----:B0-----:R-:W2:Y:S01]  /*39ff0*/  LDL.LU.64 R18, [R1+0x40f8] ;  /* 0x0040f80001127983 */ /* 0x001ea20000300a00 */
[----:B------:R-:W2:Y:S02]  /*3a000*/  LDL.LU.64 R16, [R1+0x40f0] ;  /* 0x0040f00001107983 */ /* 0x000ea40000300a00 */
[----:B------:R-:W-:Y:S02]  /*3a010*/  STL [R1+0x3ffc], R4 ;  /* 0x003ffc0401007387 */ /* 0x000fe40000100800 */
        /* <DEDUP_REMOVED lines=9> */
[----:B------:R-:W-:Y:S02]  /*3a0b0*/  STL [R1+0x18], R22 ;  /* 0x0000181601007387 */ /* 0x000fe40000100800 */
[----:B------:R-:W-:Y:S02]  /*3a0c0*/  IMAD.MOV.U32 R2, RZ, RZ, R23 ;  /* 0x000000ffff027224 */ /* 0x000fe400078e0017 */
[----:B------:R-:W0:Y:S01]  /*3a0d0*/  LDSM.16.MT88.4 R20, [R28+0x13080] ;  /* 0x013080001c14783b */ /* 0x000e220000004200 */
[----:B------:R-:W-:Y:S03]  /*3a0e0*/  STL [R1+0x3fd0], R28 ;  /* 0x003fd01c01007387 */ /* 0x000fe60000100800 */
[----:B0-----:R-:W-:Y:S01]  /*3a0f0*/  STL.64 [R1], R20 ;  /* 0x0000001401007387 */ /* 0x001fe20000100a00 */
[----:B------:R-:W-:Y:S02]  /*3a100*/  STL.64 [R1+0x8], R22 ;  /* 0x0000081601007387 */ /* 0x000fe40000100a00 */
[----:B------:R-:W0:Y:S02]  /*3a110*/  LDSM.16.MT88.4 R20, [R3+0x13000] ;  /* 0x013000000314783b */ /* 0x000e240000004200 */
[----:B0-----:R-:W-:Y:S02]  /*3a120*/  STL.64 [R1+0x4028], R22 ;  /* 0x0040281601007387 */ /* 0x001fe40000100a00 */
[----:B------:R0:W-:Y:S02]  /*3a130*/  STL.64 [R1+0x4020], R20 ;  /* 0x0040201401007387 */ /* 0x0001e40000100a00 */
[----:B0-----:R-:W2:Y:S01]  /*3a140*/  LDL.LU R20, [R1+0x180] ;  /* 0x0001800001147983 */ /* 0x001ea20000300800 */
[----:B------:R-:W2:Y:S02]  /*3a150*/  LDL.LU R21, [R1+0x184] ;  /* 0x0001840001157983 */ /* 0x000ea40000300800 */
[----:B------:R-:W2:Y:S02]  /*3a160*/  LDL.LU R22, [R1+0x188] ;  /* 0x0001880001167983 */ /* 0x000ea40000300800 */
[----:B------:R-:W2:Y:S01]  /*3a170*/  LDL.LU R23, [R1+0x18c] ;  /* 0x00018c0001177983 */ /* 0x000ea20000300800 */
[----:B----4-:R-:W-:-:S02]  /*3a180*/  MOV R28, R24 ;  /* 0x00000018001c7202 */ /* 0x010fc40000000f00 */
[----:B------:R-:W-:Y:S01]  /*3a190*/  MOV R14, R25 ;  /* 0x00000019000e7202 */ /* 0x000fe20000000f00 */
[----:B------:R-:W-:Y:S01]  /*3a1a0*/  IMAD.MOV.U32 R13, RZ, RZ, R26 ;  /* 0x000000ffff0d7224 */ /* 0x000fe200078e001a */
[----:B------:R-:W-:Y:S01]  /*3a1b0*/  MOV R12, R27 ;  /* 0x0000001b000c7202 */ /* 0x000fe20000000f00 */
[----:B--2---:R-:W-:Y:S01]  /*3a1c0*/  STL.64 [R1+0x40d8], R22 ;  /* 0x0040d81601007387 */ /* 0x004fe20000100a00 */
[----:B------:R0:W-:Y:S03]  /*3a1d0*/  STL.64 [R1+0x40d0], R20 ;  /* 0x0040d01401007387 */ /* 0x0001e60000100a00 */
[----:B0-----:R-:W2:Y:S01]  /*3a1e0*/  LDL.LU R20, [R1+0x140] ;  /* 0x0001400001147983 */ /* 0x001ea20000300800 */
[----:B------:R-:W2:Y:S02]  /*3a1f0*/  LDL.LU R21, [R1+0x144] ;  /* 0x0001440001157983 */ /* 0x000ea40000300800 */
[----:B------:R-:W2:Y:S01]  /*3a200*/  LDL.LU R22, [R1+0x148] ;  /* 0x0001480001167983 */ /* 0x000ea20000300800 */
[----:B------:R-:W-:Y:S01]  /*3a210*/  HMMA.16816.F32 R16, R24, R6, R16 ;  /* 0x000000061810723c */ /* 0x000fe20000001810 */
[----:B------:R-:W0:Y:S11]  /*3a220*/  LDSM.16.MT88.4 R24, [R3+0x13080] ;  /* 0x013080000318783b */ /* 0x000e360000004200 */
[----:B------:R-:W-:Y:S11]  /*3a230*/  @!UPT UIADD3 URZ, URZ, URZ, URZ ;  /* 0x0000003f3f3ff290 */ /* 0x000ff6000fffe03f */
[----:B------:R-:W-:Y:S01]  /*3a240*/  STL.64 [R1+0xc0], R16 ;  /* 0x0000c01001007387 */ /* 0x000fe20000100a00 */
[----:B------:R-:W-:Y:S02]  /*3a250*/  MOV R9, R18 ;  /* 0x0000001200097202 */ /* 0x000fe40000000f00 */
[----:B------:R-:W-:Y:S02]  /*3a260*/  MOV R8, R19 ;  /* 0x0000001300087202 */ /* 0x000fe40000000f00 */
[----:B------:R-:W1:Y:S04]  /*3a270*/  LDSM.16.MT88.4 R16, [R0+0x14000] ;  /* 0x014000000010783b */ /* 0x000e680000004200 */
[----:B------:R-:W-:Y:S01]  /*3a280*/  STL [R1+0x3fd4], R8 ;  /* 0x003fd40801007387 */ /* 0x000fe20000100800 */
[----:B------:R-:W-:Y:S03]  /*3a290*/  STL [R1+0x3fcc], R9 ;  /* 0x003fcc0901007387 */ /* 0x000fe60000100800 */
[----:B0-----:R-:W-:Y:S01]  /*3a2a0*/  STL.64 [R1+0x4008], R26 ;  /* 0x0040081a01007387 */ /* 0x001fe20000100a00 */
[----:B------:R0:W-:Y:S03]  /*3a2b0*/  STL.64 [R1+0x4000], R24 ;  /* 0x0040001801007387 */ /* 0x0001e60000100a00 */
[----:B0-----:R-:W4:Y:S01]  /*3a2c0*/  LDL.LU.64 R24, [R1+0x30] ;  /* 0x0000300001187983 */ /* 0x001f220000300a00 */
[----:B------:R-:W4:Y:S02]  /*3a2d0*/  LDL.LU.64 R26, [R1+0x38] ;  /* 0x00003800011a7983 */ /* 0x000f240000300a00 */
[----:B------:R-:W-:Y:S02]  /*3a2e0*/  STL [R1+0x3fc8], R3 ;  /* 0x003fc80301007387 */ /* 0x000fe40000100800 */
[----:B-1----:R-:W-:Y:S01]  /*3a2f0*/  IMAD.MOV.U32 R4, RZ, RZ, R16 ;  /* 0x000000ffff047224 */ /* 0x002fe200078e0010 */
[----:B------:R-:W-:Y:S01]  /*3a300*/  STL.64 [R1+0x48], R18 ;  /* 0x0000481201007387 */ /* 0x000fe20000100a00 */
[----:B------:R-:W-:-:S02]  /*3a310*/  MOV R5, R17 ;  /* 0x0000001100057202 */ /* 0x000fc40000000f00 */
[----:B---3--:R-:W0:Y:S01]  /*3a320*/  LDSM.16.M88.4 R16, [R15+0x20280] ;  /* 0x020280000f10783b */ /* 0x008e220000000200 */
[----:B------:R-:W-:Y:S01]  /*3a330*/  MOV R23, R29 ;  /* 0x0000001d00177202 */ /* 0x000fe20000000f00 */
[----:B0-----:R0:W-:Y:S02]  /*3a340*/  STL [R1+0x3e9c], R18 ;  /* 0x003e9c1201007387 */ /* 0x0011e40000100800 */
[----:B------:R1:W-:Y:S02]  /*3a350*/  STL [R1+0x3e98], R19 ;  /* 0x003e981301007387 */ /* 0x0003e40000100800 */
[----:B------:R3:W-:Y:S02]  /*3a360*/  STL.64 [R1+0x40c0], R16 ;  /* 0x0040c01001007387 */ /* 0x0007e40000100a00 */
[----:B0-----:R-:W-:Y:S01]  /*3a370*/  IMAD.MOV.U32 R18, RZ, RZ, R13 ;  /* 0x000000ffff127224 */ /* 0x001fe200078e000d */
[----:B-1----:R-:W-:Y:S02]  /*3a380*/  MOV R19, R12 ;  /* 0x0000000c00137202 */ /* 0x002fe40000000f00 */
[----:B---3--:R-:W-:-:S02]  /*3a390*/  MOV R16, R28 ;  /* 0x0000001c00107202 */ /* 0x008fc40000000f00 */
[----:B------:R-:W-:Y:S02]  /*3a3a0*/  MOV R17, R14 ;  /* 0x0000000e00117202 */ /* 0x000fe40000000f00 */
[----:B------:R-:W0:Y:S05]  /*3a3b0*/  LDSM.16.M88.4 R12, [R15+0x28280] ;  /* 0x028280000f0c783b */ /* 0x000e2a0000000200 */
[----:B--2---:R-:W-:Y:S01]  /*3a3c0*/  HMMA.16816.F32 R16, R16, R10, R20 ;  /* 0x0000000a1010723c */ /* 0x004fe20000001814 */
[----:B------:R-:W2:Y:S01]  /*3a3d0*/  LDL.LU.64 R22, [R1+0x40d8] ;  /* 0x0040d80001167983 */ /* 0x000ea20000300a00 */
[----:B------:R-:W2:Y:S11]  /*3a3e0*/  LDL.LU.64 R20, [R1+0x40d0] ;  /* 0x0040d00001147983 */ /* 0x000eb60000300a00 */
[----:B------:R-:W-:Y:S10]  /*3a3f0*/  @!UPT UIADD3 URZ, URZ, URZ, URZ ;  /* 0x0000003f3f3ff290 */ /* 0x000ff4000fffe03f */
[----:B------:R-:W-:Y:S01]  /*3a400*/  STL.64 [R1+0xb0], R16 ;  /* 0x0000b01001007387 */ /* 0x000fe20000100a00 */
[----:B------:R4:W-:Y:S02]  /*3a410*/  STL [R1+0xb8], R18 ;  /* 0x0000b81201007387 */ /* 0x0009e40000100800 */
[----:B0-----:R-:W-:Y:S02]  /*3a420*/  STL [R1+0x3e94], R14 ;  /* 0x003e940e01007387 */ /* 0x001fe40000100800 */
[----:B------:R0:W-:Y:S01]  /*3a430*/  STL [R1+0x3e90], R15 ;  /* 0x003e900f01007387 */ /* 0x0001e20000100800 */
[----:B------:R-:W-:Y:S01]  /*3a440*/  STL.64 [R1+0x40b8], R6 ;  /* 0x0040b80601007387 */ /* 0x000fe20000100a00 */
[----:B------:R-:W-:Y:S01]  /*3a450*/  STL.64 [R1+0x40b0], R4 ;  /* 0x0040b00401007387 */ /* 0x000fe20000100a00 */
[----:B----4-:R-:W-:Y:S01]  /*3a460*/  MOV R18, R24 ;  /* 0x0000001800127202 */ /* 0x010fe20000000f00 */
[----:B------:R-:W-:Y:S01]  /*3a470*/  IMAD.MOV.U32 R17, RZ, RZ, R25 ;  /* 0x000000ffff117224 */ /* 0x000fe200078e0019 */
[----:B------:R-:W-:-:S02]  /*3a480*/  MOV R16, R26 ;  /* 0x0000001a00107202 */ /* 0x000fc40000000f00 */
[----:B------:R-:W-:Y:S01]  /*3a490*/  MOV R8, R27 ;  /* 0x0000001b00087202 */ /* 0x000fe20000000f00 */
[----:B--2---:R-:W-:Y:S01]  /*3a4a0*/  HMMA.16816.F32 R20, R24, R6, R20 ;  /* 0x000000061814723c */ /* 0x004fe20000001814 */
[----:B------:R-:W2:Y:S01]  /*3a4b0*/  LDL.LU R24, [R1+0xa0] ;  /* 0x0000a00001187983 */ /* 0x000ea20000300800 */
[----:B------:R-:W2:Y:S02]  /*3a4c0*/  LDL.LU R25, [R1+0xa4] ;  /* 0x0000a40001197983 */ /* 0x000ea40000300800 */
[----:B------:R-:W3:Y:S02]  /*3a4d0*/  LDL.LU R26, [R1+0xa8] ;  /* 0x0000a800011a7983 */ /* 0x000ee40000300800 */
[----:B------:R-:W3:Y:S11]  /*3a4e0*/  LDL.LU R27, [R1+0xac] ;  /* 0x0000ac00011b7983 */ /* 0x000ef60000300800 */
[----:B------:R-:W-:Y:S07]  /*3a4f0*/  @!UPT UIADD3 URZ, URZ, URZ, URZ ;  /* 0x0000003f3f3ff290 */ /* 0x000fee000fffe03f */
[----:B------:R-:W-:Y:S01]  /*3a500*/  MOV R9, R20 ;  /* 0x0000001400097202 */ /* 0x000fe20000000f00 */
[----:B------:R-:W-:Y:S01]  /*3a510*/  IMAD.MOV.U32 R3, RZ, RZ, R21 ;  /* 0x000000ffff037224 */ /* 0x000fe200078e0015 */
[----:B------:R-:W4:Y:S01]  /*3a520*/  LDL.LU R20, [R1] ;  /* 0x0000000001147983 */ /* 0x000f220000300800 */
[----:B0-----:R-:W-:Y:S01]  /*3a530*/  MOV R15, R22 ;  /* 0x00000016000f7202 */ /* 0x001fe20000000f00 */
[----:B------:R-:W4:Y:S01]  /*3a540*/  LDL.LU R21, [R1+0x4] ;  /* 0x0000040001157983 */ /* 0x000f220000300800 */
[----:B------:R-:W-:Y:S01]  /*3a550*/  MOV R14, R23 ;  /* 0x00000017000e7202 */ /* 0x000fe20000000f00 */
[----:B------:R-:W2:Y:S01]  /*3a560*/  LDL.LU R22, [R1+0x8] ;  /* 0x0000080001167983 */ /* 0x000ea20000300800 */
[----:B------:R-:W2:Y:S03]  /*3a570*/  LDL.LU R23, [R1+0xc] ;  /* 0x00000c0001177983 */ /* 0x000ea60000300800 */
[----:B--2---:R-:W-:Y:S01]  /*3a580*/  STL.64 [R1+0x4058], R22 ;  /* 0x0040581601007387 */ /* 0x004fe20000100a00 */
[----:B----4-:R-:W-:Y:S02]  /*3a590*/  STL.64 [R1+0x4050], R20 ;  /* 0x0040501401007387 */ /* 0x010fe40000100a00 */
[----:B---3--:R-:W-:Y:S02]  /*3a5a0*/  STL.64 [R1+0x4018], R26 ;  /* 0x0040181a01007387 */ /* 0x008fe40000100a00 */
[----:B------:R0:W-:Y:S02]  /*3a5b0*/  STL.64 [R1+0x4010], R24 ;  /* 0x0040101801007387 */ /* 0x0001e40000100a00 */
        /* <DEDUP_REMOVED lines=19> */
[----:B0-----:R-:W2:Y:S01]  /*3a6f0*/  LDL.LU R24, [R1+0xf0] ;  /* 0x0000f00001187983 */ /* 0x001ea20000300800 */
        /* <DEDUP_REMOVED lines=15> */
[----:B------:R-:W4:Y:S01]  /*3a7f0*/  LDL.LU R16, [R1+0x160] ;  /* 0x0001600001107983 */ /* 0x000f220000300800 */
[----:B------:R-:W-:Y:S02]  /*3a800*/  IMAD.MOV.U32 R4, RZ, RZ, R18 ;  /* 0x000000ffff047224 */ /* 0x000fe400078e0012 */
[----:B------:R-:W4:Y:S01]  /*3a810*/  LDL.LU R17, [R1+0x164] ;  /* 0x0001640001117983 */ /* 0x000f220000300800 */
[----:B------:R-:W-:Y:S01]  /*3a820*/  MOV R29, R19 ;  /* 0x00000013001d7202 */ /* 0x000fe20000000f00 */
[----:B------:R-:W4:Y:S01]  /*3a830*/  LDL.LU R18, [R1+0x168] ;  /* 0x0001680001127983 */ /* 0x000f220000300800 */
[----:B------:R-:W4:Y:S03]  /*3a840*/  LDL.LU R19, [R1+0x16c] ;  /* 0x00016c0001137983 */ /* 0x000f260000300800 */
        /* <DEDUP_REMOVED lines=12> */
[----:B------:R-:W-:Y:S01]  /*3a910*/  MOV R7, R8 ;  /* 0x0000000800077202 */ /* 0x000fe20000000f00 */
[----:B---3--:R-:W-:Y:S01]  /*3a920*/  STL.64 [R1+0x40a8], R26 ;  /* 0x0040a81a01007387 */ /* 0x008fe20000100a00 */
[----:B--2---:R0:W-:Y:S03]  /*3a930*/  STL.64 [R1+0x40a0], R24 ;  /* 0x0040a01801007387 */ /* 0x0041e60000100a00 */
[----:B0-----:R-:W2:Y:S01]  /*3a940*/  LDL.LU R24, [R1+0x170] ;  /* 0x0001700001187983 */ /* 0x001ea20000300800 */
[----:B------:R-:W2:Y:S02]  /*3a950*/  LDL.LU R25, [R1+0x174] ;  /* 0x0001740001197983 */ /* 0x000ea40000300800 */
[----:B------:R-:W2:Y:S02]  /*3a960*/  LDL.LU R26, [R1+0x178] ;  /* 0x00017800011a7983 */ /* 0x000ea40000300800 */
[----:B------:R-:W2:Y:S01]  /*3a970*/  LDL.LU R27, [R1+0x17c] ;  /* 0x00017c00011b7983 */ /* 0x000ea20000300800 */
[----:B------:R-:W-:Y:S01]  /*3a980*/  STL.64 [R1+0x3fe0], R14 ;  /* 0x003fe00e01007387 */ /* 0x000fe20000100a00 */
[----:B------:R0:W-:Y:S03]  /*3a990*/  STL.64 [R1+0x3fd8], R12 ;  /* 0x003fd80c01007387 */ /* 0x0001e60000100a00 */
[----:B0-----:R-:W3:Y:S01]  /*3a9a0*/  LDL.LU R12, [R1+0x80] ;  /* 0x00008000010c7983 */ /* 0x001ee20000300800 */
[----:B------:R-:W3:Y:S02]  /*3a9b0*/  LDL.LU R13, [R1+0x84] ;  /* 0x00008400010d7983 */ /* 0x000ee40000300800 */
[----:B------:R-:W2:Y:S02]  /*3a9c0*/  LDL.LU R14, [R1+0x88] ;  /* 0x00008800010e7983 */ /* 0x000ea40000300800 */
[----:B------:R-:W2:Y:S01]  /*3a9d0*/  LDL.LU R15, [R1+0x8c] ;  /* 0x00008c00010f7983 */ /* 0x000ea20000300800 */
[----:B----4-:R-:W-:Y:S01]  /*3a9e0*/  HMMA.16816.F32 R4, R4, R10, R16 ;  /* 0x0000000a0404723c */ /* 0x010fe20000001810 */
[----:B--2---:R-:W-:Y:S01]  /*3a9f0*/  STL.64 [R1+0x3ff0], R14 ;  /* 0x003ff00e01007387 */ /* 0x004fe20000100a00 */
[----:B---3--:R0:W-:Y:S03]  /*3aa00*/  STL.64 [R1+0x3fe8], R12 ;  /* 0x003fe80c01007387 */ /* 0x0081e60000100a00 */
[----:B0-----:R-:W2:Y:S01]  /*3aa10*/  LDL.LU R12, [R1+0x90] ;  /* 0x00009000010c7983 */ /* 0x001ea20000300800 */
[----:B------:R-:W2:Y:S02]  /*3aa20*/  LDL.LU R13, [R1+0x94] ;  /* 0x00009400010d7983 */ /* 0x000ea40000300800 */
[----:B------:R-:W2:Y:S02]  /*3aa30*/  LDL.LU R14, [R1+0x98] ;  /* 0x00009800010e7983 */ /* 0x000ea40000300800 */
[----:B------:R-:W2:Y:S01]  /*3aa40*/  LDL.LU R15, [R1+0x9c] ;  /* 0x00009c00010f7983 */ /* 0x000ea20000300800 */
[----:B------:R-:W3:Y:S11]  /*3aa50*/  LDL.LU.64 R16, [R1+0x40c0] ;  /* 0x0040c00001107983 */ /* 0x000ef60000300a00 */
[----:B------:R-:W-:Y:S01]  /*3aa60*/  @!UPT UIADD3 URZ, URZ, URZ, URZ ;  /* 0x0000003f3f3ff290 */ /* 0x000fe2000fffe03f */
[----:B------:R-:W-:Y:S02]  /*3aa70*/  STL.64 [R1+0x160], R4 ;  /* 0x0001600401007387 */ /* 0x000fe40000100a00 */
[----:B------:R-:W-:Y:S02]  /*3aa80*/  STL.64 [R1+0x168], R6 ;  /* 0x0001680601007387 */ /* 0x000fe40000100a00 */
[----:B------:R-:W0:Y:S02]  /*3aa90*/  LDSM.16.MT88.4 R4, [R0+0x14080] ;  /* 0x014080000004783b */ /* 0x000e240000004200 */
[----:B0-----:R-:W-:Y:S02]  /*3aaa0*/  MOV R19, R6 ;  /* 0x0000000600137202 */ /* 0x001fe40000000f00 */
[----:B------:R-:W-:Y:S02]  /*3aab0*/  MOV R18, R7 ;  /* 0x0000000700127202 */ /* 0x000fe40000000f00 */
[----:B------:R-:W4:Y:S01]  /*3aac0*/  LDL.LU.64 R6, [R1+0x40b8] ;  /* 0x0040b80001067983 */ /* 0x000f220000300a00 */
[----:B------:R-:W-:Y:S01]  /*3aad0*/  IMAD.MOV.U32 R8, RZ, RZ, R4 ;  /* 0x000000ffff087224 */ /* 0x000fe200078e0004 */
[----:B------:R-:W-:-:S02]  /*3aae0*/  MOV R28, R5 ;  /* 0x00000005001c7202 */ /* 0x000fc40000000f00 */
[----:B------:R-:W2:Y:S01]  /*3aaf0*/  LDL.LU.64 R4, [R1+0x40b0] ;  /* 0x0040b00001047983 */ /* 0x000ea20000300a00 */
[----:B------:R-:W-:Y:S01]  /*3ab00*/  STL [R1+0x3f98], R0 ;  /* 0x003f980001007387 */ /* 0x000fe20000100800 */
        /* <DEDUP_REMOVED lines=12> */
[----:B------:R-:W-:Y:S02]  /*3abd0*/  STL [R1+0x178], R22 ;  /* 0x0001781601007387 */ /* 0x000fe40000100800 */
[----:B------:R-:W-:Y:S02]  /*3abe0*/  IMAD.MOV.U32 R0, RZ, RZ, R23 ;  /* 0x000000ffff007224 */ /* 0x000fe400078e0017 */
[----:B------:R-:W0:Y:S04]  /*3abf0*/  LDSM.16.MT88.4 R20, [R2+0x14000] ;  /* 0x014000000214783b */ /* 0x000e280000004200 */
[----:B------:R-:W-:Y:S04]  /*3ac00*/  STL [R1+0x3f9c], R0 ;  /* 0x003f9c0001007387 */ /* 0x000fe80000100800 */
[----:B0-----:R-:W-:Y:S01]  /*3ac10*/  STL.64 [R1+0x50], R20 ;  /* 0x0000501401007387 */ /* 0x001fe20000100a00 */
[----:B------:R0:W-:Y:S03]  /*3ac20*/  STL.64 [R1+0x58], R22 ;  /* 0x0000581601007387 */ /* 0x0001e60000100a00 */
[----:B0-----:R-:W4:Y:S01]  /*3ac30*/  LDL.LU.64 R22, [R1+0x4088] ;  /* 0x0040880001167983 */ /* 0x001f220000300a00 */
[----:B------:R-:W4:Y:S02]  /*3ac40*/  LDL.LU.64 R20, [R1+0x4080] ;  /* 0x0040800001147983 */ /* 0x000f240000300a00 */
[C---:B----4-:R-:W-:Y:S11]  /*3ac50*/  HMMA.16816.F32 R24, R20.reuse, R6, R24 ;  /* 0x000000061418723c */ /* 0x050ff60000001818 */
[----:B------:R-:W-:Y:S11]  /*3ac60*/  @!UPT UIADD3 URZ, URZ, URZ, URZ ;  /* 0x0000003f3f3ff290 */ /* 0x000ff6000fffe03f */
[----:B------:R-:W-:Y:S01]  /*3ac70*/  @!UPT UIADD3 URZ, URZ, URZ, URZ ;  /* 0x0000003f3f3ff290 */ /* 0x000fe2000fffe03f */
[----:B------:R-:W-:Y:S01]  /*3ac80*/  STL.64 [R1+0x150], R24 ;  /* 0x0001501801007387 */ /* 0x000fe20000100a00 */
[----:B------:R0:W-:Y:S01]  /*3ac90*/  STL [R1+0x158], R26 ;  /* 0x0001581a01007387 */ /* 0x0001e20000100800 */
[----:B------:R-:W-:Y:S02]  /*3aca0*/  MOV R0, R27 ;  /* 0x0000001b00007202 */ /* 0x000fe40000000f00 */
[----:B0-----:R-:W4:Y:S01]  /*3acb0*/  LDL.LU.64 R26, [R1+0x4078] ;  /* 0x00407800011a7983 */ /* 0x001f220000300a00 */
[----:B------:R-:W4:Y:S02]  /*3acc0*/  LDL.LU.64 R24, [R1+0x4070] ;  /* 0x0040700001187983 */ /* 0x000f240000300a00 */
[----:B------:R-:W-:Y:S01]  /*3acd0*/  STL [R1+0x3fa0], R0 ;  /* 0x003fa00001007387 */ /* 0x000fe20000100800 */
        /* <DEDUP_REMOVED lines=34> */
[----:B------:R2:W-:Y:S01]  /*3af00*/  STL.64 [R1+0xf0], R20 ;  /* 0x0000f01401007387 */ /* 0x0005e20000100a00 */
[----:B------:R0:W-:Y:S01]  /*3af10*/  STL.64 [R1+0xf8], R22 ;  /* 0x0000f81601007387 */ /* 0x0001e20000100a00 */
[----:B--2---:R-:W-:Y:S02]  /*3af20*/  MOV R20, R4 ;  /* 0x0000000400147202 */ /* 0x004fe40000000f00 */
[----:B------:R-:W-:Y:S01]  /*3af30*/  MOV R21, R5 ;  /* 0x0000000500157202 */ /* 0x000fe20000000f00 */
[----:B------:R-:W3:Y:S01]  /*3af40*/  LDL.LU R4, [R1+0x3ffc] ;  /* 0x003ffc0001047983 */ /* 0x000ee20000300800 */
[----:B------:R-:W3:Y:S02]  /*3af50*/  LDL.LU R5, [R1+0x3ff8] ;  /* 0x003ff80001057983 */ /* 0x000ee40000300800 */
[----:B0-----:R-:W3:Y:S02]  /*3af60*/  LDL.LU R22, [R1+0x48] ;  /* 0x0000480001167983 */ /* 0x001ee40000300800 */
[----:B------:R-:W3:Y:S01]  /*3af70*/  LDL.LU R23, [R1+0x4c] ;  /* 0x00004c0001177983 */ /* 0x000ee20000300800 */
[C---:B----4-:R-:W-:Y:S11]  /*3af80*/  HMMA.16816.F32 R12, R24.reuse, R6, R12 ;  /* 0x00000006180c723c */ /* 0x050ff6000000180c */
[----:B------:R-:W-:Y:S11]  /*3af90*/  @!UPT UIADD3 URZ, URZ, URZ, URZ ;  /* 0x0000003f3f3ff290 */ /* 0x000ff6000fffe03f */
[----:B------:R-:W-:Y:S01]  /*3afa0*/  @!UPT UIADD3 URZ, URZ, URZ, URZ ;  /* 0x0000003f3f3ff290 */ /* 0x000fe2000fffe03f */
[----:B------:R-:W-:Y:S01]  /*3afb0*/  STL.64 [R1+0xe0], R12 ;  /* 0x0000e00c01007387 */ /* 0x000fe20000100a00 */
[----:B------:R0:W-:Y:S03]  /*3afc0*/  STL.64 [R1+0xe8], R14 ;  /* 0x0000e80e01007387 */ /* 0x0001e60000100a00 */
[----:B0-----:R-:W2:Y:S01]  /*3afd0*/  LDL.LU.64 R14, [R1+0x3ff0] ;  /* 0x003ff000010e7983 */ /* 0x001ea20000300a00 */
[----:B------:R-:W2:Y:S02]  /*3afe0*/  LDL.LU.64 R12, [R1+0x3fe8] ;  /* 0x003fe800010c7983 */ /* 0x000ea40000300a00 */
[----:B------:R-:W3:Y:S02]  /*3aff0*/  LDL.LU R6, [R1+0x68] ;  /* 0x0000680001067983 */ /* 0x000ee40000300800 */
[----:B------:R-:W3:Y:S01]  /*3b000*/  LDL.LU R7, [R1+0x6c] ;  /* 0x00006c0001077983 */ /* 0x000ee20000300800 */
[----:B--2---:R-:W-:Y:S01]  /*3b010*/  HMMA.16816.F32 R24, R24, R10, R12 ;  /* 0x0000000a1818723c */ /* 0x004fe2000000180c */
[----:B------:R-:W2:Y:S01]  /*3b020*/  LDL.LU.64 R14, [R1+0x3fe0] ;  /* 0x003fe000010e7983 */ /* 0x000ea20000300a00 */
[----:B------:R-:W4:Y:S11]  /*3b030*/  LDL.LU.64 R12, [R1+0x3fd8] ;  /* 0x003fd800010c7983 */ /* 0x000f360000300a00 */
[----:B------:R-:W-:Y:S10]  /*3b040*/  @!UPT UIADD3 URZ, URZ, URZ, URZ ;  /* 0x0000003f3f3ff290 */ /* 0x000ff4000fffe03f */
[----:B------:R0:W-:Y:S01]  /*3b050*/  STL.64 [R1+0x10], R24 ;  /* 0x0000101801007387 */ /* 0x0001e20000100a00 */
[----:B------:R1:W-:Y:S02]  /*3b060*/  STL.64 [R1+0x18], R26 ;  /* 0x0000181a01007387 */ /* 0x0003e40000100a00 */
[----:B0-----:R-:W-:Y:S01]  /*3b070*/  IMAD.MOV.U32 R24, RZ, RZ, R8 ;  /* 0x000000ffff187224 */ /* 0x001fe200078e0008 */
[----:B------:R-:W-:Y:S01]  /*3b080*/  MOV R25, R28 ;  /* 0x0000001c00197202 */ /* 0x000fe20000000f00 */
[----:B------:R-:W2:Y:S01]  /*3b090*/  LDL.LU R8, [R1+0x3fd4] ;  /* 0x003fd40001087983 */ /* 0x000ea20000300800 */
[----:B------:R-:W2:Y:S01]  /*3b0a0*/  LDL.LU R28, [R1+0x3fd0] ;  /* 0x003fd000011c7983 */ /* 0x000ea20000300800 */
[----:B---3--:R-:W-:Y:S01]  /*3b0b0*/  HMMA.16816.F32 R4, R20, R16, R4 ;  /* 0x000000101404723c */ /* 0x008fe20000001804 */
[----:B-1----:R-:W-:Y:S02]  /*3b0c0*/  MOV R26, R19 ;  /* 0x00000013001a7202 */ /* 0x002fe40000000f00 */
[----:B------:R-:W-:-:S05]  /*3b0d0*/  MOV R27, R18 ;  /* 0x00000012001b7202 */ /* 0x000fca0000000f00 */
[----:B------:R-:W-:Y:S01]  /*3b0e0*/  STL.64 [R1+0x3fc0], R26 ;  /* 0x003fc01a01007387 */ /* 0x000fe20000100a00 */
[----:B------:R0:W-:Y:S03]  /*3b0f0*/  STL.64 [R1+0x3fb8], R24 ;  /* 0x003fb81801007387 */ /* 0x0001e60000100a00 */
[----:B0-----:R-:W4:Y:S01]  /*3b100*/  LDL.LU R24, [R1+0x70] ;  /* 0x0000700001187983 */ /* 0x001f220000300800 */
[----:B------:R-:W4:Y:S02]  /*3b110*/  LDL.LU R25, [R1+0x74] ;  /* 0x0000740001197983 */ /* 0x000f240000300800 */
[----:B------:R-:W4:Y:S02]  /*3b120*/  LDL.LU R26, [R1+0x78] ;  /* 0x00007800011a7983 */ /* 0x000f240000300800 */
[----:B------:R-:W4:Y:S07]  /*3b130*/  LDL.LU R27, [R1+0x7c] ;  /* 0x00007c00011b7983 */ /* 0x000f2e0000300800 */
[----:B------:R-:W-:Y:S01]  /*3b140*/  IMAD.MOV.U32 R18, RZ, RZ, R6 ;  /* 0x000000ffff127224 */ /* 0x000fe200078e0006 */
[----:B------:R-:W-:Y:S01]  /*3b150*/  STL.64 [R1+0xa0], R4 ;  /* 0x0000a00401007387 */ /* 0x000fe20000100a00 */
[----:B------:R-:W-:-:S02]  /*3b160*/  MOV R19, R7 ;  /* 0x0000000700137202 */ /* 0x000fc40000000f00 */
[----:B------:R-:W0:Y:S01]  /*3b170*/  LDSM.16.MT88.4 R4, [R2+0x14080] ;  /* 0x014080000204783b */ /* 0x000e220000004200 */
[----:B------:R-:W-:Y:S03]  /*3b180*/  STL [R1+0x3ea4], R18 ;  /* 0x003ea41201007387 */ /* 0x000fe60000100800 */
[----:B------:R-:W-:Y:S01]  /*3b190*/  STL [R1+0x3ea0], R19 ;  /* 0x003ea01301007387 */ /* 0x000fe20000100800 */
[----:B0-----:R-:W-:Y:S01]  /*3b1a0*/  STL.64 [R1], R4 ;  /* 0x0000000401007387 */ /* 0x001fe20000100a00 */
[----:B------:R-:W-:Y:S01]  /*3b1b0*/  STL [R1+0x8], R6 ;  /* 0x0000080601007387 */ /* 0x000fe20000100800 */
[----:B------:R-:W-:Y:S02]  /*3b1c0*/  MOV R0, R7 ;  /* 0x0000000700007202 */ /* 0x000fe40000000f00 */
[----:B--2---:R-:W0:Y:S04]  /*3b1d0*/  LDSM.16.MT88.4 R4, [R28+0x14000] ;  /* 0x014000001c04783b */ /* 0x004e280000004200 */
[----:B0-----:R-:W-:Y:S01]  /*3b1e0*/  STL.64 [R1+0x3f40], R6 ;  /* 0x003f400601007387 */ /* 0x001fe20000100a00 */
[----:B------:R0:W-:Y:S02]  /*3b1f0*/  STL.64 [R1+0x3f38], R4 ;  /* 0x003f380401007387 */ /* 0x0001e40000100a00 */
[----:B0-----:R-:W-:-:S02]  /*3b200*/  MOV R4, R9 ;  /* 0x0000000900047202 */ /* 0x001fc40000000f00 */
[----:B------:R-:W2:Y:S01]  /*3b210*/  LDL.LU R9, [R1+0x3fcc] ;  /* 0x003fcc0001097983 */ /* 0x000ea20000300800 */
[----:B------:R-:W-:Y:S02]  /*3b220*/  MOV R6, R15 ;  /* 0x0000000f00067202 */ /* 0x000fe40000000f00 */
[----:B------:R-:W-:Y:S01]  /*3b230*/  MOV R7, R14 ;  /* 0x0000000e00077202 */ /* 0x000fe20000000f00 */
[----:B------:R-:W-:Y:S02]  /*3b240*/  IMAD.MOV.U32 R5, RZ, RZ, R3 ;  /* 0x000000ffff057224 */ /* 0x000fe400078e0003 */
[----:B------:R-:W3:Y:S02]  /*3b250*/  LDL.LU R3, [R1+0x3fc8] ;  /* 0x003fc80001037983 */ /* 0x000ee40000300800 */
[----:B------:R0:W-:Y:S02]  /*3b260*/  STL.64 [R1+0x3fb0], R6 ;  /* 0x003fb00601007387 */ /* 0x0001e40000100a00 */
[----:B0-----:R-:W-:Y:S01]  /*3b270*/  IMAD.MOV.U32 R7, RZ, RZ, R8 ;  /* 0x000000ffff077224 */ /* 0x001fe200078e0008 */
[----:B------:R0:W-:Y:S01]  /*3b280*/  STL.64 [R1+0x3fa8], R4 ;  /* 0x003fa80401007387 */ /* 0x0001e20000100a00 */
[----:B----4-:R-:W-:Y:S03]  /*3b290*/  HMMA.16816.F32 R20, R20, R12, R24 ;  /* 0x0000000c1414723c */ /* 0x010fe60000001818 */
[----:B0-----:R-:W4:Y:S01]  /*3b2a0*/  LDL.LU R4, [R1+0xc0] ;  /* 0x0000c00001047983 */ /* 0x001f220000300800 */
[----:B------:R-:W4:Y:S01]  /*3b2b0*/  LDL.LU R5, [R1+0xc4] ;  /* 0x0000c40001057983 */ /* 0x000f220000300800 */
[----:B--2---:R-:W-:-:S02]  /*3b2c0*/  MOV R6, R9 ;  /* 0x0000000900067202 */ /* 0x004fc40000000f00 */
[----:B------:R-:W0:Y:S04]  /*3b2d0*/  LDSM.16.MT88.4 R8, [R28+0x14080] ;  /* 0x014080001c08783b */ /* 0x000e280000004200 */
[----:B0-----:R-:W-:Y:S01]  /*3b2e0*/  STL.64 [R1+0x3f20], R10 ;  /* 0x003f200a01007387 */ /* 0x001fe20000100a00 */
[----:B------:R0:W-:Y:S03]  /*3b2f0*/  STL.64 [R1+0x3f18], R8 ;  /* 0x003f180801007387 */ /* 0x0001e60000100a00 */
[----:B0-----:R-:W2:Y:S01]  /*3b300*/  LDL.LU.64 R8, [R1+0x50] ;  /* 0x0000500001087983 */ /* 0x001ea20000300a00 */
[----:B------:R-:W2:Y:S02]  /*3b310*/  LDL.LU.64 R10, [R1+0x58] ;  /* 0x00005800010a7983 */ /* 0x000ea40000300a00 */
[----:B------:R-:W-:Y:S02]  /*3b320*/  STL [R1+0x3ea8], R28 ;  /* 0x003ea81c01007387 */ /* 0x000fe40000100800 */
[----:B------:R-:W4:Y:S01]  /*3b330*/  LDL.LU.64 R26, [R1+0x3fc0] ;  /* 0x003fc000011a7983 */ /* 0x000f220000300a00 */
[----:B------:R-:W4:Y:S02]  /*3b340*/  LDL.LU.64 R24, [R1+0x3fb8] ;  /* 0x003fb80001187983 */ /* 0x000f240000300a00 */
[----:B------:R-:W-:Y:S01]  /*3b350*/  STL [R1+0x80], R20 ;  /* 0x0000801401007387 */ /* 0x000fe20000100800 */
[----:B------:R-:W-:Y:S01]  /*3b360*/  MOV R18, R21 ;  /* 0x0000001500127202 */ /* 0x000fe20000000f00 */
[----:B------:R-:W-:Y:S01]  /*3b370*/  STL [R1+0x8c], R23 ;  /* 0x00008c1701007387 */ /* 0x000fe20000100800 */
[----:B------:R-:W-:-:S02]  /*3b380*/  MOV R19, R22 ;  /* 0x0000001600137202 */ /* 0x000fc40000000f00 */
[----:B---3--:R-:W0:Y:S04]  /*3b390*/  LDSM.16.MT88.4 R20, [R3+0x14000] ;  /* 0x014000000314783b */ /* 0x008e280000004200 */
[----:B------:R-:W-:Y:S01]  /*3b3a0*/  STL [R1+0x3eb0], R19 ;  /* 0x003eb01301007387 */ /* 0x000fe20000100800 */
[----:B------:R-:W-:Y:S03]  /*3b3b0*/  STL [R1+0x3eac], R18 ;  /* 0x003eac1201007387 */ /* 0x000fe60000100800 */
[----:B0-----:R-:W-:Y:S01]  /*3b3c0*/  STL.64 [R1+0x3f00], R22 ;  /* 0x003f001601007387 */ /* 0x001fe20000100a00 */
[----:B------:R0:W-:Y:S03]  /*3b3d0*/  STL.64 [R1+0x3ef8], R20 ;  /* 0x003ef81401007387 */ /* 0x0001e60000100a00 */
[----:B0-----:R-:W3:Y:S01]  /*3b3e0*/  LDL.LU R20, [R1+0xb0] ;  /* 0x0000b00001147983 */ /* 0x001ee20000300800 */
[----:B------:R-:W3:Y:S02]  /*3b3f0*/  LDL.LU R21, [R1+0xb4] ;  /* 0x0000b40001157983 */ /* 0x000ee40000300800 */
[----:B------:R-:W3:Y:S01]  /*3b400*/  LDL.LU R22, [R1+0xb8] ;  /* 0x0000b80001167983 */ /* 0x000ee20000300800 */
[----:B----4-:R-:W-:Y:S11]  /*3b410*/  HMMA.16816.F32 R4, R24, R16, R4 ;  /* 0x000000101804723c */ /* 0x010ff60000001804 */
[----:B------:R-:W-:Y:S11]  /*3b420*/  @!UPT UIADD3 URZ, URZ, URZ, URZ ;  /* 0x0000003f3f3ff290 */ /* 0x000ff6000fffe03f */
[----:B------:R-:W-:Y:S01]  /*3b430*/  @!UPT UIADD3 URZ, URZ, URZ, URZ ;  /* 0x0000003f3f3ff290 */ /* 0x000fe2000fffe03f */
[----:B------:R-:W-:Y:S01]  /*3b440*/  STL.64 [R1+0x70], R4 ;  /* 0x0000700401007387 */ /* 0x000fe20000100a00 */
[----:B------:R0:W-:Y:S02]  /*3b450*/  STL [R1+0x78], R6 ;  /* 0x0000780601007387 */ /* 0x0001e40000100800 */
[----:B------:R-:W-:Y:S02]  /*3b460*/  IMAD.MOV.U32 R28, RZ, RZ, R7 ;  /* 0x000000ffff1c7224 */ /* 0x000fe400078e0007 */
[----:B0-----:R-:W4:Y:S01]  /*3b470*/  LDL.LU.64 R6, [R1+0x3fb0] ;  /* 0x003fb00001067983 */ /* 0x001f220000300a00 */
[----:B------:R-:W4:Y:S01]  /*3b480*/  LDL.LU.64 R4, [R1+0x3fa8] ;  /* 0x003fa80001047983 */ /* 0x000f220000300a00 */
[----:B------:R-:W-:-:S07]  /*3b490*/  MOV R23, R29 ;  /* 0x0000001d00177202 */ /* 0x000fce0000000f00 */
[----:B---3--:R-:W-:Y:S01]  /*3b4a0*/  HMMA.16816.F32 R20, R24, R12, R20 ;  /* 0x0000000c1814723c */ /* 0x008fe20000001814 */
[----:B------:R-:W0:Y:S04]  /*3b4b0*/  LDSM.16.MT88.4 R24, [R3+0x14080] ;  /* 0x014080000318783b */ /* 0x000e280000004200 */
[----:B------:R-:W-:Y:S11]  /*3b4c0*/  STL [R1+0x3ed8], R28 ;  /* 0x003ed81c01007387 */ /* 0x000ff60000100800 */
[----:B------:R-:W-:Y:S08]  /*3b4d0*/  @!UPT UIADD3 URZ, URZ, URZ, URZ ;  /* 0x0000003f3f3ff290 */ /* 0x000ff0000fffe03f */
[----:B------:R-:W-:Y:S02]  /*3b4e0*/  MOV R18, R23 ;  /* 0x0000001700127202 */ /* 0x000fe40000000f00 */
[----:B------:R-:W-:Y:S01]  /*3b4f0*/  MOV R19, R22 ;  /* 0x0000001600137202 */ /* 0x000fe20000000f00 */
[----:B------:R-:W-:Y:S02]  /*3b500*/  STL.64 [R1+0x60], R20 ;  /* 0x0000601401007387 */ /* 0x000fe40000100a00 */
[----:B------:R-:W-:Y:S02]  /*3b510*/  STL [R1+0x3ee0], R18 ;  /* 0x003ee01201007387 */ /* 0x000fe40000100800 */
[----:B------:R2:W-:Y:S01]  /*3b520*/  STL [R1+0x3edc], R19 ;  /* 0x003edc1301007387 */ /* 0x0005e20000100800 */
[----:B------:R1:W-:Y:S03]  /*3b530*/  STL [R1+0x3ee4], R3 ;  /* 0x003ee40301007387 */ /* 0x0003e60000100800 */
[----:B0-----:R-:W-:Y:S01]  /*3b540*/  STL.64 [R1+0x3ed0], R26 ;  /* 0x003ed01a01007387 */ /* 0x001fe20000100a00 */
[----:B------:R0:W-:Y:S02]  /*3b550*/  STL.64 [R1+0x3ec8], R24 ;  /* 0x003ec81801007387 */ /* 0x0001e40000100a00 */
[----:B--2---:R-:W-:Y:S01]  /*3b560*/  IMAD.MOV.U32 R19, RZ, RZ, R9 ;  /* 0x000000ffff137224 */ /* 0x004fe200078e0009 */
[----:B------:R-:W-:-:S02]  /*3b570*/  MOV R18, R10 ;  /* 0x0000000a00127202 */ /* 0x000fc40000000f00 */
[----:B-1----:R-:W-:Y:S02]  /*3b580*/  MOV R3, R11 ;  /* 0x0000000b00037202 */ /* 0x002fe40000000f00 */
[----:B0-----:R-:W-:Y:S01]  /*3b590*/  MOV R24, R8 ;  /* 0x0000000800187202 */ /* 0x001fe20000000f00 */
[----:B----4-:R-:W-:Y:S11]  /*3b5a0*/  HMMA.16816.F32 R4, R8, R16, R4 ;  /* 0x000000100804723c */ /* 0x010ff60000001804 */
[----:B------:R-:W-:Y:S11]  /*3b5b0*/  @!UPT UIADD3 URZ, URZ, URZ, URZ ;  /* 0x0000003f3f3ff290 */ /* 0x000ff6000fffe03f */
[----:B------:R-:W-:Y:S02]  /*3b5c0*/  @!UPT UIADD3 URZ, URZ, URZ, URZ ;  /* 0x0000003f3f3ff290 */ /* 0x000fe4000fffe03f */
[----:B------:R-:W-:Y:S01]  /*3b5d0*/  MOV R14, R5 ;  /* 0x00000005000e7202 */ /* 0x000fe20000000f00 */
[----:B------:R-:W-:Y:S01]  /*3b5e0*/  IMAD.MOV.U32 R15, RZ, RZ, R6 ;  /* 0x000000ffff0f7224 */ /* 0x000fe200078e0006 */
[----:B------:R0:W-:Y:S04]  /*3b5f0*/  STL [R1+0x90], R4 ;  /* 0x0000900401007387 */ /* 0x0001e80000100800 */
[----:B------:R-:W-:Y:S01]  /*3b600*/  STL.64 [R1+0x3f90], R14 ;  /* 0x003f900e01007387 */ /* 0x000fe20000100a00 */
[----:B------:R-:W-:Y:S02]  /*3b610*/  STL.64 [R1+0x3f88], R12 ;  /* 0x003f880c01007387 */ /* 0x000fe40000100a00 */
[----:B------:R-:W2:Y:S02]  /*3b620*/  LDL.LU R20, [R1+0x120] ;  /* 0x0001200001147983 */ /* 0x000ea40000300800 */
[----:B------:R-:W2:Y:S01]  /*3b630*/  LDL.LU R21, [R1+0x124] ;  /* 0x0001240001157983 */ /* 0x000ea20000300800 */
[----:B------:R-:W3:Y:S01]  /*3b640*/  LDL.LU R22, [R1+0x128] ;  /* 0x0001280001167983 */ /* 0x000ee20000300800 */
[----:B------:R-:W3:Y:S02]  /*3b650*/  LDL.LU R23, [R1+0x12c] ;  /* 0x00012c0001177983 */ /* 0x000ee40000300800 */
[----:B------:R-:W4:Y:S02]  /*3b660*/  LDL.LU R8, [R1+0x140] ;  /* 0x0001400001087983 */ /* 0x000f240000300800 */
[----:B------:R-:W4:Y:S01]  /*3b670*/  LDL.LU R9, [R1+0x144] ;  /* 0x0001440001097983 */ /* 0x000f220000300800 */
[----:B------:R-:W2:Y:S01]  /*3b680*/  LDL.LU R10, [R1+0x148] ;  /* 0x00014800010a7983 */ /* 0x000ea20000300800 */
[----:B------:R-:W2:Y:S02]  /*3b690*/  LDL.LU R11, [R1+0x14c] ;  /* 0x00014c00010b7983 */ /* 0x000ea40000300800 */
[----:B0-----:R-:W2:Y:S02]  /*3b6a0*/  LDL.LU R4, [R1] ;  /* 0x0000000001047983 */ /* 0x001ea40000300800 */
[----:B------:R-:W2:Y:S01]  /*3b6b0*/  LDL.LU R5, [R1+0x4] ;  /* 0x0000040001057983 */ /* 0x000ea20000300800 */
[----:B------:R-:W2:Y:S01]  /*3b6c0*/  LDL.LU R6, [R1+0x8] ;  /* 0x0000080001067983 */ /* 0x000ea20000300800 */
[----:B------:R-:W-:Y:S01]  /*3b6d0*/  MOV R29, R7 ;  /* 0x00000007001d7202 */ /* 0x000fe20000000f00 */
[----:B------:R-:W-:-:S02]  /*3b6e0*/  MOV R7, R0 ;  /* 0x0000000000077202 */ /* 0x000fc40000000f00 */
[----:B------:R-:W3:Y:S04]  /*3b6f0*/  LDL.LU R0, [R1+0x3fa0] ;  /* 0x003fa00001007983 */ /* 0x000ee80000300800 */
[----:B--2---:R-:W-:Y:S01]  /*3b700*/  STL.64 [R1+0x3f70], R6 ;  /* 0x003f700601007387 */ /* 0x004fe20000100a00 */
[----:B------:R-:W-:Y:S02]  /*3b710*/  STL.64 [R1+0x3f68], R4 ;  /* 0x003f680401007387 */ /* 0x000fe40000100a00 */
[----:B------:R-:W-:Y:S02]  /*3b720*/  STL.64 [R1+0x3f30], R10 ;  /* 0x003f300a01007387 */ /* 0x000fe40000100a00 */
[----:B----4-:R0:W-:Y:S02]  /*3b730*/  STL.64 [R1+0x3f28], R8 ;  /* 0x003f280801007387 */ /* 0x0101e40000100a00 */
[----:B0-----:R-:W2:Y:S01]  /*3b740*/  LDL.LU R8, [R1+0x150] ;  /* 0x0001500001087983 */ /* 0x001ea20000300800 */
[----:B------:R-:W2:Y:S02]  /*3b750*/  LDL.LU R9, [R1+0x154] ;  /* 0x0001540001097983 */ /* 0x000ea40000300800 */
[----:B------:R-:W4:Y:S01]  /*3b760*/  LDL.LU R10, [R1+0x158] ;  /* 0x00015800010a7983 */ /* 0x000f220000300800 */
[----:B---3--:R-:W-:-:S02]  /*3b770*/  MOV R11, R0 ;  /* 0x00000000000b7202 */ /* 0x008fc40000000f00 */
[----:B------:R-:W3:Y:S04]  /*3b780*/  LDL.LU R0, [R1+0x3f9c] ;  /* 0x003f9c0001007983 */ /* 0x000ee80000300800 */
[----:B----4-:R-:W-:Y:S01]  /*3b790*/  STL.64 [R1+0x3f50], R10 ;  /* 0x003f500a01007387 */ /* 0x010fe20000100a00 */
[----:B--2---:R0:W-:Y:S03]  /*3b7a0*/  STL.64 [R1+0x3f48], R8 ;  /* 0x003f480801007387 */ /* 0x0041e60000100a00 */
[----:B0-----:R-:W2:Y:S01]  /*3b7b0*/  LDL.LU R8, [R1+0x170] ;  /* 0x0001700001087983 */ /* 0x001ea20000300800 */
[----:B------:R-:W2:Y:S02]  /*3b7c0*/  LDL.LU R9, [R1+0x174] ;  /* 0x0001740001097983 */ /* 0x000ea40000300800 */
[----:B------:R-:W4:Y:S02]  /*3b7d0*/  LDL.LU R10, [R1+0x178] ;  /* 0x00017800010a7983 */ /* 0x000f240000300800 */
[----:B---3--:R-:W-:-:S02]  /*3b7e0*/  IMAD.MOV.U32 R11, RZ, RZ, R0 ;  /* 0x000000ffff0b7224 */ /* 0x008fc400078e0000 */
[----:B------:R-:W3:Y:S01]  /*3b7f0*/  LDL.LU R0, [R1+0x3f98] ;  /* 0x003f980001007983 */ /* 0x000ee20000300800 */
[----:B------:R-:W-:-:S03]  /*3b800*/  IMAD.MOV.U32 R4, RZ, RZ, R24 ;  /* 0x000000ffff047224 */ /* 0x000fc600078e0018 */
[----:B----4-:R-:W-:Y:S01]  /*3b810*/  STL.64 [R1+0x3f60], R10 ;  /* 0x003f600a01007387 */ /* 0x010fe20000100a00 */
[----:B--2---:R0:W-:Y:S03]  /*3b820*/  STL.64 [R1+0x3f58], R8 ;  /* 0x003f580801007387 */ /* 0x0041e60000100a00 */
[----:B---3--:R-:W1:Y:S04]  /*3b830*/  LDSM.16.MT88.4 R12, [R0+0x15000] ;  /* 0x01500000000c783b */ /* 0x008e680000004200 */
[----:B0-----:R-:W2:Y:S01]  /*3b840*/  LDL.LU R8, [R1+0x180] ;  /* 0x0001800001087983 */ /* 0x001ea20000300800 */
[----:B------:R-:W2:Y:S02]  /*3b850*/  LDL.LU R9, [R1+0x184] ;  /* 0x0001840001097983 */ /* 0x000ea40000300800 */
[----:B------:R-:W3:Y:S02]  /*3b860*/  LDL.LU R10, [R1+0x188] ;  /* 0x00018800010a7983 */ /* 0x000ee40000300800 */
[----:B------:R-:W3:Y:S01]  /*3b870*/  LDL.LU R11, [R1+0x18c] ;  /* 0x00018c00010b7983 */ /* 0x000ee20000300800 */
[----:B-1----:R-:W-:-:S02]  /*3b880*/  MOV R27, R12 ;  /* 0x0000000c001b7202 */ /* 0x002fc40000000f00 */
[----:B------:R-:W-:Y:S02]  /*3b890*/  MOV R26, R13 ;  /* 0x0000000d001a7202 */ /* 0x000fe40000000f00 */
[----:B------:R-:W-:Y:S01]  /*3b8a0*/  MOV R25, R14 ;  /* 0x0000000e00197202 */ /* 0x000fe20000000f00 */
[----:B------:R-:W-:Y:S02]  /*3b8b0*/  IMAD.MOV.U32 R24, RZ, RZ, R15 ;  /* 0x000000ffff187224 */ /* 0x000fe400078e000f */
[----:B------:R-:W0:Y:S01]  /*3b8c0*/  LDSM.16.MT88.4 R12, [R0+0x15080] ;  /* 0x01508000000c783b */ /* 0x000e220000004200 */
[----:B------:R-:W-:Y:S02]  /*3b8d0*/  MOV R5, R19 ;  /* 0x0000001300057202 */ /* 0x000fe40000000f00 */
[----:B------:R-:W-:Y:S02]  /*3b8e0*/  MOV R6, R18 ;  /* 0x0000001200067202 */ /* 0x000fe40000000f00 */
[----:B------:R-:W-:-:S02]  /*3b8f0*/  MOV R7, R3 ;  /* 0x0000000300077202 */ /* 0x000fc40000000f00 */
[----:B0-----:R-:W-:Y:S01]  /*3b900*/  MOV R19, R14 ;  /* 0x0000000e00137202 */ /* 0x001fe20000000f00 */
[----:B------:R-:W-:Y:S01]  /*3b910*/  IMAD.MOV.U32 R28, RZ, RZ, R15 ;  /* 0x000000ffff1c7224 */ /* 0x000fe200078e000f */
[----:B------:R-:W-:Y:S02]  /*3b920*/  MOV R3, R12 ;  /* 0x0000000c00037202 */ /* 0x000fe40000000f00 */
        /* <DEDUP_REMOVED lines=11> */
[----:B------:R-:W3:Y:S02]  /*3b9e0*/  LDL.LU R22, [R1+0x138] ;  /* 0x0001380001167983 */ /* 0x000ee40000300800 */
[----:B------:R-:W3:Y:S01]  /*3b9f0*/  LDL.LU R23, [R1+0x13c] ;  /* 0x00013c0001177983 */ /* 0x000ee20000300800 */
[----:B------:R-:W-:Y:S01]  /*3ba00*/  STL.64 [R1+0x3ef0], R26 ;  /* 0x003ef01a01007387 */ /* 0x000fe20000100a00 */
[----:B------:R0:W-:Y:S03]  /*3ba10*/  STL.64 [R1+0x3ee8], R24 ;  /* 0x003ee81801007387 */ /* 0x0001e60000100a00 */
[----:B0-----:R-:W4:Y:S01]  /*3ba20*/  LDL.LU R24, [R1+0x100] ;  /* 0x0001000001187983 */ /* 0x001f220000300800 */
[----:B------:R-:W4:Y:S02]  /*3ba30*/  LDL.LU R25, [R1+0x104] ;  /* 0x0001040001197983 */ /* 0x000f240000300800 */
[----:B------:R-:W4:Y:S02]  /*3ba40*/  LDL.LU R26, [R1+0x108] ;  /* 0x00010800011a7983 */ /* 0x000f240000300800 */
[----:B------:R-:W4:Y:S01]  /*3ba50*/  LDL.LU R27, [R1+0x10c] ;  /* 0x00010c00011b7983 */ /* 0x000f220000300800 */
[----:B------:R-:W2:Y:S01]  /*3ba60*/  LDL.LU.64 R14, [R1+0x3f90] ;  /* 0x003f9000010e7983 */ /* 0x000ea20000300a00 */
[----:B------:R-:W2:Y:S02]  /*3ba70*/  LDL.LU.64 R12, [R1+0x3f88] ;  /* 0x003f8800010c7983 */ /* 0x000ea40000300a00 */
        /* <DEDUP_REMOVED lines=9> */
[----:B------:R0:W-:Y:S01]  /*3bb10*/  STL [R1+0x58], R6 ;  /* 0x0000580601007387 */ /* 0x0001e20000100800 */
[----:B------:R-:W-:Y:S02]  /*3bb20*/  MOV R0, R7 ;  /* 0x0000000700007202 */ /* 0x000fe40000000f00 */
        /* <DEDUP_REMOVED lines=50> */
[----:B-1----:R-:W2:Y:S02]  /*3be50*/  LDL.LU R10, [R1+0x18] ;  /* 0x00001800010a7983 */ /* 0x002ea40000300800 */
[----:B------:R-:W2:Y:S01]  /*3be60*/  LDL.LU R11, [R1+0x1c] ;  /* 0x00001c00010b7983 */ /* 0x000ea20000300800 */
[C---:B----4-:R-:W-:Y:S01]  /*3be70*/  HMMA.16816.F32 R24, R20.reuse, R16, R24 ;  /* 0x000000101418723c */ /* 0x050fe20000001818 */
[----:B--2---:R-:W-:Y:S01]  /*3be80*/  STL.64 [R1+0x3ec0], R10 ;  /* 0x003ec00a01007387 */ /* 0x004fe20000100a00 */
[----:B---3--:R0:W-:Y:S03]  /*3be90*/  STL.64 [R1+0x3eb8], R8 ;  /* 0x003eb80801007387 */ /* 0x0081e60000100a00 */
        /* <DEDUP_REMOVED lines=8> */
[----:B------:R-:W4:Y:S01]  /*3bf20*/  LDL.LU.64 R24, [R1+0x3ee8] ;  /* 0x003ee80001187983 */ /* 0x000f220000300a00 */
[----:B------:R-:W-:Y:S07]  /*3bf30*/  HMMA.16816.F32 R4, R20, R12, R4 ;  /* 0x0000000c1404723c */ /* 0x000fee0000001804 */
[----:B------:R-:W-:Y:S01]  /*3bf40*/  MOV R20, R3 ;  /* 0x0000000300147202 */ /* 0x000fe20000000f00 */
[----:B------:R-:W-:Y:S01]  /*3bf50*/  IMAD.MOV.U32 R22, RZ, RZ, R19 ;  /* 0x000000ffff167224 */ /* 0x000fe200078e0013 */
[----:B------:R-:W2:Y:S01]  /*3bf60*/  LDL.LU R3, [R1+0x3ee4] ;  /* 0x003ee40001037983 */ /* 0x000ea20000300800 */
[----:B------:R-:W-:-:S02]  /*3bf70*/  MOV R23, R28 ;  /* 0x0000001c00177202 */ /* 0x000fc40000000f00 */
[----:B------:R-:W-:-:S11]  /*3bf80*/  MOV R21, R18 ;  /* 0x0000001200157202 */ /* 0x000fd60000000f00 */
[----:B------:R-:W-:Y:S01]  /*3bf90*/  STL.64 [R1+0x140], R4 ;  /* 0x0001400401007387 */ /* 0x000fe20000100a00 */
[----:B------:R-:W-:Y:S02]  /*3bfa0*/  STL.64 [R1+0x148], R6 ;  /* 0x0001480601007387 */ /* 0x000fe40000100a00 */
[----:B------:R-:W2:Y:S02]  /*3bfb0*/  LDL.LU R18, [R1+0x3ee0] ;  /* 0x003ee00001127983 */ /* 0x000ea40000300800 */
[----:B------:R-:W2:Y:S01]  /*3bfc0*/  LDL.LU R19, [R1+0x3edc] ;  /* 0x003edc0001137983 */ /* 0x000ea20000300800 */
[----:B------:R-:W2:Y:S01]  /*3bfd0*/  LDL.LU R28, [R1+0x3ed8] ;  /* 0x003ed800011c7983 */ /* 0x000ea20000300800 */
[----:B------:R-:W-:Y:S02]  /*3bfe0*/  STL.64 [R1+0x3e68], R22 ;  /* 0x003e681601007387 */ /* 0x000fe40000100a00 */
[----:B------:R3:W-:Y:S02]  /*3bff0*/  STL.64 [R1+0x3e60], R20 ;  /* 0x003e601401007387 */ /* 0x0007e40000100a00 */
[----:B---3--:R-:W-:-:S02]  /*3c000*/  MOV R20, R27 ;  /* 0x0000001b00147202 */ /* 0x008fc40000000f00 */
[----:B------:R-:W-:Y:S01]  /*3c010*/  MOV R21, R26 ;  /* 0x0000001a00157202 */ /* 0x000fe20000000f00 */
[----:B----4-:R-:W-:Y:S01]  /*3c020*/  IMAD.MOV.U32 R22, RZ, RZ, R25 ;  /* 0x000000ffff167224 */ /* 0x010fe200078e0019 */
[----:B------:R-:W-:Y:S02]  /*3c030*/  MOV R23, R24 ;  /* 0x0000001800177202 */ /* 0x000fe40000000f00 */
[----:B------:R-:W0:Y:S02]  /*3c040*/  LDSM.16.MT88.4 R24, [R2+0x15080] ;  /* 0x015080000218783b */ /* 0x000e240000004200 */
[----:B0-----:R-:W-:Y:S01]  /*3c050*/  IMAD.MOV.U32 R5, RZ, RZ, R26 ;  /* 0x000000ffff057224 */ /* 0x001fe200078e001a */
[----:B------:R-:W-:Y:S02]  /*3c060*/  MOV R4, R27 ;  /* 0x0000001b00047202 */ /* 0x000fe40000000f00 */
        /* <DEDUP_REMOVED lines=13> */
[----:B------:R-:W2:Y:S11]  /*3c140*/  LDL.LU R24, [R1+0x60] ;  /* 0x0000600001187983 */ /* 0x000eb60000300800 */
[----:B------:R-:W-:Y:S11]  /*3c150*/  @!UPT UIADD3 URZ, URZ, URZ, URZ ;  /* 0x0000003f3f3ff290 */ /* 0x000ff6000fffe03f */
[----:B------:R-:W-:Y:S01]  /*3c160*/  STL.64 [R1+0x120], R8 ;  /* 0x0001200801007387 */ /* 0x000fe20000100a00 */
[----:B------:R-:W-:Y:S02]  /*3c170*/  STL.64 [R1+0x128], R10 ;  /* 0x0001280a01007387 */ /* 0x000fe40000100a00 */
[----:B------:R-:W2:Y:S01]  /*3c180*/  LDL.LU R25, [R1+0x64] ;  /* 0x0000640001197983 */ /* 0x000ea20000300800 */
[----:B------:R-:W-:Y:S02]  /*3c190*/  MOV R26, R19 ;  /* 0x00000013001a7202 */ /* 0x000fe40000000f00 */
[----:B------:R-:W-:Y:S01]  /*3c1a0*/  MOV R27, R18 ;  /* 0x00000012001b7202 */ /* 0x000fe20000000f00 */
[----:B------:R-:W3:Y:S01]  /*3c1b0*/  LDL.LU R19, [R1+0x3eb0] ;  /* 0x003eb00001137983 */ /* 0x000ee20000300800 */
[----:B------:R-:W4:Y:S03]  /*3c1c0*/  LDL.LU R18, [R1+0x3eac] ;  /* 0x003eac0001127983 */ /* 0x000f260000300800 */
[----:B------:R-:W-:Y:S04]  /*3c1d0*/  STL.64 [R1+0x3e58], R26 ;  /* 0x003e581a01007387 */ /* 0x000fe80000100a00 */
[----:B--2---:R0:W-:Y:S04]  /*3c1e0*/  STL.64 [R1+0x3e50], R24 ;  /* 0x003e501801007387 */ /* 0x0041e80000100a00 */
[----:B0-----:R-:W2:Y:S01]  /*3c1f0*/  LDL.LU R24, [R1+0x70] ;  /* 0x0000700001187983 */ /* 0x001ea20000300800 */
[----:B------:R-:W2:Y:S02]  /*3c200*/  LDL.LU R25, [R1+0x74] ;  /* 0x0000740001197983 */ /* 0x000ea40000300800 */
[----:B------:R-:W2:Y:S02]  /*3c210*/  LDL.LU R26, [R1+0x78] ;  /* 0x00007800011a7983 */ /* 0x000ea40000300800 */
[----:B------:R-:W-:-:S02]  /*3c220*/  IMAD.MOV.U32 R27, RZ, RZ, R28 ;  /* 0x000000ffff1b7224 */ /* 0x000fc400078e001c */
[----:B------:R-:W3:Y:S04]  /*3c230*/  LDL.LU R28, [R1+0x3ea8] ;  /* 0x003ea800011c7983 */ /* 0x000ee80000300800 */
[----:B--2---:R0:W-:Y:S01]  /*3c240*/  STL.64 [R1+0x3e78], R26 ;  /* 0x003e781a01007387 */ /* 0x0041e20000100a00 */
[----:B------:R1:W-:Y:S03]  /*3c250*/  STL.64 [R1+0x3e70], R24 ;  /* 0x003e701801007387 */ /* 0x0003e60000100a00 */
[----:B---3--:R-:W2:Y:S01]  /*3c260*/  LDSM.16.MT88.4 R8, [R28+0x15000] ;  /* 0x015000001c08783b */ /* 0x008ea20000004200 */
[----:B0-----:R-:W-:-:S03]  /*3c270*/  MOV R26, R19 ;  /* 0x00000013001a7202 */ /* 0x001fc60000000f00 */
[----:B-1----:R-:W3:Y:S01]  /*3c280*/  LDL.LU R24, [R1+0x80] ;  /* 0x0000800001187983 */ /* 0x002ee20000300800 */
[----:B----4-:R-:W-:Y:S02]  /*3c290*/  MOV R25, R18 ;  /* 0x0000001200197202 */ /* 0x010fe40000000f00 */
[----:B------:R-:W4:Y:S02]  /*3c2a0*/  LDL.LU R18, [R1+0x3ea4] ;  /* 0x003ea40001127983 */ /* 0x000f240000300800 */
[----:B------:R-:W2:Y:S01]  /*3c2b0*/  LDL.LU R19, [R1+0x3ea0] ;  /* 0x003ea00001137983 */ /* 0x000ea20000300800 */
[----:B------:R-:W2:Y:S04]  /*3c2c0*/  LDL.LU R27, [R1+0x8c] ;  /* 0x00008c00011b7983 */ /* 0x000ea80000300800 */
[----:B--2---:R4:W-:Y:S01]  /*3c2d0*/  STL.64 [R1+0x3e88], R26 ;  /* 0x003e881a01007387 */ /* 0x0049e20000100a00 */
[----:B---3--:R0:W-:Y:S01]  /*3c2e0*/  STL.64 [R1+0x3e80], R24 ;  /* 0x003e801801007387 */ /* 0x0081e20000100a00 */
[----:B----4-:R-:W-:-:S02]  /*3c2f0*/  MOV R26, R18 ;  /* 0x00000012001a7202 */ /* 0x010fc40000000f00 */
[----:B0-----:R-:W2:Y:S01]  /*3c300*/  LDL.LU R24, [R1+0xa0] ;  /* 0x0000a00001187983 */ /* 0x001ea20000300800 */
[----:B------:R-:W2:Y:S02]  /*3c310*/  LDL.LU R25, [R1+0xa4] ;  /* 0x0000a40001197983 */ /* 0x000ea40000300800 */
[----:B------:R-:W2:Y:S02]  /*3c320*/  LDL.LU R18, [R1+0x3e9c] ;  /* 0x003e9c0001127983 */ /* 0x000ea40000300800 */
[----:B------:R-:W-:Y:S02]  /*3c330*/  IMAD.MOV.U32 R27, RZ, RZ, R19 ;  /* 0x000000ffff1b7224 */ /* 0x000fe400078e0013 */
[----:B------:R-:W2:Y:S01]  /*3c340*/  LDL.LU R19, [R1+0x3e98] ;  /* 0x003e980001137983 */ /* 0x000ea20000300800 */
[----:B------:R-:W-:Y:S02]  /*3c350*/  STL.64 [R1+0x10], R8 ;  /* 0x0000100801007387 */ /* 0x000fe40000100a00 */
[----:B------:R0:W-:Y:S01]  /*3c360*/  STL [R1+0x18], R10 ;  /* 0x0000180a01007387 */ /* 0x0001e20000100800 */
[----:B------:R-:W-:Y:S01]  /*3c370*/  MOV R2, R11 ;  /* 0x0000000b00027202 */ /* 0x000fe20000000f00 */
[----:B------:R-:W-:Y:S01]  /*3c380*/  IMAD.MOV.U32 R11, RZ, RZ, R29 ;  /* 0x000000ffff0b7224 */ /* 0x000fe200078e001d */
[----:B0-----:R-:W-:Y:S01]  /*3c390*/  MOV R10, R15 ;  /* 0x0000000f000a7202 */ /* 0x001fe20000000f00 */
[----:B------:R-:W3:Y:S01]  /*3c3a0*/  LDL.LU R8, [R1+0x90] ;  /* 0x0000900001087983 */ /* 0x000ee20000300800 */
[----:B------:R-:W-:-:S02]  /*3c3b0*/  MOV R9, R14 ;  /* 0x0000000e00097202 */ /* 0x000fc40000000f00 */
[----:B------:R-:W4:Y:S02]  /*3c3c0*/  LDL.LU R14, [R1+0x3e94] ;  /* 0x003e9400010e7983 */ /* 0x000f240000300800 */
[----:B------:R-:W4:Y:S01]  /*3c3d0*/  LDL.LU R15, [R1+0x3e90] ;  /* 0x003e9000010f7983 */ /* 0x000f220000300800 */
[----:B------:R-:W3:Y:S01]  /*3c3e0*/  LDL R7, [R1+0x1adc] ;  /* 0x001adc0001077983 */ /* 0x000ee20000100800 */
[----:B------:R-:W-:Y:S01]  /*3c3f0*/  STL [R1+0x3e1c], R2 ;  /* 0x003e1c0201007387 */ /* 0x000fe20000100800 */
[C---:B--2---:R-:W-:Y:S11]  /*3c400*/  HMMA.16816.F32 R24, R20.reuse, R18, R24 ;  /* 0x000000121418723c */ /* 0x044ff60000001818 */
[----:B------:R-:W-:Y:S11]  /*3c410*/  @!UPT UIADD3 URZ, URZ, URZ, URZ ;  /* 0x0000003f3f3ff290 */ /* 0x000ff6000fffe03f */
[----:B------:R-:W-:Y:S01]  /*3c420*/  @!UPT UIADD3 URZ, URZ, URZ, URZ ;  /* 0x0000003f3f3ff290 */ /* 0x000fe2000fffe03f */
[----:B------:R0:W-:Y:S01]  /*3c430*/  STL [R1+0x110], R24 ;  /* 0x0001101801007387 */ /* 0x0001e20000100800 */
[----:B------:R-:W-:Y:S02]  /*3c440*/  MOV R13, R26 ;  /* 0x0000001a000d7202 */ /* 0x000fe40000000f00 */
[----:B------:R-:W-:Y:S02]  /*3c450*/  MOV R12, R27 ;  /* 0x0000001b000c7202 */ /* 0x000fe40000000f00 */
[----:B------:R-:W-:Y:S01]  /*3c460*/  MOV R29, R25 ;  /* 0x00000019001d7202 */ /* 0x000fe20000000f00 */
[----:B------:R-:W4:Y:S04]  /*3c470*/  LDL.LU.64 R26, [R1+0x3e88] ;  /* 0x003e8800011a7983 */ /* 0x000f280000300a00 */
[----:B0-----:R-:W4:Y:S01]  /*3c480*/  LDL.LU.64 R24, [R1+0x3e80] ;  /* 0x003e800001187983 */ /* 0x001f220000300a00 */
[----:B------:R-:W-:Y:S01]  /*3c490*/  STL [R1+0x3e20], R29 ;  /* 0x003e201d01007387 */ /* 0x000fe20000100800 */
[----:B----4-:R-:W-:Y:S02]  /*3c4a0*/  HMMA.16816.F32 R20, R20, R14, R24 ;  /* 0x0000000e1414723c */ /* 0x010fe40000001818 */
[----:B------:R-:W2:Y:S01]  /*3c4b0*/  LDL.LU.64 R26, [R1+0x3e78] ;  /* 0x003e7800011a7983 */ /* 0x000ea20000300a00 */
[----:B------:R-:W2:Y:S11]  /*3c4c0*/  LDL.LU.64 R24, [R1+0x3e70] ;  /* 0x003e700001187983 */ /* 0x000eb60000300a00 */
[----:B------:R-:W-:Y:S09]  /*3c4d0*/  @!UPT UIADD3 URZ, URZ, URZ, URZ ;  /* 0x0000003f3f3ff290 */ /* 0x000ff2000fffe03f */
        /* <DEDUP_REMOVED lines=12> */
[----:B------:R-:W-:Y:S11]  /*3c5a0*/  LDSM.16.MT88.4 R24, [R3+0x15080] ;  /* 0x015080000318783b */ /* 0x000ff60000004200 */
[----:B------:R-:W-:Y:S11]  /*3c5b0*/  @!UPT UIADD3 URZ, URZ, URZ, URZ ;  /* 0x0000003f3f3ff290 */ /* 0x000ff6000fffe03f */
[----:B------:R-:W-:Y:S01]  /*3c5c0*/  STL.64 [R1+0x150], R20 ;  /* 0x0001501401007387 */ /* 0x000fe20000100a00 */
[----:B------:R-:W-:Y:S01]  /*3c5d0*/  IMAD.MOV.U32 R17, RZ, RZ, R22 ;  /* 0x000000ffff117224 */ /* 0x000fe200078e0016 */
[----:B------:R-:W-:Y:S02]  /*3c5e0*/  MOV R16, R23 ;  /* 0x0000001700107202 */ /* 0x000fe40000000f00 */
[----:B------:R-:W0:Y:S04]  /*3c5f0*/  LDSM.16.MT88.4 R20, [R28+0x15080] ;  /* 0x015080001c14783b */ /* 0x000e280000004200 */
[----:B------:R-:W-:Y:S01]  /*3c600*/  STL [R1+0x3d68], R16 ;  /* 0x003d681001007387 */ /* 0x000fe20000100800 */
[----:B------:R1:W-:Y:S01]  /*3c610*/  STL [R1+0x3d64], R17 ;  /* 0x003d641101007387 */ /* 0x0003e20000100800 */
[----:B0-----:R-:W-:-:S02]  /*3c620*/  MOV R29, R20 ;  /* 0x00000014001d7202 */ /* 0x001fc40000000f00 */
[----:B------:R-:W-:Y:S01]  /*3c630*/  MOV R2, R21 ;  /* 0x0000001500027202 */ /* 0x000fe20000000f00 */
[----:B-1----:R-:W-:Y:S01]  /*3c640*/  IMAD.MOV.U32 R17, RZ, RZ, R22 ;  /* 0x000000ffff117224 */ /* 0x002fe200078e0016 */
[----:B------:R-:W-:Y:S02]  /*3c650*/  MOV R16, R23 ;  /* 0x0000001700107202 */ /* 0x000fe40000000f00 */
[----:B------:R-:W0:Y:S04]  /*3c660*/  LDSM.16.MT88.4 R20, [R3+0x15000] ;  /* 0x015000000314783b */ /* 0x000e280000004200 */
[----:B0-----:R-:W-:Y:S01]  /*3c670*/  STL.64 [R1+0x3db8], R22 ;  /* 0x003db81601007387 */ /* 0x001fe20000100a00 */
[----:B------:R0:W-:Y:S02]  /*3c680*/  STL.64 [R1+0x3db0], R20 ;  /* 0x003db01401007387 */ /* 0x0001e40000100a00 */
[----:B0-----:R-:W-:-:S02]  /*3c690*/  MOV R20, R0 ;  /* 0x0000000000147202 */ /* 0x001fc40000000f00 */
[----:B------:R-:W2:Y:S01]  /*3c6a0*/  LDL.LU R0, [R1+0x3e4c] ;  /* 0x003e4c0001007983 */ /* 0x000ea20000300800 */
[----:B------:R-:W-:Y:S01]  /*3c6b0*/  IMAD.MOV.U32 R22, RZ, RZ, R5 ;  /* 0x000000ffff167224 */ /* 0x000fe200078e0005 */
[----:B------:R-:W-:Y:S02]  /*3c6c0*/  MOV R23, R4 ;  /* 0x0000000400177202 */ /* 0x000fe40000000f00 */
[----:B------:R-:W-:-:S03]  /*3c6d0*/  MOV R21, R6 ;  /* 0x0000000600157202 */ /* 0x000fc60000000f00 */
[----:B------:R-:W-:Y:S02]  /*3c6e0*/  STL.64 [R1+0x3e30], R22 ;  /* 0x003e301601007387 */ /* 0x000fe40000100a00 */
[----:B------:R0:W-:Y:S02]  /*3c6f0*/  STL.64 [R1+0x3e28], R20 ;  /* 0x003e281401007387 */ /* 0x0001e40000100a00 */
[----:B0-----:R-:W3:Y:S01]  /*3c700*/  LDL.LU R20, [R1+0x50] ;  /* 0x0000500001147983 */ /* 0x001ee20000300800 */
[----:B------:R-:W3:Y:S02]  /*3c710*/  LDL.LU R21, [R1+0x54] ;  /* 0x0000540001157983 */ /* 0x000ee40000300800 */
[----:B------:R-:W3:Y:S01]  /*3c720*/  LDL.LU R22, [R1+0x58] ;  /* 0x0000580001167983 */ /* 0x000ee20000300800 */
[----:B--2---:R-:W-:Y:S02]  /*3c730*/  MOV R23, R0 ;  /* 0x0000000000177202 */ /* 0x004fe40000000f00 */
[----:B------:R-:W2:Y:S05]  /*3c740*/  LDL.LU R0, [R1+0x3e48] ;  /* 0x003e480001007983 */ /* 0x000eaa0000300800 */
[C---:B---3--:R-:W-:Y:S01]  /*3c750*/  HMMA.16816.F32 R8, R20.reuse, R18, R8 ;  /* 0x000000121408723c */ /* 0x048fe20000001808 */
[----:B------:R-:W-:Y:S01]  /*3c760*/  STL.64 [R1+0x3e40], R18 ;  /* 0x003e401201007387 */ /* 0x000fe20000100a00 */
[----:B------:R0:W-:Y:S11]  /*3c770*/  STL.64 [R1+0x3e38], R16 ;  /* 0x003e381001007387 */ /* 0x0001f60000100a00 */
[----:B------:R-:W-:Y:S10]  /*3c780*/  @!UPT UIADD3 URZ, URZ, URZ, URZ ;  /* 0x0000003f3f3ff290 */ /* 0x000ff4000fffe03f */
[----:B------:R-:W-:Y:S01]  /*3c790*/  STL.64 [R1+0x1c0], R8 ;  /* 0x0001c00801007387 */ /* 0x000fe20000100a00 */
[----:B------:R-:W-:Y:S02]  /*3c7a0*/  STL.64 [R1+0x1c8], R10 ;  /* 0x0001c80a01007387 */ /* 0x000fe40000100a00 */
[----:B0-----:R-:W3:Y:S02]  /*3c7b0*/  LDL.LU R16, [R1+0xc0] ;  /* 0x0000c00001107983 */ /* 0x001ee40000300800 */
[----:B------:R-:W3:Y:S01]  /*3c7c0*/  LDL.LU R17, [R1+0xc4] ;  /* 0x0000c40001117983 */ /* 0x000ee20000300800 */
[----:B------:R-:W3:Y:S01]  /*3c7d0*/  LDL.LU R18, [R1+0xc8] ;  /* 0x0000c80001127983 */ /* 0x000ee20000300800 */
[----:B------:R-:W3:Y:S02]  /*3c7e0*/  LDL.LU R19, [R1+0xcc] ;  /* 0x0000cc0001137983 */ /* 0x000ee40000300800 */
[----:B------:R-:W-:Y:S02]  /*3c7f0*/  STL.64 [R1+0x3d98], R26 ;  /* 0x003d981a01007387 */ /* 0x000fe40000100a00 */
[----:B------:R0:W-:Y:S02]  /*3c800*/  STL.64 [R1+0x3d90], R24 ;  /* 0x003d901801007387 */ /* 0x0001e40000100a00 */
[----:B0-----:R-:W4:Y:S01]  /*3c810*/  LDL.LU R24, [R1+0xb0] ;  /* 0x0000b00001187983 */ /* 0x001f220000300800 */
[----:B------:R-:W4:Y:S02]  /*3c820*/  LDL.LU R25, [R1+0xb4] ;  /* 0x0000b40001197983 */ /* 0x000f240000300800 */
[----:B------:R-:W4:Y:S02]  /*3c830*/  LDL.LU R26, [R1+0xb8] ;  /* 0x0000b800011a7983 */ /* 0x000f240000300800 */
[----:B------:R-:W4:Y:S01]  /*3c840*/  LDL.LU R27, [R1+0xbc] ;  /* 0x0000bc00011b7983 */ /* 0x000f220000300800 */
[----:B--2---:R-:W0:Y:S04]  /*3c850*/  LDSM.16.MT88.4 R8, [R0+0x16000] ;  /* 0x016000000008783b */ /* 0x004e280000004200 */
[----:B0-----:R-:W-:Y:S01]  /*3c860*/  STL.64 [R1+0x60], R8 ;  /* 0x0000600801007387 */ /* 0x001fe20000100a00 */
[----:B------:R-:W-:Y:S02]  /*3c870*/  STL.64 [R1+0x68], R10 ;  /* 0x0000680a01007387 */ /* 0x000fe40000100a00 */
[----:B------:R-:W0:Y:S02]  /*3c880*/  LDSM.16.M88.4 R8, [R7+0x20280] ;  /* 0x020280000708783b */ /* 0x000e240000000200 */
[----:B------:R-:W1:Y:S01]  /*3c890*/  LDSM.16.M88.4 R4, [R7+0x28280] ;  /* 0x028280000704783b */ /* 0x000e620000000200 */
[----:B---3--:R-:W-:Y:S03]  /*3c8a0*/  HMMA.16816.F32 R20, R20, R14, R16 ;  /* 0x0000000e1414723c */ /* 0x008fe60000001810 */
[----:B0-----:R-:W-:Y:S01]  /*3c8b0*/  STL [R1+0x3c60], R10 ;  /* 0x003c600a01007387 */ /* 0x001fe20000100800 */
[----:B------:R-:W-:Y:S02]  /*3c8c0*/  STL [R1+0x3c5c], R11 ;  /* 0x003c5c0b01007387 */ /* 0x000fe40000100800 */
[----:B------:R-:W2:Y:S02]  /*3c8d0*/  LDL.LU.64 R18, [R1+0x3e40] ;  /* 0x003e400001127983 */ /* 0x000ea40000300a00 */
[----:B------:R-:W3:Y:S11]  /*3c8e0*/  LDL.LU.64 R16, [R1+0x3e38] ;  /* 0x003e380001107983 */ /* 0x000ef60000300a00 */
[----:B------:R-:W-:Y:S04]  /*3c8f0*/  @!UPT UIADD3 URZ, URZ, URZ, URZ ;  /* 0x0000003f3f3ff290 */ /* 0x000fe8000fffe03f */
[----:B------:R-:W-:Y:S01]  /*3c900*/  STL.64 [R1+0x160], R20 ;  /* 0x0001601401007387 */ /* 0x000fe20000100a00 */
[----:B------:R0:W-:Y:S03]  /*3c910*/  STL.64 [R1+0x168], R22 ;  /* 0x0001681601007387 */ /* 0x0001e60000100a00 */
[----:B0-----:R-:W2:Y:S01]  /*3c920*/  LDL.LU.64 R22, [R1+0x3e30] ;  /* 0x003e300001167983 */ /* 0x001ea20000300a00 */
[----:B------:R-:W2:Y:S02]  /*3c930*/  LDL.LU.64 R20, [R1+0x3e28] ;  /* 0x003e280001147983 */ /* 0x000ea40000300a00 */
[----:B-1----:R-:W-:Y:S02]  /*3c940*/  STL [R1+0x3c68], R6 ;  /* 0x003c680601007387 */ /* 0x002fe40000100800 */
[----:B------:R-:W-:Y:S01]  /*3c950*/  STL [R1+0x3c64], R7 ;  /* 0x003c640701007387 */ /* 0x000fe20000100800 */
[----:B------:R0:W-:Y:S04]  /*3c960*/  STL.64 [R1+0x3e10], R4 ;  /* 0x003e100401007387 */ /* 0x0001e80000100a00 */
[----:B0-----:R-:W2:Y:S01]  /*3c970*/  LDL.LU R4, [R1+0xd0] ;  /* 0x0000d00001047983 */ /* 0x001ea20000300800 */
[----:B------:R-:W2:Y:S02]  /*3c980*/  LDL.LU R5, [R1+0xd4] ;  /* 0x0000d40001057983 */ /* 0x000ea40000300800 */
[----:B------:R-:W2:Y:S02]  /*3c990*/  LDL.LU R6, [R1+0xd8] ;  /* 0x0000d80001067983 */ /* 0x000ea40000300800 */
[----:B------:R-:W2:Y:S02]  /*3c9a0*/  LDL.LU R7, [R1+0xdc] ;  /* 0x0000dc0001077983 */ /* 0x000ea40000300800 */
[C---:B--2---:R-:W-:Y:S11]  /*3c9b0*/  HMMA.16816.F32 R4, R20.reuse, R18, R4 ;  /* 0x000000121404723c */ /* 0x044ff60000001804 */
[----:B------:R-:W-:Y:S11]  /*3c9c0*/  @!UPT UIADD3 URZ, URZ, URZ, URZ ;  /* 0x0000003f3f3ff290 */ /* 0x000ff6000fffe03f */
[----:B------:R-:W-:Y:S01]  /*3c9d0*/  @!UPT UIADD3 URZ, URZ, URZ, URZ ;  /* 0x0000003f3f3ff290 */ /* 0x000fe2000fffe03f */
[----:B------:R-:W-:Y:S01]  /*3c9e0*/  STL.64 [R1+0x100], R4 ;  /* 0x0001000401007387 */ /* 0x000fe20000100a00 */
[----:B------:R4:W-:Y:S02]  /*3c9f0*/  STL.64 [R1+0x108], R6 ;  /* 0x0001080601007387 */ /* 0x0009e40000100a00 */
[----:B----4-:R-:W-:Y:S07]  /*3ca00*/  HMMA.16816.F32 R4, R20, R14, R24 ;  /* 0x0000000e1404723c */ /* 0x010fee0000001818 */
[----:B------:R-:W-:-:S02]  /*3ca10*/  MOV R20, R29 ;  /* 0x0000001d00147202 */ /* 0x000fc40000000f00 */
[----:B------:R-:W-:Y:S11]  /*3ca20*/  MOV R21, R2 ;  /* 0x0000000200157202 */ /* 0x000ff60000000f00 */
[----:B------:R-:W-:Y:S03]  /*3ca30*/  @!UPT UIADD3 URZ, URZ, URZ, URZ ;  /* 0x0000003f3f3ff290 */ /* 0x000fe6000fffe03f */
[----:B------:R-:W-:Y:S01]  /*3ca40*/  STL.64 [R1+0x40], R4 ;  /* 0x0000400401007387 */ /* 0x000fe20000100a00 */
[----:B------:R-:W-:Y:S02]  /*3ca50*/  STL.64 [R1+0x3e08], R14 ;  /* 0x003e080e01007387 */ /* 0x000fe40000100a00 */
[----:B------:R0:W-:Y:S02]  /*3ca60*/  STL.64 [R1+0x3e00], R12 ;  /* 0x003e000c01007387 */ /* 0x0001e40000100a00 */
[----:B------:R-:W2:Y:S01]  /*3ca70*/  LDL.LU R24, [R1+0x140] ;  /* 0x0001400001187983 */ /* 0x000ea20000300800 */
[----:B------:R-:W2:Y:S01]  /*3ca80*/  LDL.LU R25, [R1+0x144] ;  /* 0x0001440001197983 */ /* 0x000ea20000300800 */
[----:B------:R-:W4:Y:S02]  /*3ca90*/  LDL.LU R26, [R1+0x148] ;  /* 0x00014800011a7983 */ /* 0x000f240000300800 */
[----:B------:R-:W4:Y:S02]  /*3caa0*/  LDL.LU R27, [R1+0x14c] ;  /* 0x00014c00011b7983 */ /* 0x000f240000300800 */
[----:B------:R-:W2:Y:S01]  /*3cab0*/  LDL.LU R29, [R1+0x3e20] ;  /* 0x003e2000011d7983 */ /* 0x000ea20000300800 */
[----:B------:R-:W2:Y:S01]  /*3cac0*/  LDL.LU R2, [R1+0x3e1c] ;  /* 0x003e1c0001027983 */ /* 0x000ea20000300800 */
[----:B---3--:R-:W-:Y:S01]  /*3cad0*/  MOV R22, R17 ;  /* 0x0000001100167202 */ /* 0x008fe20000000f00 */
[----:B------:R-:W-:-:S02]  /*3cae0*/  IMAD.MOV.U32 R23, RZ, RZ, R16 ;  /* 0x000000ffff177224 */ /* 0x000fc400078e0010 */
[----:B0-----:R-:W3:Y:S01]  /*3caf0*/  LDL.LU R12, [R1+0x1b0] ;  /* 0x0001b000010c7983 */ /* 0x001ee20000300800 */
[----:B------:R-:W3:Y:S02]  /*3cb00*/  LDL.LU R13, [R1+0x1b4] ;  /* 0x0001b400010d7983 */ /* 0x000ee40000300800 */
[----:B------:R-:W3:Y:S02]  /*3cb10*/  LDL.LU R14, [R1+0x1b8] ;  /* 0x0001b800010e7983 */ /* 0x000ee40000300800 */
[----:B------:R-:W3:Y:S01]  /*3cb20*/  LDL.LU R15, [R1+0x1bc] ;  /* 0x0001bc00010f7983 */ /* 0x000ee20000300800 */
[----:B------:R-:W-:Y:S01]  /*3cb30*/  STL.64 [R1+0x3de8], R22 ;  /* 0x003de81601007387 */ /* 0x000fe20000100a00 */
[----:B------:R0:W-:Y:S03]  /*3cb40*/  STL.64 [R1+0x3de0], R20 ;  /* 0x003de01401007387 */ /* 0x0001e60000100a00 */
[----:B0-----:R-:W3:Y:S01]  /*3cb50*/  LDL.LU R20, [R1+0x10] ;  /* 0x0000100001147983 */ /* 0x001ee20000300800 */
[----:B------:R-:W3:Y:S02]  /*3cb60*/  LDL.LU R21, [R1+0x14] ;  /* 0x0000140001157983 */ /* 0x000ee40000300800 */
[----:B------:R-:W3:Y:S01]  /*3cb70*/  LDL.LU R22, [R1+0x18] ;  /* 0x0000180001167983 */ /* 0x000ee20000300800 */
[----:B--2---:R-:W-:-:S02]  /*3cb80*/  MOV R23, R2 ;  /* 0x0000000200177202 */ /* 0x004fc40000000f00 */
[----:B------:R-:W2:Y:S01]  /*3cb90*/  LDL.LU R2, [R1+0x3e18] ;  /* 0x003e180001027983 */ /* 0x000ea20000300800 */
[----:B----4-:R-:W-:Y:S02]  /*3cba0*/  STL.64 [R1+0x3da8], R26 ;  /* 0x003da81a01007387 */ /* 0x010fe40000100a00 */
[----:B------:R0:W-:Y:S02]  /*3cbb0*/  STL.64 [R1+0x3da0], R24 ;  /* 0x003da01801007387 */ /* 0x0001e40000100a00 */
[----:B0-----:R-:W4:Y:S01]  /*3cbc0*/  LDL.LU R24, [R1+0x180] ;  /* 0x0001800001187983 */ /* 0x001f220000300800 */
[----:B------:R-:W4:Y:S02]  /*3cbd0*/  LDL.LU R25, [R1+0x184] ;  /* 0x0001840001197983 */ /* 0x000f240000300800 */
[----:B------:R-:W2:Y:S02]  /*3cbe0*/  LDL.LU R26, [R1+0x188] ;  /* 0x00018800011a7983 */ /* 0x000ea40000300800 */
[----:B------:R-:W2:Y:S02]  /*3cbf0*/  LDL.LU R27, [R1+0x18c] ;  /* 0x00018c00011b7983 */ /* 0x000ea40000300800 */
[----:B--2---:R-:W-:Y:S01]  /*3cc00*/  STL.64 [R1+0x3dc8], R26 ;  /* 0x003dc81a01007387 */ /* 0x004fe20000100a00 */
[----:B----4-:R0:W-:Y:S03]  /*3cc10*/  STL.64 [R1+0x3dc0], R24 ;  /* 0x003dc01801007387 */ /* 0x0101e60000100a00 */
[----:B0-----:R-:W2:Y:S01]  /*3cc20*/  LDL.LU R24, [R1+0x170] ;  /* 0x0001700001187983 */ /* 0x001ea20000300800 */
[----:B------:R-:W2:Y:S02]  /*3cc30*/  LDL.LU R25, [R1+0x174] ;  /* 0x0001740001197983 */ /* 0x000ea40000300800 */
[----:B------:R-:W4:Y:S02]  /*3cc40*/  LDL.LU R26, [R1+0x178] ;  /* 0x00017800011a7983 */ /* 0x000f240000300800 */
[----:B------:R-:W4:Y:S01]  /*3cc50*/  LDL.LU R27, [R1+0x17c] ;  /* 0x00017c00011b7983 */ /* 0x000f220000300800 */
[----:B------:R-:W-:Y:S01]  /*3cc60*/  MOV R11, R6 ;  /* 0x00000006000b7202 */ /* 0x000fe20000000f00 */
[----:B------:R-:W-:-:S02]  /*3cc70*/  IMAD.MOV.U32 R10, RZ, RZ, R7 ;  /* 0x000000ffff0a7224 */ /* 0x000fc400078e0007 */
[----:B------:R-:W0:Y:S04]  /*3cc80*/  LDSM.16.MT88.4 R4, [R0+0x16080] ;  /* 0x016080000004783b */ /* 0x000e280000004200 */
[----:B----4-:R-:W-:Y:S01]  /*3cc90*/  STL.64 [R1+0x3dd8], R26 ;  /* 0x003dd81a01007387 */ /* 0x010fe20000100a00 */
[----:B--2---:R1:W-:Y:S03]  /*3cca0*/  STL.64 [R1+0x3dd0], R24 ;  /* 0x003dd01801007387 */ /* 0x0043e60000100a00 */
[----:B-1----:R-:W2:Y:S01]  /*3ccb0*/  LDL.LU R24, [R1+0x1d0] ;  /* 0x0001d00001187983 */ /* 0x002ea20000300800 */
[----:B------:R-:W2:Y:S02]  /*3ccc0*/  LDL.LU R25, [R1+0x1d4] ;  /* 0x0001d40001197983 */ /* 0x000ea40000300800 */
[----:B------:R-:W4:Y:S02]  /*3ccd0*/  LDL.LU R26, [R1+0x1d8] ;  /* 0x0001d800011a7983 */ /* 0x000f240000300800 */
[----:B------:R-:W4:Y:S01]  /*3cce0*/  LDL.LU R27, [R1+0x1dc] ;  /* 0x0001dc00011b7983 */ /* 0x000f220000300800 */
[----:B---3--:R-:W-:Y:S01]  /*3ccf0*/  HMMA.16816.F32 R12, R20, R18, R12 ;  /* 0x00000012140c723c */ /* 0x008fe2000000180c */
        /* <DEDUP_REMOVED lines=8> */
[----:B0-----:R0:W-:Y:S02]  /*3cd80*/  STL.64 [R1+0x20], R4 ;  /* 0x0000200401007387 */ /* 0x0011e40000100a00 */
[----:B------:R-:W-:Y:S01]  /*3cd90*/  STL.64 [R1+0x28], R6 ;  /* 0x0000280601007387 */ /* 0x000fe20000100a00 */
[----:B0-----:R-:W3:Y:S01]  /*3cda0*/  LDL.LU.64 R4, [R1+0x3e10] ;  /* 0x003e100001047983 */ /* 0x001ee20000300a00 */
[----:B------:R-:W-:Y:S05]  /*3cdb0*/  STL [R1+0x3d60], R0 ;  /* 0x003d600001007387 */ /* 0x000fea0000100800 */
[----:B------:R-:W-:Y:S02]  /*3cdc0*/  STL.64 [R1+0x1b0], R12 ;  /* 0x0001b00c01007387 */ /* 0x000fe40000100a00 */
[----:B------:R-:W-:Y:S02]  /*3cdd0*/  STL.64 [R1+0x1b8], R14 ;  /* 0x0001b80e01007387 */ /* 0x000fe40000100a00 */
[----:B------:R-:W0:Y:S02]  /*3cde0*/  LDSM.16.MT88.4 R12, [R2+0x16000] ;  /* 0x01600000020c783b */ /* 0x000e240000004200 */
[----:B0-----:R-:W-:Y:S01]  /*3cdf0*/  IMAD.MOV.U32 R7, RZ, RZ, R14 ;  /* 0x000000ffff077224 */ /* 0x001fe200078e000e */
[----:B------:R-:W-:-:S02]  /*3ce00*/  MOV R6, R15 ;  /* 0x0000000f00067202 */ /* 0x000fc40000000f00 */
[----:B------:R-:W2:Y:S01]  /*3ce10*/  LDL.LU.64 R14, [R1+0x3e08] ;  /* 0x003e0800010e7983 */ /* 0x000ea20000300a00 */
[----:B------:R-:W-:Y:S02]  /*3ce20*/  MOV R16, R12 ;  /* 0x0000000c00107202 */ /* 0x000fe40000000f00 */
[----:B------:R-:W-:Y:S02]  /*3ce30*/  MOV R17, R13 ;  /* 0x0000000d00117202 */ /* 0x000fe40000000f00 */
[----:B------:R-:W4:Y:S01]  /*3ce40*/  LDL.LU.64 R12, [R1+0x3e00] ;  /* 0x003e0000010c7983 */ /* 0x000f220000300a00 */
[----:B------:R-:W-:Y:S03]  /*3ce50*/  STL.64 [R1+0x3d78], R6 ;  /* 0x003d780601007387 */ /* 0x000fe60000100a00 */
[----:B---3--:R0:W-:Y:S04]  /*3ce60*/  STL.64 [R1+0x3d70], R4 ;  /* 0x003d700401007387 */ /* 0x0081e80000100a00 */
[----:B0-----:R-:W3:Y:S01]  /*3ce70*/  LDL.LU R4, [R1+0x120] ;  /* 0x0001200001047983 */ /* 0x001ee20000300800 */
[----:B------:R-:W3:Y:S02]  /*3ce80*/  LDL.LU R5, [R1+0x124] ;  /* 0x0001240001057983 */ /* 0x000ee40000300800 */
[----:B------:R-:W3:Y:S02]  /*3ce90*/  LDL.LU R6, [R1+0x128] ;  /* 0x0001280001067983 */ /* 0x000ee40000300800 */
[----:B------:R-:W3:Y:S01]  /*3cea0*/  LDL.LU R7, [R1+0x12c] ;  /* 0x00012c0001077983 */ /* 0x000ee20000300800 */
[----:B--2---:R-:W-:Y:S01]  /*3ceb0*/  HMMA.16816.F32 R20, R20, R14, R24 ;  /* 0x0000000e1414723c */ /* 0x004fe20000001818 */
[----:B---3--:R-:W-:Y:S01]  /*3cec0*/  STL.64 [R1+0x3d88], R6 ;  /* 0x003d880601007387 */ /* 0x008fe20000100a00 */
[----:B------:R0:W-:Y:S03]  /*3ced0*/  STL.64 [R1+0x3d80], R4 ;  /* 0x003d800401007387 */ /* 0x0001e60000100a00 */
[----:B0-----:R-:W2:Y:S01]  /*3cee0*/  LDL.LU R4, [R1+0x130] ;  /* 0x0001300001047983 */ /* 0x001ea20000300800 */
[----:B------:R-:W2:Y:S02]  /*3cef0*/  LDL.LU R5, [R1+0x134] ;  /* 0x0001340001057983 */ /* 0x000ea40000300800 */
[----:B------:R-:W2:Y:S02]  /*3cf00*/  LDL.LU R6, [R1+0x138] ;  /* 0x0001380001067983 */ /* 0x000ea40000300800 */
[----:B------:R-:W2:Y:S01]  /*3cf10*/  LDL.LU R7, [R1+0x13c] ;  /* 0x00013c0001077983 */ /* 0x000ea20000300800 */
[----:B------:R-:W3:Y:S01]  /*3cf20*/  LDL.LU.64 R26, [R1+0x3df8] ;  /* 0x003df800011a7983 */ /* 0x000ee20000300a00 */
[----:B------:R-:W3:Y:S11]  /*3cf30*/  LDL.LU.64 R24, [R1+0x3df0] ;  /* 0x003df00001187983 */ /* 0x000ef60000300a00 */
[----:B------:R-:W-:Y:S02]  /*3cf40*/  STL.64 [R1+0xf0], R20 ;  /* 0x0000f01401007387 */ /* 0x000fe40000100a00 */
[----:B------:R-:W-:Y:S02]  /*3cf50*/  STL.64 [R1+0xf8], R22 ;  /* 0x0000f81601007387 */ /* 0x000fe40000100a00 */
[----:B------:R-:W0:Y:S02]  /*3cf60*/  LDSM.16.MT88.4 R20, [R2+0x16080] ;  /* 0x016080000214783b */ /* 0x000e240000004200 */
[----:B0-----:R-:W-:-:S02]  /*3cf70*/  MOV R10, R22 ;  /* 0x00000016000a7202 */ /* 0x001fc40000000f00 */
[----:B------:R0:W-:Y:S01]  /*3cf80*/  STL [R1+0x10], R20 ;  /* 0x0000101401007387 */ /* 0x0001e20000100800 */
[----:B------:R-:W-:Y:S01]  /*3cf90*/  IMAD.MOV.U32 R11, RZ, RZ, R23 ;  /* 0x000000ffff0b7224 */ /* 0x000fe200078e0017 */
[----:B------:R-:W-:Y:S01]  /*3cfa0*/  MOV R0, R21 ;  /* 0x0000001500007202 */ /* 0x000fe20000000f00 */
[----:B------:R-:W3:Y:S01]  /*3cfb0*/  LDL.LU.64 R22, [R1+0x3de8] ;  /* 0x003de80001167983 */ /* 0x000ee20000300a00 */
        /* <DEDUP_REMOVED lines=28> */
[----:B------:R-:W-:Y:S03]  /*3d180*/  STL.64 [R1+0xb8], R22 ;  /* 0x0000b81601007387 */ /* 0x000fe60000100a00 */
[----:B0-----:R-:W3:Y:S01]  /*3d190*/  LDL.LU R20, [R1+0x110] ;  /* 0x0001100001147983 */ /* 0x001ee20000300800 */
[C---:B--2---:R-:W-:Y:S11]  /*3d1a0*/  HMMA.16816.F32 R4, R24.reuse, R18, R4 ;  /* 0x000000121804723c */ /* 0x044ff60000001804 */
[----:B------:R-:W-:Y:S11]  /*3d1b0*/  @!UPT UIADD3 URZ, URZ, URZ, URZ ;  /* 0x0000003f3f3ff290 */ /* 0x000ff6000fffe03f */
[----:B------:R-:W-:Y:S01]  /*3d1c0*/  @!UPT UIADD3 URZ, URZ, URZ, URZ ;  /* 0x0000003f3f3ff290 */ /* 0x000fe2000fffe03f */
[----:B------:R-:W-:Y:S01]  /*3d1d0*/  STL.64 [R1+0xa0], R4 ;  /* 0x0000a00401007387 */ /* 0x000fe20000100a00 */
[----:B------:R0:W-:Y:S03]  /*3d1e0*/  STL.64 [R1+0xa8], R6 ;  /* 0x0000a80601007387 */ /* 0x0001e60000100a00 */
[----:B0-----:R-:W2:Y:S01]  /*3d1f0*/  LDL.LU.64 R6, [R1+0x3d88] ;  /* 0x003d880001067983 */ /* 0x001ea20000300a00 */
[----:B------:R-:W2:Y:S01]  /*3d200*/  LDL.LU.64 R4, [R1+0x3d80] ;  /* 0x003d800001047983 */ /* 0x000ea20000300a00 */
[----:B----4-:R-:W-:Y:S02]  /*3d210*/  MOV R22, R13 ;  /* 0x0000000d00167202 */ /* 0x010fe40000000f00 */
[----:B------:R-:W-:Y:S02]  /*3d220*/  MOV R23, R12 ;  /* 0x0000000c00177202 */ /* 0x000fe40000000f00 */
[----:B------:R-:W-:Y:S01]  /*3d230*/  MOV R21, R29 ;  /* 0x0000001d00157202 */ /* 0x000fe20000000f00 */
[----:B--2---:R-:W-:Y:S01]  /*3d240*/  HMMA.16816.F32 R12, R24, R14, R4 ;  /* 0x0000000e180c723c */ /* 0x004fe20000001804 */
[----:B------:R-:W2:Y:S01]  /*3d250*/  LDL.LU.64 R6, [R1+0x3d78] ;  /* 0x003d780001067983 */ /* 0x000ea20000300a00 */
[----:B------:R-:W2:Y:S02]  /*3d260*/  LDL.LU.64 R4, [R1+0x3d70] ;  /* 0x003d700001047983 */ /* 0x000ea40000300a00 */
[----:B------:R-:W3:Y:S02]  /*3d270*/  LDL.LU.64 R24, [R1+0x60] ;  /* 0x0000600001187983 */ /* 0x000ee40000300a00 */
[----:B------:R-:W3:Y:S11]  /*3d280*/  LDL.LU.64 R26, [R1+0x68] ;  /* 0x00006800011a7983 */ /* 0x000ef60000300a00 */
[----:B------:R-:W-:Y:S06]  /*3d290*/  @!UPT UIADD3 URZ, URZ, URZ, URZ ;  /* 0x0000003f3f3ff290 */ /* 0x000fec000fffe03f */
[----:B------:R-:W-:Y:S01]  /*3d2a0*/  STL.64 [R1+0x70], R12 ;  /* 0x0000700c01007387 */ /* 0x000fe20000100a00 */
[----:B------:R3:W-:Y:S02]  /*3d2b0*/  STL.64 [R1+0x78], R14 ;  /* 0x0000780e01007387 */ /* 0x0007e40000100a00 */
[----:B---3--:R-:W-:Y:S01]  /*3d2c0*/  HMMA.16816.F32 R12, R24, R8, R20 ;  /* 0x00000008180c723c */ /* 0x008fe20000001814 */
[----:B------:R-:W-:Y:S02]  /*3d2d0*/  MOV R19, R26 ;  /* 0x0000001a00137202 */ /* 0x000fe40000000f00 */
[----:B------:R-:W-:-:S04]  /*3d2e0*/  MOV R18, R27 ;  /* 0x0000001b00127202 */ /* 0x000fc80000000f00 */
[----:B------:R-:W-:Y:S01]  /*3d2f0*/  IMAD.MOV.U32 R21, RZ, RZ, R24 ;  /* 0x000000ffff157224 */ /* 0x000fe200078e0018 */
[----:B------:R-:W-:Y:S02]  /*3d300*/  MOV R20, R25 ;  /* 0x0000001900147202 */ /* 0x000fe40000000f00 */
[----:B------:R-:W-:Y:S11]  /*3d310*/  LDSM.16.MT88.4 R24, [R28+0x16080] ;  /* 0x016080001c18783b */ /* 0x000ff60000004200 */
[----:B------:R-:W-:Y:S02]  /*3d320*/  @!UPT UIADD3 URZ, URZ, URZ, URZ ;  /* 0x0000003f3f3ff290 */ /* 0x000fe4000fffe03f */
[----:B------:R-:W-:Y:S01]  /*3d330*/  STL.64 [R1+0x90], R12 ;  /* 0x0000900c01007387 */ /* 0x000fe20000100a00 */
[----:B------:R-:W-:Y:S02]  /*3d340*/  STL [R1+0x98], R14 ;  /* 0x0000980e01007387 */ /* 0x000fe40000100800 */
[----:B------:R-:W-:Y:S02]  /*3d350*/  IMAD.MOV.U32 R29, RZ, RZ, R15 ;  /* 0x000000ffff1d7224 */ /* 0x000fe400078e000f */
[----:B------:R-:W0:Y:S04]  /*3d360*/  LDSM.16.MT88.4 R12, [R28+0x16000] ;  /* 0x016000001c0c783b */ /* 0x000e280000004200 */
[----:B------:R-:W-:Y:S04]  /*3d370*/  STL [R1+0x3cc0], R29 ;  /* 0x003cc01d01007387 */ /* 0x000fe80000100800 */
[----:B0-----:R-:W-:Y:S01]  /*3d380*/  STL.64 [R1+0x3cf8], R14 ;  /* 0x003cf80e01007387 */ /* 0x001fe20000100a00 */
[----:B------:R-:W-:Y:S02]  /*3d390*/  STL.64 [R1+0x3cf0], R12 ;  /* 0x003cf00c01007387 */ /* 0x000fe40000100a00 */
[----:B------:R0:W-:Y:S02]  /*3d3a0*/  STL [R1+0x3cd0], R24 ;  /* 0x003cd01801007387 */ /* 0x0001e40000100800 */
[----:B------:R1:W-:Y:S01]  /*3d3b0*/  STL [R1+0x3ccc], R25 ;  /* 0x003ccc1901007387 */ /* 0x0003e20000100800 */
[----:B------:R3:W-:Y:S01]  /*3d3c0*/  STL [R1+0x3cc8], R26 ;  /* 0x003cc81a01007387 */ /* 0x0007e20000100800 */
[----:B------:R2:W-:Y:S03]  /*3d3d0*/  STL [R1+0x3cc4], R27 ;  /* 0x003cc41b01007387 */ /* 0x0005e60000100800 */
[----:B0-----:R-:W4:Y:S01]  /*3d3e0*/  LDL.LU R24, [R1+0x80] ;  /* 0x0000800001187983 */ /* 0x001f220000300800 */
[----:B-1----:R-:W4:Y:S02]  /*3d3f0*/  LDL.LU R25, [R1+0x84] ;  /* 0x0000840001197983 */ /* 0x002f240000300800 */
[----:B---3--:R-:W4:Y:S02]  /*3d400*/  LDL.LU R26, [R1+0x88] ;  /* 0x00008800011a7983 */ /* 0x008f240000300800 */
[----:B--2---:R-:W4:Y:S01]  /*3d410*/  LDL.LU R27, [R1+0x8c] ;  /* 0x00008c00011b7983 */ /* 0x004f220000300800 */
[----:B------:R-:W-:-:S02]  /*3d420*/  MOV R12, R21 ;  /* 0x00000015000c7202 */ /* 0x000fc40000000f00 */
[----:B------:R-:W-:Y:S02]  /*3d430*/  MOV R13, R20 ;  /* 0x00000014000d7202 */ /* 0x000fe40000000f00 */
[----:B------:R-:W0:Y:S01]  /*3d440*/  LDSM.16.MT88.4 R20, [R3+0x16000] ;  /* 0x016000000314783b */ /* 0x000e220000004200 */
[----:B------:R-:W-:Y:S01]  /*3d450*/  MOV R14, R19 ;  /* 0x00000013000e7202 */ /* 0x000fe20000000f00 */
[----:B------:R-:W-:Y:S02]  /*3d460*/  IMAD.MOV.U32 R15, RZ, RZ, R18 ;  /* 0x000000ffff0f7224 */ /* 0x000fe400078e0012 */
[----:B------:R-:W-:Y:S04]  /*3d470*/  STL [R1+0x3c58], R28 ;  /* 0x003c581c01007387 */ /* 0x000fe80000100800 */
[----:B0-----:R-:W-:Y:S01]  /*3d480*/  STL.64 [R1+0x3ca8], R22 ;  /* 0x003ca81601007387 */ /* 0x001fe20000100a00 */
[----:B------:R0:W-:Y:S02]  /*3d490*/  STL.64 [R1+0x3ca0], R20 ;  /* 0x003ca01401007387 */ /* 0x0001e40000100a00 */
[----:B------:R-:W-:Y:S01]  /*3d4a0*/  STL.64 [R1+0x3d50], R4 ;  /* 0x003d500401007387 */ /* 0x000fe20000100a00 */
[----:B0-----:R-:W2:Y:S01]  /*3d4b0*/  LDL.LU R20, [R1+0x1b0] ;  /* 0x0001b00001147983 */ /* 0x001ea20000300800 */
[----:B----4-:R-:W-:Y:S11]  /*3d4c0*/  HMMA.16816.F32 R12, R12, R4, R24 ;  /* 0x000000040c0c723c */ /* 0x010ff60000001818 */
[----:B------:R-:W-:Y:S11]  /*3d4d0*/  @!UPT UIADD3 URZ, URZ, URZ, URZ ;  /* 0x0000003f3f3ff290 */ /* 0x000ff6000fffe03f */
[----:B------:R-:W-:Y:S01]  /*3d4e0*/  @!UPT UIADD3 URZ, URZ, URZ, URZ ;  /* 0x0000003f3f3ff290 */ /* 0x000fe2000fffe03f */
[----:B------:R-:W-:Y:S01]  /*3d4f0*/  STL.64 [R1+0x60], R12 ;  /* 0x0000600c01007387 */ /* 0x000fe20000100a00 */
[----:B------:R-:W-:Y:S02]  /*3d500*/  STL.64 [R1+0x68], R14 ;  /* 0x0000680e01007387 */ /* 0x000fe40000100a00 */
[----:B------:R-:W2:Y:S02]  /*3d510*/  LDL.LU R21, [R1+0x1b4] ;  /* 0x0001b40001157983 */ /* 0x000ea40000300800 */
[----:B------:R-:W3:Y:S01]  /*3d520*/  LDL.LU R22, [R1+0x1b8] ;  /* 0x0001b80001167983 */ /* 0x000ee20000300800 */
[----:B------:R-:W3:Y:S04]  /*3d530*/  LDL.LU R23, [R1+0x1bc] ;  /* 0x0001bc0001177983 */ /* 0x000ee80000300800 */
        /* <DEDUP_REMOVED lines=11> */
[----:B--2---:R0:W-:Y:S02]  /*3d5f0*/  STL.64 [R1+0x3d10], R20 ;  /* 0x003d101401007387 */ /* 0x0041e40000100a00 */
[----:B0-----:R-:W-:-:S02]  /*3d600*/  MOV R20, R16 ;  /* 0x0000001000147202 */ /* 0x001fc40000000f00 */
[----:B------:R-:W-:Y:S01]  /*3d610*/  MOV R21, R17 ;  /* 0x0000001100157202 */ /* 0x000fe20000000f00 */
[----:B------:R-:W2:Y:S01]  /*3d620*/  LDL.LU R16, [R1+0x3d68] ;  /* 0x003d680001107983 */ /* 0x000ea20000300800 */
[----:B------:R-:W3:Y:S01]  /*3d630*/  LDL.LU R17, [R1+0x3d64] ;  /* 0x003d640001117983 */ /* 0x000ee20000300800 */
[----:B------:R-:W-:Y:S01]  /*3d640*/  MOV R22, R7 ;  /* 0x0000000700167202 */ /* 0x000fe20000000f00 */
[----:B------:R-:W-:Y:S01]  /*3d650*/  IMAD.MOV.U32 R23, RZ, RZ, R6 ;  /* 0x000000ffff177224 */ /* 0x000fe200078e0006 */
[----:B------:R-:W4:Y:S01]  /*3d660*/  LDL.LU R4, [R1+0x1a0] ;  /* 0x0001a00001047983 */ /* 0x000f220000300800 */
[----:B------:R-:W4:Y:S02]  /*3d670*/  LDL.LU R5, [R1+0x1a4] ;  /* 0x0001a40001057983 */ /* 0x000f240000300800 */
[----:B------:R-:W4:Y:S02]  /*3d680*/  LDL.LU R6, [R1+0x1a8] ;  /* 0x0001a80001067983 */ /* 0x000f240000300800 */
[----:B------:R-:W4:Y:S01]  /*3d690*/  LDL.LU R7, [R1+0x1ac] ;  /* 0x0001ac0001077983 */ /* 0x000f220000300800 */
[----:B------:R-:W-:Y:S01]  /*3d6a0*/  STL.64 [R1+0x3d48], R22 ;  /* 0x003d481601007387 */ /* 0x000fe20000100a00 */
[----:B------:R0:W-:Y:S03]  /*3d6b0*/  STL.64 [R1+0x3d40], R20 ;  /* 0x003d401401007387 */ /* 0x0001e60000100a00 */
[----:B0-----:R-:W4:Y:S01]  /*3d6c0*/  LDL.LU R20, [R1+0x150] ;  /* 0x0001500001147983 */ /* 0x001f220000300800 */
[----:B------:R-:W4:Y:S01]  /*3d6d0*/  LDL.LU R21, [R1+0x154] ;  /* 0x0001540001157983 */ /* 0x000f220000300800 */
[----:B--2---:R-:W-:-:S02]  /*3d6e0*/  MOV R23, R16 ;  /* 0x0000001000177202 */ /* 0x004fc40000000f00 */
[----:B---3--:R-:W-:Y:S02]  /*3d6f0*/  MOV R22, R17 ;  /* 0x0000001100167202 */ /* 0x008fe40000000f00 */
[----:B------:R-:W0:Y:S04]  /*3d700*/  LDSM.16.MT88.4 R16, [R3+0x16080] ;  /* 0x016080000310783b */ /* 0x000e280000004200 */
[----:B0-----:R-:W-:Y:S01]  /*3d710*/  STL.64 [R1+0x3c88], R18 ;  /* 0x003c881201007387 */ /* 0x001fe20000100a00 */
[----:B------:R0:W-:Y:S03]  /*3d720*/  STL.64 [R1+0x3c80], R16 ;  /* 0x003c801001007387 */ /* 0x0001e60000100a00 */
[----:B0-----:R-:W2:Y:S01]  /*3d730*/  LDL.LU R16, [R1+0x10] ;  /* 0x0000100001107983 */ /* 0x001ea20000300800 */
[----:B------:R-:W-:Y:S01]  /*3d740*/  IMAD.MOV.U32 R18, RZ, RZ, R10 ;  /* 0x000000ffff127224 */ /* 0x000fe200078e000a */
[----:B------:R-:W-:-:S02]  /*3d750*/  MOV R19, R11 ;  /* 0x0000000b00137202 */ /* 0x000fc40000000f00 */
[----:B------:R-:W-:Y:S02]  /*3d760*/  MOV R17, R0 ;  /* 0x0000000000117202 */ /* 0x000fe40000000f00 */
[----:B------:R-:W3:Y:S01]  /*3d770*/  LDL.LU R0, [R1+0x3d60] ;  /* 0x003d600001007983 */ /* 0x000ee20000300800 */
[----:B------:R-:W3:Y:S02]  /*3d780*/  LDL.LU R10, [R1+0x3d5c] ;  /* 0x003d5c00010a7983 */ /* 0x000ee40000300800 */
[----:B------:R-:W3:Y:S02]  /*3d790*/  LDL.LU R11, [R1+0x3d58] ;  /* 0x003d5800010b7983 */ /* 0x000ee40000300800 */
[----:B------:R-:W-:Y:S01]  /*3d7a0*/  STL.64 [R1+0x3d28], R18 ;  /* 0x003d281201007387 */ /* 0x000fe20000100a00 */
[----:B----4-:R-:W-:Y:S01]  /*3d7b0*/  HMMA.16816.F32 R4, R24, R8, R4 ;  /* 0x000000081804723c */ /* 0x010fe20000001804 */
[----:B--2---:R0:W-:Y:S04]  /*3d7c0*/  STL.64 [R1+0x3d20], R16 ;  /* 0x003d201001007387 */ /* 0x0041e80000100a00 */
[----:B0-----:R-:W2:Y:S01]  /*3d7d0*/  LDL.LU R16, [R1+0x160] ;  /* 0x0001600001107983 */ /* 0x001ea20000300800 */
[----:B------:R-:W2:Y:S02]  /*3d7e0*/  LDL.LU R17, [R1+0x164] ;  /* 0x0001640001117983 */ /* 0x000ea40000300800 */
[----:B------:R-:W4:Y:S02]  /*3d7f0*/  LDL.LU R18, [R1+0x168] ;  /* 0x0001680001127983 */ /* 0x000f240000300800 */
[----:B------:R-:W4:Y:S01]  /*3d800*/  LDL.LU R19, [R1+0x16c] ;  /* 0x00016c0001137983 */ /* 0x000f220000300800 */
[----:B---3--:R-:W-:-:S02]  /*3d810*/  MOV R14, R11 ;  /* 0x0000000b000e7202 */ /* 0x008fc40000000f00 */
[----:B------:R-:W-:-:S11]  /*3d820*/  MOV R15, R10 ;  /* 0x0000000a000f7202 */ /* 0x000fd60000000f00 */
[----:B------:R-:W-:Y:S01]  /*3d830*/  IMAD.MOV.U32 R10, RZ, RZ, R4 ;  /* 0x000000ffff0a7224 */ /* 0x000fe200078e0004 */
[----:B------:R-:W-:Y:S01]  /*3d840*/  MOV R11, R5 ;  /* 0x00000005000b7202 */ /* 0x000fe20000000f00 */
[----:B----4-:R-:W-:Y:S01]  /*3d850*/  STL.64 [R1+0x3d38], R18 ;  /* 0x003d381201007387 */ /* 0x010fe20000100a00 */
[----:B--2---:R0:W-:Y:S03]  /*3d860*/  STL.64 [R1+0x3d30], R16 ;  /* 0x003d301001007387 */ /* 0x0041e60000100a00 */
[----:B0-----:R-:W2:Y:S01]  /*3d870*/  LDL.LU R16, [R1+0x1c0] ;  /* 0x0001c00001107983 */ /* 0x001ea20000300800 */
[----:B------:R-:W2:Y:S02]  /*3d880*/  LDL.LU R17, [R1+0x1c4] ;  /* 0x0001c40001117983 */ /* 0x000ea40000300800 */
[----:B------:R-:W2:Y:S02]  /*3d890*/  LDL.LU R18, [R1+0x1c8] ;  /* 0x0001c80001127983 */ /* 0x000ea40000300800 */
[----:B------:R-:W2:Y:S01]  /*3d8a0*/  LDL.LU R19, [R1+0x1cc] ;  /* 0x0001cc0001137983 */ /* 0x000ea20000300800 */
[----:B------:R-:W3:Y:S01]  /*3d8b0*/  LDL.LU R12, [R1+0x40] ;  /* 0x00004000010c7983 */ /* 0x000ee20000300800 */
[----:B------:R-:W3:Y:S02]  /*3d8c0*/  LDL.LU R13, [R1+0x44] ;  /* 0x00004400010d7983 */ /* 0x000ee40000300800 */
[----:B------:R-:W-:Y:S02]  /*3d8d0*/  STL [R1+0x3c40], R3 ;  /* 0x003c400301007387 */ /* 0x000fe40000100800 */
[----:B------:R0:W-:Y:S01]  /*3d8e0*/  STL [R1+0x88], R6 ;  /* 0x0000880601007387 */ /* 0x0001e20000100800 */
[----:B------:R-:W4:Y:S01]  /*3d8f0*/  LDL.LU.64 R4, [R1+0x3d50] ;  /* 0x003d500001047983 */ /* 0x000f220000300a00 */
[----:B------:R-:W-:-:S05]  /*3d900*/  MOV R28, R7 ;  /* 0x00000007001c7202 */ /* 0x000fca0000000f00 */
[----:B------:R-:W-:Y:S01]  /*3d910*/  STL [R1+0x3cdc], R28 ;  /* 0x003cdc1c01007387 */ /* 0x000fe20000100800 */
[----:B------:R-:W-:Y:S02]  /*3d920*/  STL [R1+0x3cd8], R11 ;  /* 0x003cd80b01007387 */ /* 0x000fe40000100800 */
[----:B------:R-:W-:Y:S01]  /*3d930*/  STL [R1+0x3cd4], R10 ;  /* 0x003cd40a01007387 */ /* 0x000fe20000100800 */
[----:B----4-:R-:W-:Y:S11]  /*3d940*/  HMMA.16816.F32 R20, R24, R4, R20 ;  /* 0x000000041814723c */ /* 0x010ff60000001814 */
[----:B------:R-:W-:Y:S11]  /*3d950*/  @!UPT UIADD3 URZ, URZ, URZ, URZ ;  /* 0x0000003f3f3ff290 */ /* 0x000ff6000fffe03f */
[----:B------:R-:W-:Y:S01]  /*3d960*/  @!UPT UIADD3 URZ, URZ, URZ, URZ ;  /* 0x0000003f3f3ff290 */ /* 0x000fe2000fffe03f */
[----:B------:R-:W-:Y:S01]  /*3d970*/  STL.64 [R1+0x50], R20 ;  /* 0x0000501401007387 */ /* 0x000fe20000100a00 */
[----:B0-----:R-:W-:Y:S01]  /*3d980*/  MOV R6, R22 ;  /* 0x0000001600067202 */ /* 0x001fe20000000f00 */
[----:B------:R-:W-:Y:S02]  /*3d990*/  IMAD.MOV.U32 R7, RZ, RZ, R23 ;  /* 0x000000ffff077224 */ /* 0x000fe400078e0017 */
[----:B------:R-:W0:Y:S02]  /*3d9a0*/  LDSM.16.MT88.4 R20, [R0+0x17000] ;  /* 0x017000000014783b */ /* 0x000e240000004200 */
[----:B0-----:R-:W-:Y:S01]  /*3d9b0*/  MOV R27, R22 ;  /* 0x00000016001b7202 */ /* 0x001fe20000000f00 */
[----:B------:R-:W-:Y:S01]  /*3d9c0*/  IMAD.MOV.U32 R29, RZ, RZ, R23 ;  /* 0x000000ffff1d7224 */ /* 0x000fe200078e0017 */
[----:B------:R-:W-:Y:S02]  /*3d9d0*/  MOV R25, R20 ;  /* 0x0000001400197202 */ /* 0x000fe40000000f00 */
[----:B------:R-:W-:Y:S01]  /*3d9e0*/  MOV R26, R21 ;  /* 0x00000015001a7202 */ /* 0x000fe20000000f00 */
[----:B------:R-:W2:Y:S01]  /*3d9f0*/  LDL.LU.64 R22, [R1+0x3d48] ;  /* 0x003d480001167983 */ /* 0x000ea20000300a00 */
        /* <DEDUP_REMOVED lines=21> */
[----:B------:R-:W-:Y:S02]  /*3db50*/  STL.64 [R1+0x168], R22 ;  /* 0x0001681601007387 */ /* 0x000fe40000100a00 */
[----:B------:R-:W0:Y:S01]  /*3db60*/  LDSM.16.MT88.4 R20, [R0+0x17080] ;  /* 0x017080000014783b */ /* 0x000e220000004200 */
[----:B---3--:R-:W-:Y:S01]  /*3db70*/  HMMA.16816.F32 R16, R16, R4, R12 ;  /* 0x000000041010723c */ /* 0x008fe2000000180c */
[----:B0-----:R-:W-:Y:S02]  /*3db80*/  MOV R24, R23 ;  /* 0x0000001700187202 */ /* 0x001fe40000000f00 */
[----:B------:R-:W-:Y:S01]  /*3db90*/  IMAD.MOV.U32 R10, RZ, RZ, R22 ;  /* 0x000000ffff0a7224 */ /* 0x000fe200078e0016 */
[----:B------:R-:W-:Y:S02]  /*3dba0*/  MOV R28, R20 ;  /* 0x00000014001c7202 */ /* 0x000fe40000000f00 */
[----:B------:R-:W-:Y:S01]  /*3dbb0*/  MOV R11, R21 ;  /* 0x00000015000b7202 */ /* 0x000fe20000000f00 */
[----:B------:R-:W2:Y:S01]  /*3dbc0*/  LDL.LU.64 R22, [R1+0x3d08] ;  /* 0x003d080001167983 */ /* 0x000ea20000300a00 */
[----:B------:R-:W2:Y:S02]  /*3dbd0*/  LDL.LU.64 R20, [R1+0x3d00] ;  /* 0x003d000001147983 */ /* 0x000ea40000300a00 */
[----:B------:R-:W-:Y:S02]  /*3dbe0*/  STL.64 [R1+0x3ce8], R26 ;  /* 0x003ce81a01007387 */ /* 0x000fe40000100a00 */
[----:B------:R0:W-:Y:S02]  /*3dbf0*/  STL.64 [R1+0x3ce0], R24 ;  /* 0x003ce01801007387 */ /* 0x0001e40000100a00 */
[----:B0-----:R-:W3:Y:S01]  /*3dc00*/  LDL.LU R24, [R1+0xf0] ;  /* 0x0000f00001187983 */ /* 0x001ee20000300800 */
[----:B------:R-:W3:Y:S02]  /*3dc10*/  LDL.LU R25, [R1+0xf4] ;  /* 0x0000f40001197983 */ /* 0x000ee40000300800 */
[----:B------:R-:W3:Y:S02]  /*3dc20*/  LDL.LU R26, [R1+0xf8] ;  /* 0x0000f800011a7983 */ /* 0x000ee40000300800 */
[----:B------:R-:W3:Y:S01]  /*3dc30*/  LDL.LU R27, [R1+0xfc] ;  /* 0x0000fc00011b7983 */ /* 0x000ee20000300800 */
[----:B------:R-:W2:Y:S01]  /*3dc40*/  LDL.LU.64 R14, [R1+0x3cf8] ;  /* 0x003cf800010e7983 */ /* 0x000ea20000300a00 */
[----:B------:R-:W2:Y:S02]  /*3dc50*/  LDL.LU.64 R12, [R1+0x3cf0] ;  /* 0x003cf000010c7983 */ /* 0x000ea40000300a00 */
[----:B------:R-:W-:Y:S02]  /*3dc60*/  STL.64 [R1+0x140], R16 ;  /* 0x0001401001007387 */ /* 0x000fe40000100a00 */
[----:B------:R-:W-:Y:S02]  /*3dc70*/  STL.64 [R1+0x148], R18 ;  /* 0x0001481201007387 */ /* 0x000fe40000100a00 */
[----:B------:R-:W0:Y:S04]  /*3dc80*/  LDSM.16.MT88.4 R16, [R2+0x17000] ;  /* 0x017000000210783b */ /* 0x000e280000004200 */
[----:B0-----:R0:W-:Y:S01]  /*3dc90*/  STL.64 [R1+0x40], R16 ;  /* 0x0000401001007387 */ /* 0x0011e20000100a00 */
[----:B------:R1:W-:Y:S03]  /*3dca0*/  STL.64 [R1+0x48], R18 ;  /* 0x0000481201007387 */ /* 0x0003e60000100a00 */
[----:B0-----:R-:W4:Y:S01]  /*3dcb0*/  LDL.LU R16, [R1+0xb0] ;  /* 0x0000b00001107983 */ /* 0x001f220000300800 */
[C---:B--2---:R-:W-:Y:S11]  /*3dcc0*/  HMMA.16816.F32 R20, R12.reuse, R8, R20 ;  /* 0x000000080c14723c */ /* 0x044ff60000001814 */
[----:B------:R-:W-:Y:S11]  /*3dcd0*/  @!UPT UIADD3 URZ, URZ, URZ, URZ ;  /* 0x0000003f3f3ff290 */ /* 0x000ff6000fffe03f */
[----:B------:R-:W-:Y:S01]  /*3dce0*/  @!UPT UIADD3 URZ, URZ, URZ, URZ ;  /* 0x0000003f3f3ff290 */ /* 0x000fe2000fffe03f */
[----:B------:R0:W-:Y:S01]  /*3dcf0*/  STL.64 [R1+0x190], R20 ;  /* 0x0001901401007387 */ /* 0x0001e20000100a00 */
[----:B------:R2:W-:Y:S02]  /*3dd00*/  STL.64 [R1+0x198], R22 ;  /* 0x0001981601007387 */ /* 0x0005e40000100a00 */
[----:B------:R-:W4:Y:S02]  /*3dd10*/  LDL.LU R17, [R1+0xb4] ;  /* 0x0000b40001117983 */ /* 0x000f240000300800 */
[----:B-1----:R-:W4:Y:S01]  /*3dd20*/  LDL.LU R18, [R1+0xb8] ;  /* 0x0000b80001127983 */ /* 0x002f220000300800 */
[----:B------:R-:W4:Y:S04]  /*3dd30*/  LDL.LU R19, [R1+0xbc] ;  /* 0x0000bc0001137983 */ /* 0x000f280000300800 */
[----:B0-----:R-:W4:Y:S01]  /*3dd40*/  LDL.LU R20, [R1+0xc0] ;  /* 0x0000c00001147983 */ /* 0x001f220000300800 */
[----:B------:R-:W4:Y:S02]  /*3dd50*/  LDL.LU R21, [R1+0xc4] ;  /* 0x0000c40001157983 */ /* 0x000f240000300800 */
[----:B--2---:R-:W2:Y:S02]  /*3dd60*/  LDL.LU R22, [R1+0xc8] ;  /* 0x0000c80001167983 */ /* 0x004ea40000300800 */
[----:B------:R-:W2:Y:S01]  /*3dd70*/  LDL.LU R23, [R1+0xcc] ;  /* 0x0000cc0001177983 */ /* 0x000ea20000300800 */
[----:B---3--:R-:W-:Y:S01]  /*3dd80*/  HMMA.16816.F32 R12, R12, R4, R24 ;  /* 0x000000040c0c723c */ /* 0x008fe20000001818 */
[----:B--2---:R-:W-:Y:S01]  /*3dd90*/  STL.64 [R1+0x3cb8], R22 ;  /* 0x003cb81601007387 */ /* 0x004fe20000100a00 */
[----:B----4-:R0:W-:Y:S03]  /*3dda0*/  STL.64 [R1+0x3cb0], R20 ;  /* 0x003cb01401007387 */ /* 0x0101e60000100a00 */
        /* <DEDUP_REMOVED lines=10> */
[----:B------:R-:W4:Y:S01]  /*3de50*/  LDL.LU.64 R26, [R1+0x3ce8] ;  /* 0x003ce800011a7983 */ /* 0x000f220000300a00 */
[----:B------:R-:W2:Y:S02]  /*3de60*/  LDL.LU.64 R24, [R1+0x3ce0] ;  /* 0x003ce00001187983 */ /* 0x000ea40000300a00 */
[----:B------:R0:W-:Y:S02]  /*3de70*/  STL.64 [R1+0x180], R12 ;  /* 0x0001800c01007387 */ /* 0x0001e40000100a00 */
[----:B------:R1:W-:Y:S01]  /*3de80*/  STL.64 [R1+0x188], R14 ;  /* 0x0001880e01007387 */ /* 0x0003e20000100a00 */
[----:B0-----:R-:W-:Y:S01]  /*3de90*/  MOV R12, R28 ;  /* 0x0000001c000c7202 */ /* 0x001fe20000000f00 */
[----:B-1----:R-:W-:Y:S01]  /*3dea0*/  IMAD.MOV.U32 R14, RZ, RZ, R10 ;  /* 0x000000ffff0e7224 */ /* 0x002fe200078e000a */
[----:B------:R-:W3:Y:S01]  /*3deb0*/  LDL.LU R28, [R1+0x3cdc] ;  /* 0x003cdc00011c7983 */ /* 0x000ee20000300800 */
[----:B------:R-:W-:-:S02]  /*3dec0*/  MOV R13, R11 ;  /* 0x0000000b000d7202 */ /* 0x000fc40000000f00 */
[----:B------:R-:W3:Y:S02]  /*3ded0*/  LDL.LU R11, [R1+0x3cd8] ;  /* 0x003cd800010b7983 */ /* 0x000ee40000300800 */
[----:B------:R-:W3:Y:S01]  /*3dee0*/  LDL.LU R10, [R1+0x3cd4] ;  /* 0x003cd400010a7983 */ /* 0x000ee20000300800 */
[----:B--2---:R-:W-:Y:S02]  /*3def0*/  MOV R15, R24 ;  /* 0x00000018000f7202 */ /* 0x004fe40000000f00 */
[----:B------:R-:W2:Y:S03]  /*3df00*/  LDL.LU R24, [R1+0x3cd0] ;  /* 0x003cd00001187983 */ /* 0x000ea60000300800 */
[----:B------:R-:W-:Y:S02]  /*3df10*/  STL.64 [R1+0x3c38], R14 ;  /* 0x003c380e01007387 */ /* 0x000fe40000100a00 */
[----:B------:R0:W-:Y:S02]  /*3df20*/  STL.64 [R1+0x3c30], R12 ;  /* 0x003c300c01007387 */ /* 0x0001e40000100a00 */
[----:B0-----:R-:W-:-:S02]  /*3df30*/  MOV R12, R25 ;  /* 0x00000019000c7202 */ /* 0x001fc40000000f00 */
[----:B----4-:R-:W-:Y:S01]  /*3df40*/  MOV R13, R26 ;  /* 0x0000001a000d7202 */ /* 0x010fe20000000f00 */
[----:B------:R-:W2:Y:S01]  /*3df50*/  LDL.LU R25, [R1+0x3ccc] ;  /* 0x003ccc0001197983 */ /* 0x000ea20000300800 */
[----:B------:R-:W2:Y:S02]  /*3df60*/  LDL.LU R26, [R1+0x3cc8] ;  /* 0x003cc800011a7983 */ /* 0x000ea40000300800 */
[----:B------:R-:W-:Y:S02]  /*3df70*/  IMAD.MOV.U32 R14, RZ, RZ, R27 ;  /* 0x000000ffff0e7224 */ /* 0x000fe400078e001b */
[----:B------:R-:W2:Y:S01]  /*3df80*/  LDL.LU R27, [R1+0x3cc4] ;  /* 0x003cc400011b7983 */ /* 0x000ea20000300800 */
[----:B------:R-:W-:Y:S02]  /*3df90*/  MOV R15, R29 ;  /* 0x0000001d000f7202 */ /* 0x000fe40000000f00 */
[----:B------:R-:W4:Y:S03]  /*3dfa0*/  LDL.LU R29, [R1+0x3cc0] ;  /* 0x003cc000011d7983 */ /* 0x000f260000300800 */
[----:B------:R-:W-:Y:S01]  /*3dfb0*/  STL.64 [R1+0x3c50], R14 ;  /* 0x003c500e01007387 */ /* 0x000fe20000100a00 */
[----:B------:R0:W-:Y:S03]  /*3dfc0*/  STL.64 [R1+0x3c48], R12 ;  /* 0x003c480c01007387 */ /* 0x0001e60000100a00 */
[----:B0-----:R-:W3:Y:S01]  /*3dfd0*/  LDL.LU R12, [R1+0x70] ;  /* 0x00007000010c7983 */ /* 0x001ee20000300800 */
[----:B------:R-:W3:Y:S02]  /*3dfe0*/  LDL.LU R13, [R1+0x74] ;  /* 0x00007400010d7983 */ /* 0x000ee40000300800 */
[----:B------:R-:W3:Y:S02]  /*3dff0*/  LDL.LU R14, [R1+0x78] ;  /* 0x00007800010e7983 */ /* 0x000ee40000300800 */
[----:B------:R-:W3:Y:S01]  /*3e000*/  LDL.LU R15, [R1+0x7c] ;  /* 0x00007c00010f7983 */ /* 0x000ee20000300800 */
[C---:B--2---:R-:W-:Y:S01]  /*3e010*/  HMMA.16816.F32 R20, R24.reuse, R8, R20 ;  /* 0x000000081814723c */ /* 0x044fe20000001814 */
[----:B---3--:R-:W-:Y:S01]  /*3e020*/  STL.64 [R1+0x3c78], R14 ;  /* 0x003c780e01007387 */ /* 0x008fe20000100a00 */
[----:B------:R0:W-:Y:S03]  /*3e030*/  STL.64 [R1+0x3c70], R12 ;  /* 0x003c700c01007387 */ /* 0x0001e60000100a00 */
        /* <DEDUP_REMOVED lines=34> */
[----:B-1----:R-:W3:Y:S01]  /*3e260*/  LDL.LU R22, [R1+0x98] ;  /* 0x0000980001167983 */ /* 0x002ee20000300800 */
[----:B----4-:R-:W-:Y:S01]  /*3e270*/  MOV R23, R29 ;  /* 0x0000001d00177202 */ /* 0x010fe20000000f00 */
        /* <DEDUP_REMOVED lines=10> */
[----:B------:R-:W2:Y:S11]  /*3e320*/  LDL.LU R16, [R1+0x50] ;  /* 0x0000500001107983 */ /* 0x000eb60000300800 */
[----:B------:R-:W-:Y:S11]  /*3e330*/  @!UPT UIADD3 URZ, URZ, URZ, URZ ;  /* 0x0000003f3f3ff290 */ /* 0x000ff6000fffe03f */
[----:B------:R-:W-:Y:S01]  /*3e340*/  STL.64 [R1+0xe0], R12 ;  /* 0x0000e00c01007387 */ /* 0x000fe20000100a00 */
[----:B------:R-:W-:Y:S02]  /*3e350*/  STL.64 [R1+0xe8], R14 ;  /* 0x0000e80e01007387 */ /* 0x000fe40000100a00 */
[----:B------:R-:W2:Y:S02]  /*3e360*/  LDL.LU R17, [R1+0x54] ;  /* 0x0000540001117983 */ /* 0x000ea40000300800 */
[----:B------:R-:W0:Y:S04]  /*3e370*/  LDSM.16.MT88.4 R12, [R2+0x17080] ;  /* 0x01708000020c783b */ /* 0x000e280000004200 */
[----:B------:R-:W-:Y:S01]  /*3e380*/  IMAD.MOV.U32 R18, RZ, RZ, R6 ;  /* 0x000000ffff127224 */ /* 0x000fe200078e0006 */
[----:B------:R-:W-:Y:S01]  /*3e390*/  MOV R19, R7 ;  /* 0x0000000700137202 */ /* 0x000fe20000000f00 */
[----:B------:R-:W4:Y:S01]  /*3e3a0*/  LDL.LU R6, [R1+0x3c68] ;  /* 0x003c680001067983 */ /* 0x000f220000300800 */
[----:B------:R-:W4:Y:S03]  /*3e3b0*/  LDL.LU R7, [R1+0x3c64] ;  /* 0x003c640001077983 */ /* 0x000f260000300800 */
[----:B------:R1:W-:Y:S02]  /*3e3c0*/  STL.64 [R1+0x3c28], R18 ;  /* 0x003c281201007387 */ /* 0x0003e40000100a00 */
[----:B-1----:R-:W-:-:S02]  /*3e3d0*/  IMAD.MOV.U32 R19, RZ, RZ, R28 ;  /* 0x000000ffff137224 */ /* 0x002fc400078e001c */
[----:B--2---:R1:W-:Y:S02]  /*3e3e0*/  STL.64 [R1+0x3c20], R16 ;  /* 0x003c201001007387 */ /* 0x0043e40000100a00 */
[----:B-1----:R-:W-:Y:S02]  /*3e3f0*/  MOV R16, R10 ;  /* 0x0000000a00107202 */ /* 0x002fe40000000f00 */
[----:B------:R-:W-:Y:S01]  /*3e400*/  MOV R17, R11 ;  /* 0x0000000b00117202 */ /* 0x000fe20000000f00 */
[----:B------:R-:W3:Y:S01]  /*3e410*/  LDL.LU R10, [R1+0x3c60] ;  /* 0x003c6000010a7983 */ /* 0x000ee20000300800 */
[----:B------:R-:W3:Y:S02]  /*3e420*/  LDL.LU R11, [R1+0x3c5c] ;  /* 0x003c5c00010b7983 */ /* 0x000ee40000300800 */
[----:B------:R-:W2:Y:S02]  /*3e430*/  LDL.LU R18, [R1+0x88] ;  /* 0x0000880001127983 */ /* 0x000ea40000300800 */
[----:B------:R-:W2:Y:S01]  /*3e440*/  LDL.LU R28, [R1+0x3c58] ;  /* 0x003c5800011c7983 */ /* 0x000ea20000300800 */
[----:B0-----:R-:W-:Y:S01]  /*3e450*/  STL.64 [R1+0x30], R12 ;  /* 0x0000300c01007387 */ /* 0x001fe20000100a00 */
[----:B------:R0:W-:Y:S03]  /*3e460*/  STL.64 [R1+0x38], R14 ;  /* 0x0000380e01007387 */ /* 0x0001e60000100a00 */
[----:B0-----:R-:W3:Y:S01]  /*3e470*/  LDL.LU.64 R14, [R1+0x3c50] ;  /* 0x003c5000010e7983 */ /* 0x001ee20000300a00 */
[----:B------:R-:W3:Y:S02]  /*3e480*/  LDL.LU.64 R12, [R1+0x3c48] ;  /* 0x003c4800010c7983 */ /* 0x000ee40000300a00 */
[----:B------:R-:W-:Y:S01]  /*3e490*/  STL [R1+0x3bf8], R2 ;  /* 0x003bf80201007387 */ /* 0x000fe20000100800 */
[C---:B---3--:R-:W-:Y:S08]  /*3e4a0*/  HMMA.16816.F32 R20, R12.reuse, R10, R20 ;  /* 0x0000000a0c14723c */ /* 0x048ff00000001814 */
[----:B----4-:R-:W-:Y:S11]  /*3e4b0*/  HMMA.16816.F32 R12, R12, R6, R24 ;  /* 0x000000060c0c723c */ /* 0x010ff60000001818 */
[----:B------:R-:W-:Y:S04]  /*3e4c0*/  @!UPT UIADD3 URZ, URZ, URZ, URZ ;  /* 0x0000003f3f3ff290 */ /* 0x000fe8000fffe03f */
[----:B------:R0:W-:Y:S01]  /*3e4d0*/  STL.64 [R1+0xb0], R20 ;  /* 0x0000b01401007387 */ /* 0x0001e20000100a00 */
[----:B------:R1:W-:Y:S07]  /*3e4e0*/  STL.64 [R1+0xb8], R22 ;  /* 0x0000b81601007387 */ /* 0x0003ee0000100a00 */
[----:B------:R-:W-:Y:S01]  /*3e4f0*/  STL.64 [R1+0xd0], R12 ;  /* 0x0000d00c01007387 */ /* 0x000fe20000100a00 */
[----:B0-----:R-:W3:Y:S01]  /*3e500*/  LDL.LU.64 R20, [R1+0x40] ;  /* 0x0000400001147983 */ /* 0x001ee20000300a00 */
[----:B-1----:R-:W3:Y:S02]  /*3e510*/  LDL.LU.64 R22, [R1+0x48] ;  /* 0x0000480001167983 */ /* 0x002ee40000300a00 */
[----:B------:R-:W4:Y:S01]  /*3e520*/  LDL R27, [R1+0xe38] ;  /* 0x000e3800011b7983 */ /* 0x000f220000100800 */
[----:B------:R-:W-:-:S02]  /*3e530*/  MOV R5, R14 ;  /* 0x0000000e00057202 */ /* 0x000fc40000000f00 */
[----:B------:R-:W-:Y:S02]  /*3e540*/  MOV R4, R15 ;  /* 0x0000000f00047202 */ /* 0x000fe40000000f00 */
[----:B--2---:R-:W0:Y:S02]  /*3e550*/  LDSM.16.MT88.4 R12, [R28+0x17000] ;  /* 0x017000001c0c783b */ /* 0x004e240000004200 */
[----:B0-----:R-:W-:Y:S01]  /*3e560*/  IMAD.MOV.U32 R2, RZ, RZ, R14 ;  /* 0x000000ffff027224 */ /* 0x001fe200078e000e */
[----:B------:R-:W-:Y:S01]  /*3e570*/  MOV R29, R15 ;  /* 0x0000000f001d7202 */ /* 0x000fe20000000f00 */
[----:B----4-:R0:W-:Y:S01]  /*3e580*/  STL [R1+0x3c18], R27 ;  /* 0x003c181b01007387 */ /* 0x0101e20000100800 */
[----:B------:R-:W3:Y:S02]  /*3e590*/  LDL.LU R24, [R1+0x130] ;  /* 0x0001300001187983 */ /* 0x000ee40000300800 */
[----:B------:R-:W3:Y:S02]  /*3e5a0*/  LDL.LU R25, [R1+0x134] ;  /* 0x0001340001197983 */ /* 0x000ee40000300800 */
[----:B------:R-:W3:Y:S01]  /*3e5b0*/  LDL.LU R26, [R1+0x138] ;  /* 0x00013800011a7983 */ /* 0x000ee20000300800 */
[----:B0-----:R-:W-:-:S02]  /*3e5c0*/  MOV R27, R3 ;  /* 0x00000003001b7202 */ /* 0x001fc40000000f00 */
[----:B------:R-:W2:Y:S01]  /*3e5d0*/  LDL.LU R3, [R1+0x3c40] ;  /* 0x003c400001037983 */ /* 0x000ea20000300800 */
[----:B------:R-:W-:Y:S02]  /*3e5e0*/  STL [R1+0x3b64], R4 ;  /* 0x003b640401007387 */ /* 0x000fe40000100800 */
[----:B------:R-:W-:Y:S02]  /*3e5f0*/  STL [R1+0x3b60], R5 ;  /* 0x003b600501007387 */ /* 0x000fe40000100800 */
[----:B------:R0:W-:Y:S01]  /*3e600*/  STL.64 [R1+0x10], R12 ;  /* 0x0000100c01007387 */ /* 0x0001e20000100a00 */
[----:B------:R-:W4:Y:S04]  /*3e610*/  LDL.LU.64 R14, [R1+0x3c38] ;  /* 0x003c3800010e7983 */ /* 0x000f280000300a00 */
[----:B0-----:R-:W4:Y:S01]  /*3e620*/  LDL.LU.64 R12, [R1+0x3c30] ;  /* 0x003c3000010c7983 */ /* 0x001f220000300a00 */
[----:B------:R-:W-:Y:S02]  /*3e630*/  STL [R1+0x3c00], R2 ;  /* 0x003c000201007387 */ /* 0x000fe40000100800 */
        /* <DEDUP_REMOVED lines=9> */
[----:B------:R-:W0:Y:S11]  /*3e6d0*/  LDSM.16.MT88.4 R12, [R28+0x17080] ;  /* 0x017080001c0c783b */ /* 0x000e360000004200 */
[----:B------:R-:W-:Y:S11]  /*3e6e0*/  @!UPT UIADD3 URZ, URZ, URZ, URZ ;  /* 0x0000003f3f3ff290 */ /* 0x000ff6000fffe03f */
[----:B------:R-:W-:Y:S01]  /*3e6f0*/  STL.64 [R1+0x70], R16 ;  /* 0x0000701001007387 */ /* 0x000fe20000100a00 */
[----:B------:R-:W-:Y:S02]  /*3e700*/  STL.64 [R1+0x78], R18 ;  /* 0x0000781201007387 */ /* 0x000fe40000100a00 */
[----:B--2---:R-:W-:Y:S01]  /*3e710*/  LDSM.16.MT88.4 R16, [R3+0x17080] ;  /* 0x017080000310783b */ /* 0x004fe20000004200 */
[----:B0-----:R-:W-:Y:S01]  /*3e720*/  STL [R1], R12 ;  /* 0x0000000c01007387 */ /* 0x001fe20000100800 */
[----:B------:R-:W-:Y:S02]  /*3e730*/  MOV R2, R13 ;  /* 0x0000000d00027202 */ /* 0x000fe40000000f00 */
[----:B------:R-:W-:Y:S01]  /*3e740*/  STL [R1+0xc], R15 ;  /* 0x00000c0f01007387 */ /* 0x000fe20000100800 */
[----:B------:R-:W-:Y:S02]  /*3e750*/  MOV R29, R14 ;  /* 0x0000000e001d7202 */ /* 0x000fe40000000f00 */
[----:B------:R-:W0:Y:S04]  /*3e760*/  LDSM.16.MT88.4 R12, [R3+0x17000] ;  /* 0x01700000030c783b */ /* 0x000e280000004200 */
[----:B------:R-:W-:Y:S04]  /*3e770*/  STL [R1+0x3b68], R28 ;  /* 0x003b681c01007387 */ /* 0x000fe80000100800 */
[----:B0-----:R-:W-:Y:S01]  /*3e780*/  STL.64 [R1+0x3b90], R14 ;  /* 0x003b900e01007387 */ /* 0x001fe20000100a00 */
[----:B------:R0:W-:Y:S03]  /*3e790*/  STL.64 [R1+0x3b88], R12 ;  /* 0x003b880c01007387 */ /* 0x0001e60000100a00 */
[----:B0-----:R-:W2:Y:S01]  /*3e7a0*/  LDL.LU.64 R12, [R1+0x30] ;  /* 0x00003000010c7983 */ /* 0x001ea20000300a00 */
[----:B------:R-:W4:Y:S01]  /*3e7b0*/  LDL.LU.64 R14, [R1+0x38] ;  /* 0x00003800010e7983 */ /* 0x000f220000300a00 */
[----:B---3--:R-:W-:Y:S01]  /*3e7c0*/  HMMA.16816.F32 R24, R20, R10, R24 ;  /* 0x0000000a1418723c */ /* 0x008fe20000001818 */
[----:B------:R-:W-:-:S02]  /*3e7d0*/  MOV R9, R21 ;  /* 0x0000001500097202 */ /* 0x000fc40000000f00 */
[----:B------:R-:W-:Y:S01]  /*3e7e0*/  MOV R8, R22 ;  /* 0x0000001600087202 */ /* 0x000fe20000000f00 */
[----:B----4-:R-:W-:Y:S01]  /*3e7f0*/  STL.64 [R1+0x3c10], R14 ;  /* 0x003c100e01007387 */ /* 0x010fe20000100a00 */
        /* <DEDUP_REMOVED lines=11> */
[----:B------:R-:W-:Y:S01]  /*3e8b0*/  STL [R1+0x3b30], R3 ;  /* 0x003b300301007387 */ /* 0x000fe20000100800 */
[----:B------:R-:W-:Y:S02]  /*3e8c0*/  STL.64 [R1+0x90], R24 ;  /* 0x0000901801007387 */ /* 0x000fe40000100a00 */
[----:B------:R0:W-:Y:S02]  /*3e8d0*/  STL.64 [R1+0x98], R26 ;  /* 0x0000981a01007387 */ /* 0x0001e40000100a00 */
[----:B0-----:R-:W4:Y:S01]  /*3e8e0*/  LDL.LU R27, [R1+0x3c18] ;  /* 0x003c1800011b7983 */ /* 0x001f220000300800 */
[----:B------:R-:W-:Y:S01]  /*3e8f0*/  IMAD.MOV.U32 R24, RZ, RZ, R20 ;  /* 0x000000ffff187224 */ /* 0x000fe200078e0014 */
[----:B------:R-:W-:-:S02]  /*3e900*/  MOV R3, R23 ;  /* 0x0000001700037202 */ /* 0x000fc40000000f00 */
[----:B------:R-:W0:Y:S02]  /*3e910*/  LDSM.16.MT88.4 R20, [R0+0x18000] ;  /* 0x018000000014783b */ /* 0x000e240000004200 */
[----:B0-----:R-:W-:Y:S01]  /*3e920*/  IMAD.MOV.U32 R28, RZ, RZ, R21 ;  /* 0x000000ffff1c7224 */ /* 0x001fe200078e0015 */
[----:B------:R-:W-:Y:S01]  /*3e930*/  MOV R4, R22 ;  /* 0x0000001600047202 */ /* 0x000fe20000000f00 */
[----:B------:R-:W-:Y:S01]  /*3e940*/  STL [R1+0x50], R20 ;  /* 0x0000501401007387 */ /* 0x000fe20000100800 */
[----:B------:R-:W-:-:S03]  /*3e950*/  MOV R5, R23 ;  /* 0x0000001700057202 */ /* 0x000fc60000000f00 */
[----:B----4-:R-:W0:Y:S04]  /*3e960*/  LDSM.16.M88.4 R20, [R27+0x20300] ;  /* 0x020300001b14783b */ /* 0x010e280000000200 */
[----:B0-----:R0:W-:Y:S01]  /*3e970*/  STL [R1+0x3a84], R22 ;  /* 0x003a841601007387 */ /* 0x0011e20000100800 */
[----:B------:R1:W-:Y:S02]  /*3e980*/  STL [R1+0x3a80], R23 ;  /* 0x003a801701007387 */ /* 0x0003e40000100800 */
[----:B------:R4:W-:Y:S01]  /*3e990*/  STL.64 [R1+0x3b80], R20 ;  /* 0x003b801401007387 */ /* 0x0009e20000100a00 */
[----:B0-----:R-:W-:Y:S02]  /*3e9a0*/  MOV R22, R8 ;  /* 0x0000000800167202 */ /* 0x001fe40000000f00 */
[----:B-1----:R-:W-:-:S02]  /*3e9b0*/  MOV R23, R3 ;  /* 0x0000000300177202 */ /* 0x002fc40000000f00 */
[----:B----4-:R-:W-:Y:S01]  /*3e9c0*/  MOV R20, R24 ;  /* 0x0000001800147202 */ /* 0x010fe20000000f00 */
[----:B------:R-:W-:Y:S01]  /*3e9d0*/  IMAD.MOV.U32 R21, RZ, RZ, R9 ;  /* 0x000000ffff157224 */ /* 0x000fe200078e0009 */
[----:B------:R-:W0:Y:S06]  /*3e9e0*/  LDSM.16.M88.4 R24, [R27+0x28300] ;  /* 0x028300001b18783b */ /* 0x000e2c0000000200 */
[----:B--2---:R-:W-:Y:S01]  /*3e9f0*/  HMMA.16816.F32 R20, R20, R6, R12 ;  /* 0x000000061414723c */ /* 0x004fe2000000180c */
[----:B------:R-:W3:Y:S01]  /*3ea00*/  LDL.LU.64 R14, [R1+0x3c10] ;  /* 0x003c1000010e7983 */ /* 0x000ee20000300a00 */
[----:B------:R-:W3:Y:S11]  /*3ea10*/  LDL.LU.64 R12, [R1+0x3c08] ;  /* 0x003c0800010c7983 */ /* 0x000ef60000300a00 */
[----:B------:R-:W-:Y:S11]  /*3ea20*/  @!UPT UIADD3 URZ, URZ, URZ, URZ ;  /* 0x0000003f3f3ff290 */ /* 0x000ff6000fffe03f */
[----:B------:R-:W-:Y:S01]  /*3ea30*/  IMAD.MOV.U32 R8, RZ, RZ, R23 ;  /* 0x000000ffff087224 */ /* 0x000fe200078e0017 */
[----:B------:R-:W-:Y:S01]  /*3ea40*/  MOV R9, R22 ;  /* 0x0000001600097202 */ /* 0x000fe20000000f00 */
[----:B------:R-:W-:Y:S03]  /*3ea50*/  STL.64 [R1+0x80], R20 ;  /* 0x0000801401007387 */ /* 0x000fe60000100a00 */
[----:B------:R1:W-:Y:S01]  /*3ea60*/  STL [R1+0x3b38], R8 ;  /* 0x003b380801007387 */ /* 0x0003e20000100800 */
[----:B------:R2:W-:Y:S04]  /*3ea70*/  STL [R1+0x3b34], R9 ;  /* 0x003b340901007387 */ /* 0x0005e80000100800 */
[----:B0-----:R-:W-:Y:S01]  /*3ea80*/  STL [R1+0x3b3c], R25 ;  /* 0x003b3c1901007387 */ /* 0x001fe20000100800 */
[----:B------:R-:W-:Y:S02]  /*3ea90*/  STL [R1+0x3a34], R26 ;  /* 0x003a341a01007387 */ /* 0x000fe40000100800 */
[----:B------:R-:W-:Y:S02]  /*3eaa0*/  STL [R1+0x3a30], R27 ;  /* 0x003a301b01007387 */ /* 0x000fe40000100800 */
[----:B------:R-:W-:Y:S01]  /*3eab0*/  STL [R1+0x3bf0], R24 ;  /* 0x003bf01801007387 */ /* 0x000fe20000100800 */
[----:B---3--:R-:W-:Y:S01]  /*3eac0*/  HMMA.16816.F32 R16, R12, R10, R16 ;  /* 0x0000000a0c10723c */ /* 0x008fe20000001810 */
[----:B-1----:R-:W-:-:S02]  /*3ead0*/  MOV R8, R12 ;  /* 0x0000000c00087202 */ /* 0x002fc40000000f00 */
[----:B--2---:R-:W-:Y:S01]  /*3eae0*/  MOV R9, R13 ;  /* 0x0000000d00097202 */ /* 0x004fe20000000f00 */
[----:B------:R-:W-:-:S03]  /*3eaf0*/  IMAD.MOV.U32 R3, RZ, RZ, R15 ;  /* 0x000000ffff037224 */ /* 0x000fc600078e000f */
[----:B------:R-:W-:Y:S11]  /*3eb00*/  MOV R13, R2 ;  /* 0x00000002000d7202 */ /* 0x000ff60000000f00 */
[----:B------:R-:W-:Y:S05]  /*3eb10*/  @!UPT UIADD3 URZ, URZ, URZ, URZ ;  /* 0x0000003f3f3ff290 */ /* 0x000fea000fffe03f */
[----:B------:R0:W-:Y:S01]  /*3eb20*/  STL.64 [R1+0xa0], R16 ;  /* 0x0000a01001007387 */ /* 0x0001e20000100a00 */
[----:B------:R-:W-:Y:S02]  /*3eb30*/  STL.64 [R1+0xa8], R18 ;  /* 0x0000a81201007387 */ /* 0x000fe40000100a00 */
[----:B------:R-:W-:Y:S02]  /*3eb40*/  STL.64 [R1+0x3be8], R10 ;  /* 0x003be80a01007387 */ /* 0x000fe40000100a00 */
[----:B------:R-:W2:Y:S01]  /*3eb50*/  LDL.LU R12, [R1] ;  /* 0x00000000010c7983 */ /* 0x000ea20000300800 */
[----:B------:R-:W3:Y:S01]  /*3eb60*/  LDL.LU R2, [R1+0x3c00] ;  /* 0x003c000001027983 */ /* 0x000ee20000300800 */
[----:B0-----:R-:W-:Y:S01]  /*3eb70*/  MOV R16, R14 ;  /* 0x0000000e00107202 */ /* 0x001fe20000000f00 */
[----:B------:R-:W-:Y:S02]  /*3eb80*/  MOV R14, R29 ;  /* 0x0000001d000e7202 */ /* 0x000fe40000000f00 */
[----:B------:R-:W4:Y:S01]  /*3eb90*/  LDL.LU R29, [R1+0x3bfc] ;  /* 0x003bfc00011d7983 */ /* 0x000f220000300800 */
[----:B------:R-:W2:Y:S03]  /*3eba0*/  LDL.LU R15, [R1+0xc] ;  /* 0x00000c00010f7983 */ /* 0x000ea60000300800 */
[----:B--2---:R3:W-:Y:S01]  /*3ebb0*/  STL.64 [R1+0x3bc0], R14 ;  /* 0x003bc00e01007387 */ /* 0x0047e20000100a00 */
[----:B------:R0:W-:Y:S01]  /*3ebc0*/  STL.64 [R1+0x3bb8], R12 ;  /* 0x003bb80c01007387 */ /* 0x0001e20000100a00 */
[----:B---3--:R-:W-:-:S02]  /*3ebd0*/  MOV R14, R2 ;  /* 0x00000002000e7202 */ /* 0x008fc40000000f00 */
[----:B0-----:R-:W2:Y:S01]  /*3ebe0*/  LDL.LU R12, [R1+0x10] ;  /* 0x00001000010c7983 */ /* 0x001ea20000300800 */
[----:B------:R-:W2:Y:S02]  /*3ebf0*/  LDL.LU R13, [R1+0x14] ;  /* 0x00001400010d7983 */ /* 0x000ea40000300800 */
[----:B------:R-:W3:Y:S02]  /*3ec00*/  LDL.LU R2, [R1+0x3bf8] ;  /* 0x003bf80001027983 */ /* 0x000ee40000300800 */
[----:B----4-:R-:W-:Y:S02]  /*3ec10*/  IMAD.MOV.U32 R15, RZ, RZ, R29 ;  /* 0x000000ffff0f7224 */ /* 0x010fe400078e001d */
[----:B------:R-:W4:Y:S01]  /*3ec20*/  LDL.LU R29, [R1+0x3bf4] ;  /* 0x003bf400011d7983 */ /* 0x000f220000300800 */
[----:B------:R-:W2:Y:S02]  /*3ec30*/  LDL.LU R24, [R1+0x140] ;  /* 0x0001400001187983 */ /* 0x000ea40000300800 */
[----:B------:R-:W2:Y:S02]  /*3ec40*/  LDL.LU R25, [R1+0x144] ;  /* 0x0001440001197983 */ /* 0x000ea40000300800 */
[----:B------:R-:W2:Y:S01]  /*3ec50*/  LDL.LU R26, [R1+0x148] ;  /* 0x00014800011a7983 */ /* 0x000ea20000300800 */
[----:B------:R-:W2:Y:S01]  /*3ec60*/  LDL.LU R27, [R1+0x14c] ;  /* 0x00014c00011b7983 */ /* 0x000ea20000300800 */
[----:B------:R-:W2:Y:S02]  /*3ec70*/  LDL.LU R20, [R1+0x110] ;  /* 0x0001100001147983 */ /* 0x000ea40000300800 */
[----:B------:R-:W2:Y:S02]  /*3ec80*/  LDL.LU R21, [R1+0x114] ;  /* 0x0001140001157983 */ /* 0x000ea40000300800 */
[----:B------:R-:W2:Y:S01]  /*3ec90*/  LDL.LU R22, [R1+0x118] ;  /* 0x0001180001167983 */ /* 0x000ea20000300800 */
[----:B------:R-:W2:Y:S04]  /*3eca0*/  LDL.LU R23, [R1+0x11c] ;  /* 0x00011c0001177983 */ /* 0x000ea80000300800 */
        /* <DEDUP_REMOVED lines=14> */
[----:B--2---:R-:W-:Y:S01]  /*3ed90*/  STL.64 [R1+0x3bd0], R22 ;  /* 0x003bd01601007387 */ /* 0x004fe20000100a00 */
[----:B------:R0:W-:Y:S03]  /*3eda0*/  STL.64 [R1+0x3bc8], R20 ;  /* 0x003bc81401007387 */ /* 0x0001e60000100a00 */
[----:B0-----:R-:W2:Y:S01]  /*3edb0*/  LDL.LU R20, [R1+0x180] ;  /* 0x0001800001147983 */ /* 0x001ea20000300800 */
[----:B------:R-:W2:Y:S02]  /*3edc0*/  LDL.LU R21, [R1+0x184] ;  /* 0x0001840001157983 */ /* 0x000ea40000300800 */
[----:B------:R-:W2:Y:S02]  /*3edd0*/  LDL.LU R22, [R1+0x188] ;  /* 0x0001880001167983 */ /* 0x000ea40000300800 */
[----:B------:R-:W2:Y:S01]  /*3ede0*/  LDL.LU R23, [R1+0x18c] ;  /* 0x00018c0001177983 */ /* 0x000ea20000300800 */
[----:B------:R-:W-:Y:S01]  /*3edf0*/  HMMA.16816.F32 R8, R8, R6, R24 ;  /* 0x000000060808723c */ /* 0x000fe20000001818 */
        /* <DEDUP_REMOVED lines=9> */
[----:B------:R-:W2:Y:S01]  /*3ee90*/  LDL.LU R19, [R1+0x10c] ;  /* 0x00010c0001137983 */ /* 0x000ea20000300800 */
[----:B------:R-:W2:Y:S06]  /*3eea0*/  LDL.LU R24, [R1+0x3bf0] ;  /* 0x003bf00001187983 */ /* 0x000eac0000300800 */
[----:B------:R-:W-:Y:S02]  /*3eeb0*/  STL.64 [R1+0x160], R8 ;  /* 0x0001600801007387 */ /* 0x000fe40000100a00 */
[----:B------:R-:W-:Y:S02]  /*3eec0*/  STL.64 [R1+0x168], R10 ;  /* 0x0001680a01007387 */ /* 0x000fe40000100a00 */
[----:B------:R-:W0:Y:S02]  /*3eed0*/  LDSM.16.MT88.4 R8, [R0+0x18080] ;  /* 0x018080000008783b */ /* 0x000e240000004200 */
[----:B0-----:R-:W-:-:S02]  /*3eee0*/  MOV R27, R10 ;  /* 0x0000000a001b7202 */ /* 0x001fc40000000f00 */
[----:B------:R-:W-:Y:S01]  /*3eef0*/  STL.64 [R1+0x20], R8 ;  /* 0x0000200801007387 */ /* 0x000fe20000100a00 */
[----:B------:R-:W-:Y:S02]  /*3ef00*/  IMAD.MOV.U32 R26, RZ, RZ, R11 ;  /* 0x000000ffff1a7224 */ /* 0x000fe400078e000b */
[----:B------:R-:W2:Y:S02]  /*3ef10*/  LDL.LU.64 R10, [R1+0x3be8] ;  /* 0x003be800010a7983 */ /* 0x000ea40000300a00 */
[C---:B--2---:R-:W-:Y:S11]  /*3ef20*/  HMMA.16816.F32 R20, R12.reuse, R10, R20 ;  /* 0x0000000a0c14723c */ /* 0x044ff60000001814 */
[----:B------:R-:W-:Y:S11]  /*3ef30*/  @!UPT UIADD3 URZ, URZ, URZ, URZ ;  /* 0x0000003f3f3ff290 */ /* 0x000ff6000fffe03f */
[----:B------:R-:W-:Y:S01]  /*3ef40*/  @!UPT UIADD3 URZ, URZ, URZ, URZ ;  /* 0x0000003f3f3ff290 */ /* 0x000fe2000fffe03f */
[----:B------:R-:W-:Y:S01]  /*3ef50*/  STL.64 [R1+0x1d0], R20 ;  /* 0x0001d01401007387 */ /* 0x000fe20000100a00 */
[----:B------:R-:W-:Y:S02]  /*3ef60*/  STL.64 [R1+0x1d8], R22 ;  /* 0x0001d81601007387 */ /* 0x000fe40000100a00 */
[----:B---3--:R-:W0:Y:S02]  /*3ef70*/  LDSM.16.MT88.4 R20, [R2+0x18000] ;  /* 0x018000000214783b */ /* 0x008e240000004200 */
        /* <DEDUP_REMOVED lines=18> */
[----:B------:R-:W3:Y:S01]  /*3f0a0*/  LDL.LU.64 R22, [R1+0x3bd0] ;  /* 0x003bd00001167983 */ /* 0x000ee20000300a00 */
[----:B------:R-:W3:Y:S11]  /*3f0b0*/  LDL.LU.64 R20, [R1+0x3bc8] ;  /* 0x003bc80001147983 */ /* 0x000ef60000300a00 */
[----:B------:R-:W-:Y:S01]  /*3f0c0*/  @!UPT UIADD3 URZ, URZ, URZ, URZ ;  /* 0x0000003f3f3ff290 */ /* 0x000fe2000fffe03f */
[----:B------:R-:W-:Y:S02]  /*3f0d0*/  STL.64 [R1+0x1c0], R12 ;  /* 0x0001c00c01007387 */ /* 0x000fe40000100a00 */
[----:B------:R-:W-:Y:S02]  /*3f0e0*/  STL.64 [R1+0x1c8], R14 ;  /* 0x0001c80e01007387 */ /* 0x000fe40000100a00 */
[----:B------:R-:W0:Y:S04]  /*3f0f0*/  LDSM.16.MT88.4 R12, [R2+0x18080] ;  /* 0x01808000020c783b */ /* 0x000e280000004200 */
[----:B0-----:R-:W-:Y:S01]  /*3f100*/  STL.64 [R1+0x60], R12 ;  /* 0x0000600c01007387 */ /* 0x001fe20000100a00 */
[----:B------:R0:W-:Y:S03]  /*3f110*/  STL.64 [R1+0x68], R14 ;  /* 0x0000680e01007387 */ /* 0x0001e60000100a00 */
[----:B0-----:R-:W3:Y:S01]  /*3f120*/  LDL.LU.64 R14, [R1+0x3bc0] ;  /* 0x003bc000010e7983 */ /* 0x001ee20000300a00 */
[----:B------:R-:W3:Y:S02]  /*3f130*/  LDL.LU.64 R12, [R1+0x3bb8] ;  /* 0x003bb800010c7983 */ /* 0x000ee40000300a00 */
[----:B------:R-:W-:Y:S01]  /*3f140*/  STL [R1+0x3af8], R2 ;  /* 0x003af80201007387 */ /* 0x000fe20000100800 */
        /* <DEDUP_REMOVED lines=15> */
[C---:B---3--:R-:W-:Y:S08]  /*3f240*/  HMMA.16816.F32 R20, R12.reuse, R10, R20 ;  /* 0x0000000a0c14723c */ /* 0x048ff00000001814 */
[----:B------:R-:W-:Y:S11]  /*3f250*/  HMMA.16816.F32 R12, R12, R6, R16 ;  /* 0x000000060c0c723c */ /* 0x000ff60000001810 */
[----:B------:R-:W-:Y:S04]  /*3f260*/  @!UPT UIADD3 URZ, URZ, URZ, URZ ;  /* 0x0000003f3f3ff290 */ /* 0x000fe8000fffe03f */
[----:B------:R0:W-:Y:S04]  /*3f270*/  STL.64 [R1+0x1a0], R20 ;  /* 0x0001a01401007387 */ /* 0x0001e80000100a00 */
[----:B0-----:R-:W3:Y:S01]  /*3f280*/  LDL.LU.64 R20, [R1+0x3b80] ;  /* 0x003b800001147983 */ /* 0x001ee20000300a00 */
[----:B------:R-:W2:Y:S02]  /*3f290*/  LDL.LU.64 R18, [R1+0x3b78] ;  /* 0x003b780001127983 */ /* 0x000ea40000300a00 */
[----:B------:R-:W2:Y:S01]  /*3f2a0*/  LDL.LU.64 R16, [R1+0x3b70] ;  /* 0x003b700001107983 */ /* 0x000ea20000300a00 */
[----:B----4-:R-:W-:Y:S01]  /*3f2b0*/  MOV R27, R29 ;  /* 0x0000001d001b7202 */ /* 0x010fe20000000f00 */
[----:B------:R0:W-:Y:S01]  /*3f2c0*/  STL.64 [R1+0x180], R12 ;  /* 0x0001800c01007387 */ /* 0x0001e20000100a00 */
[----:B------:R1:W-:Y:S01]  /*3f2d0*/  STL.64 [R1+0x188], R14 ;  /* 0x0001880e01007387 */ /* 0x0003e20000100a00 */
[----:B------:R-:W-:-:S02]  /*3f2e0*/  MOV R2, R22 ;  /* 0x0000001600027202 */ /* 0x000fc40000000f00 */
[----:B------:R-:W-:Y:S01]  /*3f2f0*/  MOV R29, R23 ;  /* 0x00000017001d7202 */ /* 0x000fe20000000f00 */
[----:B0-----:R-:W4:Y:S01]  /*3f300*/  LDL.LU R12, [R1+0x50] ;  /* 0x00005000010c7983 */ /* 0x001f220000300800 */
[----:B------:R-:W-:Y:S02]  /*3f310*/  IMAD.MOV.U32 R13, RZ, RZ, R28 ;  /* 0x000000ffff0d7224 */ /* 0x000fe400078e001c */
[----:B------:R-:W3:Y:S01]  /*3f320*/  LDL.LU R28, [R1+0x3b68] ;  /* 0x003b6800011c7983 */ /* 0x000ee20000300800 */
[----:B-1----:R-:W-:Y:S02]  /*3f330*/  MOV R14, R4 ;  /* 0x00000004000e7202 */ /* 0x002fe40000000f00 */
[----:B------:R-:W-:Y:S01]  /*3f340*/  MOV R15, R5 ;  /* 0x00000005000f7202 */ /* 0x000fe20000000f00 */
[----:B------:R-:W3:Y:S01]  /*3f350*/  LDL.LU R4, [R1+0x3b64] ;  /* 0x003b640001047983 */ /* 0x000ee20000300800 */
[----:B------:R-:W3:Y:S01]  /*3f360*/  LDL.LU R5, [R1+0x3b60] ;  /* 0x003b600001057983 */ /* 0x000ee20000300800 */
[C---:B--2---:R-:W-:Y:S11]  /*3f370*/  HMMA.16816.F32 R24, R16.reuse, R10, R24 ;  /* 0x0000000a1018723c */ /* 0x044ff60000001818 */
[----:B------:R-:W-:Y:S11]  /*3f380*/  @!UPT UIADD3 URZ, URZ, URZ, URZ ;  /* 0x0000003f3f3ff290 */ /* 0x000ff6000fffe03f */
[----:B------:R-:W-:Y:S01]  /*3f390*/  @!UPT UIADD3 URZ, URZ, URZ, URZ ;  /* 0x0000003f3f3ff290 */ /* 0x000fe2000fffe03f */
[----:B------:R0:W-:Y:S01]  /*3f3a0*/  STL.64 [R1+0x170], R24 ;  /* 0x0001701801007387 */ /* 0x0001e20000100a00 */
[----:B------:R-:W-:Y:S01]  /*3f3b0*/  MOV R22, R26 ;  /* 0x0000001a00167202 */ /* 0x000fe20000000f00 */
[----:B------:R-:W-:Y:S02]  /*3f3c0*/  IMAD.MOV.U32 R23, RZ, RZ, R27 ;  /* 0x000000ffff177224 */ /* 0x000fe400078e001b */
[----:B------:R-:W2:Y:S04]  /*3f3d0*/  LDL.LU.64 R26, [R1+0x3b58] ;  /* 0x003b5800011a7983 */ /* 0x000ea80000300a00 */
[----:B0-----:R-:W2:Y:S02]  /*3f3e0*/  LDL.LU.64 R24, [R1+0x3b50] ;  /* 0x003b500001187983 */ /* 0x001ea40000300a00 */
[----:B--2---:R-:W-:Y:S02]  /*3f3f0*/  HMMA.16816.F32 R16, R16, R6, R24 ;  /* 0x000000061010723c */ /* 0x004fe40000001818 */
[----:B------:R-:W2:Y:S01]  /*3f400*/  LDL.LU.64 R26, [R1+0x3b48] ;  /* 0x003b4800011a7983 */ /* 0x000ea20000300a00 */
[----:B------:R-:W2:Y:S11]  /*3f410*/  LDL.LU.64 R24, [R1+0x3b40] ;  /* 0x003b400001187983 */ /* 0x000eb60000300a00 */
[----:B------:R-:W-:Y:S09]  /*3f420*/  @!UPT UIADD3 URZ, URZ, URZ, URZ ;  /* 0x0000003f3f3ff290 */ /* 0x000ff2000fffe03f */
[----:B------:R0:W-:Y:S01]  /*3f430*/  STL.64 [R1+0x150], R16 ;  /* 0x0001501001007387 */ /* 0x0001e20000100a00 */
[----:B------:R1:W-:Y:S03]  /*3f440*/  STL.64 [R1+0x158], R18 ;  /* 0x0001581201007387 */ /* 0x0003e60000100a00 */
[----:B0-----:R-:W4:Y:S01]  /*3f450*/  LDL.LU R16, [R1+0xb0] ;  /* 0x0000b00001107983 */ /* 0x001f220000300800 */
[----:B------:R-:W4:Y:S02]  /*3f460*/  LDL.LU R17, [R1+0xb4] ;  /* 0x0000b40001117983 */ /* 0x000f240000300800 */
[----:B-1----:R-:W4:Y:S02]  /*3f470*/  LDL.LU R18, [R1+0xb8] ;  /* 0x0000b80001127983 */ /* 0x002f240000300800 */
[----:B------:R-:W4:Y:S01]  /*3f480*/  LDL.LU R19, [R1+0xbc] ;  /* 0x0000bc0001137983 */ /* 0x000f220000300800 */
[----:B------:R3:W-:Y:S02]  /*3f490*/  STL.64 [R1+0x3b28], R22 ;  /* 0x003b281601007387 */ /* 0x0007e40000100a00 */
[----:B---3--:R-:W-:-:S02]  /*3f4a0*/  MOV R22, R5 ;  /* 0x0000000500167202 */ /* 0x008fc40000000f00 */
[----:B------:R-:W-:Y:S02]  /*3f4b0*/  MOV R23, R4 ;  /* 0x0000000400177202 */ /* 0x000fe40000000f00 */
[----:B------:R-:W0:Y:S04]  /*3f4c0*/  LDSM.16.MT88.4 R4, [R28+0x18000] ;  /* 0x018000001c04783b */ /* 0x000e280000004200 */
[----:B------:R1:W-:Y:S01]  /*3f4d0*/  STL.64 [R1+0x3b20], R20 ;  /* 0x003b201401007387 */ /* 0x0003e20000100a00 */
[----:B----4-:R-:W-:Y:S11]  /*3f4e0*/  HMMA.16816.F32 R16, R12, R20, R16 ;  /* 0x000000140c10723c */ /* 0x010ff60000001810 */
[----:B------:R-:W-:Y:S11]  /*3f4f0*/  @!UPT UIADD3 URZ, URZ, URZ, URZ ;  /* 0x0000003f3f3ff290 */ /* 0x000ff6000fffe03f */
[----:B------:R-:W-:Y:S01]  /*3f500*/  @!UPT UIADD3 URZ, URZ, URZ, URZ ;  /* 0x0000003f3f3ff290 */ /* 0x000fe2000fffe03f */
[----:B------:R-:W-:Y:S01]  /*3f510*/  STL.64 [R1+0x140], R16 ;  /* 0x0001401001007387 */ /* 0x000fe20000100a00 */
[----:B------:R-:W-:Y:S02]  /*3f520*/  STL.64 [R1+0x148], R18 ;  /* 0x0001481201007387 */ /* 0x000fe40000100a00 */
[----:B-1----:R-:W3:Y:S02]  /*3f530*/  LDL.LU R20, [R1+0xd0] ;  /* 0x0000d00001147983 */ /* 0x002ee40000300800 */
[----:B------:R-:W3:Y:S01]  /*3f540*/  LDL.LU R21, [R1+0xd4] ;  /* 0x0000d40001157983 */ /* 0x000ee20000300800 */
[----:B0-----:R0:W-:Y:S01]  /*3f550*/  STL.64 [R1+0x3ad0], R6 ;  /* 0x003ad00601007387 */ /* 0x0011e20000100a00 */
[----:B------:R2:W-:Y:S03]  /*3f560*/  STL.64 [R1+0x3ac8], R4 ;  /* 0x003ac80401007387 */ /* 0x0005e60000100a00 */
[----:B------:R-:W1:Y:S01]  /*3f570*/  LDSM.16.MT88.4 R16, [R28+0x18080] ;  /* 0x018080001c10783b */ /* 0x000e620000004200 */
[----:B0-----:R-:W-:-:S02]  /*3f580*/  MOV R6, R9 ;  /* 0x0000000900067202 */ /* 0x001fc40000000f00 */
[----:B--2---:R-:W-:Y:S02]  /*3f590*/  MOV R4, R25 ;  /* 0x0000001900047202 */ /* 0x004fe40000000f00 */
[----:B------:R-:W-:Y:S01]  /*3f5a0*/  MOV R7, R3 ;  /* 0x0000000300077202 */ /* 0x000fe20000000f00 */
[----:B------:R-:W3:Y:S01]  /*3f5b0*/  LDL.LU R25, [R1+0x3b3c] ;  /* 0x003b3c0001197983 */ /* 0x000ee20000300800 */
[----:B------:R-:W-:Y:S02]  /*3f5c0*/  IMAD.MOV.U32 R5, RZ, RZ, R8 ;  /* 0x000000ffff057224 */ /* 0x000fe400078e0008 */
[----:B------:R-:W2:Y:S02]  /*3f5d0*/  LDL.LU R8, [R1+0x3b38] ;  /* 0x003b380001087983 */ /* 0x000ea40000300800 */
[----:B------:R-:W4:Y:S01]  /*3f5e0*/  LDL.LU R9, [R1+0x3b34] ;  /* 0x003b340001097983 */ /* 0x000f220000300800 */
[----:B------:R-:W2:Y:S01]  /*3f5f0*/  LDL.LU R3, [R1+0x3b30] ;  /* 0x003b300001037983 */ /* 0x000ea20000300800 */
[----:B------:R-:W-:Y:S02]  /*3f600*/  STL.64 [R1+0x3b08], R6 ;  /* 0x003b080601007387 */ /* 0x000fe40000100a00 */
[----:B------:R0:W-:Y:S02]  /*3f610*/  STL.64 [R1+0x3b00], R4 ;  /* 0x003b000401007387 */ /* 0x0001e40000100a00 */
        /* <DEDUP_REMOVED lines=10> */
[----:B-1----:R4:W-:Y:S02]  /*3f6c0*/  STL.64 [R1+0x3ab0], R18 ;  /* 0x003ab01201007387 */ /* 0x0029e40000100a00 */
[----:B----4-:R-:W-:Y:S01]  /*3f6d0*/  MOV R18, R9 ;  /* 0x0000000900127202 */ /* 0x010fe20000000f00 */
[----:B------:R-:W-:-:S02]  /*3f6e0*/  IMAD.MOV.U32 R19, RZ, RZ, R8 ;  /* 0x000000ffff137224 */ /* 0x000fc400078e0008 */
[----:B------:R-:W0:Y:S01]  /*3f6f0*/  LDSM.16.MT88.4 R8, [R3+0x18000] ;  /* 0x018000000308783b */ /* 0x000e220000004200 */
[----:B---3--:R-:W-:Y:S03]  /*3f700*/  HMMA.16816.F32 R12, R12, R24, R20 ;  /* 0x000000180c0c723c */ /* 0x008fe60000001814 */
[----:B------:R1:W-:Y:S04]  /*3f710*/  STL.64 [R1+0x3aa8], R16 ;  /* 0x003aa81001007387 */ /* 0x0003e80000100a00 */
[----:B-1----:R-:W3:Y:S01]  /*3f720*/  LDL.LU R16, [R1+0x80] ;  /* 0x0000800001107983 */ /* 0x002ee20000300800 */
[----:B------:R-:W3:Y:S03]  /*3f730*/  LDL.LU R17, [R1+0x84] ;  /* 0x0000840001117983 */ /* 0x000ee60000300800 */
[----:B0-----:R-:W-:Y:S01]  /*3f740*/  STL.64 [R1+0x3a90], R10 ;  /* 0x003a900a01007387 */ /* 0x001fe20000100a00 */
[----:B------:R0:W-:Y:S03]  /*3f750*/  STL.64 [R1+0x3a88], R8 ;  /* 0x003a880801007387 */ /* 0x0001e60000100a00 */
[----:B0-----:R-:W4:Y:S01]  /*3f760*/  LDL.LU R8, [R1+0x90] ;  /* 0x0000900001087983 */ /* 0x001f220000300800 */
[----:B------:R-:W4:Y:S02]  /*3f770*/  LDL.LU R9, [R1+0x94] ;  /* 0x0000940001097983 */ /* 0x000f240000300800 */
[----:B------:R-:W4:Y:S02]  /*3f780*/  LDL.LU R10, [R1+0x98] ;  /* 0x00009800010a7983 */ /* 0x000f240000300800 */
[----:B------:R-:W4:Y:S01]  /*3f790*/  LDL.LU R11, [R1+0x9c] ;  /* 0x00009c00010b7983 */ /* 0x000f220000300800 */
[----:B------:R-:W2:Y:S01]  /*3f7a0*/  LDL.LU.64 R22, [R1+0x3b28] ;  /* 0x003b280001167983 */ /* 0x000ea20000300a00 */
[----:B------:R-:W2:Y:S02]  /*3f7b0*/  LDL.LU.64 R20, [R1+0x3b20] ;  /* 0x003b200001147983 */ /* 0x000ea40000300a00 */
[----:B------:R-:W-:Y:S02]  /*3f7c0*/  STL.64 [R1+0x130], R12 ;  /* 0x0001300c01007387 */ /* 0x000fe40000100a00 */
[----:B------:R-:W-:Y:S02]  /*3f7d0*/  STL.64 [R1+0x138], R14 ;  /* 0x0001380e01007387 */ /* 0x000fe40000100a00 */
[----:B------:R-:W0:Y:S04]  /*3f7e0*/  LDSM.16.MT88.4 R12, [R3+0x18080] ;  /* 0x01808000030c783b */ /* 0x000e280000004200 */
[----:B0-----:R-:W-:Y:S01]  /*3f7f0*/  STL.64 [R1+0x3a68], R14 ;  /* 0x003a680e01007387 */ /* 0x001fe20000100a00 */
[----:B------:R0:W-:Y:S03]  /*3f800*/  STL.64 [R1+0x3a60], R12 ;  /* 0x003a600c01007387 */ /* 0x0001e60000100a00 */
[----:B0-----:R-:W2:Y:S01]  /*3f810*/  LDL.LU R12, [R1+0x20] ;  /* 0x00002000010c7983 */ /* 0x001ea20000300800 */
[----:B------:R-:W2:Y:S01]  /*3f820*/  LDL.LU R13, [R1+0x24] ;  /* 0x00002400010d7983 */ /* 0x000ea20000300800 */
[----:B------:R-:W-:-:S02]  /*3f830*/  MOV R14, R27 ;  /* 0x0000001b000e7202 */ /* 0x000fc40000000f00 */
[----:B------:R-:W-:Y:S01]  /*3f840*/  MOV R15, R26 ;  /* 0x0000001a000f7202 */ /* 0x000fe20000000f00 */
[----:B------:R-:W-:Y:S06]  /*3f850*/  STL [R1+0x3a38], R3 ;  /* 0x003a380301007387 */ /* 0x000fec0000100800 */
[C---:B--2---:R-:W-:Y:S11]  /*3f860*/  HMMA.16816.F32 R4, R12.reuse, R20, R4 ;  /* 0x000000140c04723c */ /* 0x044ff60000001804 */
[----:B------:R-:W-:Y:S11]  /*3f870*/  @!UPT UIADD3 URZ, URZ, URZ, URZ ;  /* 0x0000003f3f3ff290 */ /* 0x000ff6000fffe03f */
[----:B------:R-:W-:Y:S01]  /*3f880*/  @!UPT UIADD3 URZ, URZ, URZ, URZ ;  /* 0x0000003f3f3ff290 */ /* 0x000fe2000fffe03f */
[----:B------:R0:W-:Y:S01]  /*3f890*/  STL.64 [R1+0x120], R4 ;  /* 0x0001200401007387 */ /* 0x0001e20000100a00 */
[----:B------:R-:W-:Y:S01]  /*3f8a0*/  MOV R26, R6 ;  /* 0x00000006001a7202 */ /* 0x000fe20000000f00 */
[----:B------:R-:W-:Y:S02]  /*3f8b0*/  IMAD.MOV.U32 R27, RZ, RZ, R7 ;  /* 0x000000ffff1b7224 */ /* 0x000fe400078e0007 */
[----:B------:R-:W2:Y:S04]  /*3f8c0*/  LDL.LU.64 R6, [R1+0x3b18] ;  /* 0x003b180001067983 */ /* 0x000ea80000300a00 */
[----:B0-----:R-:W2:Y:S01]  /*3f8d0*/  LDL.LU.64 R4, [R1+0x3b10] ;  /* 0x003b100001047983 */ /* 0x001ea20000300a00 */
[----:B------:R-:W-:Y:S02]  /*3f8e0*/  STL [R1+0x3a40], R27 ;  /* 0x003a401b01007387 */ /* 0x000fe40000100800 */
[----:B------:R-:W-:Y:S01]  /*3f8f0*/  STL [R1+0x3a3c], R26 ;  /* 0x003a3c1a01007387 */ /* 0x000fe20000100800 */
[----:B--2---:R-:W-:Y:S01]  /*3f900*/  HMMA.16816.F32 R12, R12, R24, R4 ;  /* 0x000000180c0c723c */ /* 0x004fe20000001804 */
[----:B------:R-:W4:Y:S01]  /*3f910*/  LDL.LU.64 R6, [R1+0x3b08] ;  /* 0x003b080001067983 */ /* 0x000f220000300a00 */
[----:B------:R-:W4:Y:S11]  /*3f920*/  LDL.LU.64 R4, [R1+0x3b00] ;  /* 0x003b000001047983 */ /* 0x000f360000300a00 */
[----:B------:R-:W-:Y:S10]  /*3f930*/  @!UPT UIADD3 URZ, URZ, URZ, URZ ;  /* 0x0000003f3f3ff290 */ /* 0x000ff4000fffe03f */
[----:B------:R-:W-:Y:S01]  /*3f940*/  STL.64 [R1+0x110], R12 ;  /* 0x0001100c01007387 */ /* 0x000fe20000100a00 */
[----:B------:R-:W-:Y:S01]  /*3f950*/  STL [R1+0x118], R14 ;  /* 0x0001180e01007387 */ /* 0x000fe20000100800 */
[----:B------:R-:W-:Y:S02]  /*3f960*/  MOV R3, R15 ;  /* 0x0000000f00037202 */ /* 0x000fe40000000f00 */
[----:B------:R-:W0:Y:S04]  /*3f970*/  LDSM.16.MT88.4 R12, [R0+0x19000] ;  /* 0x01900000000c783b */ /* 0x000e280000004200 */
[----:B------:R1:W-:Y:S04]  /*3f980*/  STL [R1+0x3a44], R3 ;  /* 0x003a440301007387 */ /* 0x0003e80000100800 */
[----:B0-----:R-:W-:Y:S01]  /*3f990*/  STL.64 [R1+0x30], R12 ;  /* 0x0000300c01007387 */ /* 0x001fe20000100a00 */
[----:B------:R-:W-:Y:S01]  /*3f9a0*/  STL.64 [R1+0x38], R14 ;  /* 0x0000380e01007387 */ /* 0x000fe20000100a00 */
[C---:B----4-:R-:W-:Y:S11]  /*3f9b0*/  HMMA.16816.F32 R8, R4.reuse, R20, R8 ;  /* 0x000000140408723c */ /* 0x050ff60000001808 */
[----:B------:R-:W-:Y:S11]  /*3f9c0*/  @!UPT UIADD3 URZ, URZ, URZ, URZ ;  /* 0x0000003f3f3ff290 */ /* 0x000ff6000fffe03f */
[----:B------:R-:W-:Y:S01]  /*3f9d0*/  @!UPT UIADD3 URZ, URZ, URZ, URZ ;  /* 0x0000003f3f3ff290 */ /* 0x000fe2000fffe03f */
[----:B------:R3:W-:Y:S01]  /*3f9e0*/  STL [R1+0x100], R8 ;  /* 0x0001000801007387 */ /* 0x0007e20000100800 */
[----:B-1----:R-:W-:Y:S02]  /*3f9f0*/  MOV R3, R9 ;  /* 0x0000000900037202 */ /* 0x002fe40000000f00 */
[----:B------:R-:W-:Y:S01]  /*3fa00*/  MOV R27, R10 ;  /* 0x0000000a001b7202 */ /* 0x000fe20000000f00 */
[----:B------:R-:W-:Y:S02]  /*3fa10*/  IMAD.MOV.U32 R26, RZ, RZ, R11 ;  /* 0x000000ffff1a7224 */ /* 0x000fe400078e000b */
[----:B---3--:R-:W-:Y:S03]  /*3fa20*/  HMMA.16816.F32 R8, R4, R24, R16 ;  /* 0x000000180408723c */ /* 0x008fe60000001810 */
[----:B------:R-:W-:Y:S01]  /*3fa30*/  STL [R1+0x3a50], R26 ;  /* 0x003a501a01007387 */ /* 0x000fe20000100800 */
[----:B------:R-:W-:Y:S02]  /*3fa40*/  STL [R1+0x3a4c], R27 ;  /* 0x003a4c1b01007387 */ /* 0x000fe40000100800 */
[----:B------:R-:W-:Y:S02]  /*3fa50*/  STL [R1+0x3a48], R3 ;  /* 0x003a480301007387 */ /* 0x000fe40000100800 */
[----:B------:R-:W2:Y:S11]  /*3fa60*/  LDL.LU R4, [R1+0x60] ;  /* 0x0000600001047983 */ /* 0x000eb60000300800 */
[----:B------:R-:W-:Y:S04]  /*3fa70*/  @!UPT UIADD3 URZ, URZ, URZ, URZ ;  /* 0x0000003f3f3ff290 */ /* 0x000fe8000fffe03f */
[----:B------:R0:W-:Y:S01]  /*3fa80*/  STL.64 [R1+0x90], R8 ;  /* 0x0000900801007387 */ /* 0x0001e20000100a00 */
[----:B------:R1:W-:Y:S02]  /*3fa90*/  STL.64 [R1+0x98], R10 ;  /* 0x0000980a01007387 */ /* 0x0003e40000100a00 */
[----:B------:R-:W2:Y:S02]  /*3faa0*/  LDL.LU R5, [R1+0x64] ;  /* 0x0000640001057983 */ /* 0x000ea40000300800 */
[----:B------:R-:W2:Y:S01]  /*3fab0*/  LDL.LU R6, [R1+0x68] ;  /* 0x0000680001067983 */ /* 0x000ea20000300800 */
[----:B------:R-:W2:Y:S01]  /*3fac0*/  LDL.LU R7, [R1+0x6c] ;  /* 0x00006c0001077983 */ /* 0x000ea20000300800 */
[----:B------:R-:W3:Y:S02]  /*3fad0*/  LDL.LU R12, [R1+0x180] ;  /* 0x00018000010c7983 */ /* 0x000ee40000300800 */
[----:B------:R-:W3:Y:S02]  /*3fae0*/  LDL.LU R13, [R1+0x184] ;  /* 0x00018400010d7983 */ /* 0x000ee40000300800 */
[----:B------:R-:W4:Y:S01]  /*3faf0*/  LDL.LU R14, [R1+0x188] ;  /* 0x00018800010e7983 */ /* 0x000f220000300800 */
[----:B------:R-:W4:Y:S04]  /*3fb00*/  LDL.LU R15, [R1+0x18c] ;  /* 0x00018c00010f7983 */ /* 0x000f280000300800 */
[----:B0-----:R-:W2:Y:S01]  /*3fb10*/  LDL.LU R8, [R1+0x190] ;  /* 0x0001900001087983 */ /* 0x001ea20000300800 */
[----:B------:R-:W2:Y:S02]  /*3fb20*/  LDL.LU R9, [R1+0x194] ;  /* 0x0001940001097983 */ /* 0x000ea40000300800 */
[----:B-1----:R-:W2:Y:S02]  /*3fb30*/  LDL.LU R10, [R1+0x198] ;  /* 0x00019800010a7983 */ /* 0x002ea40000300800 */
[----:B------:R-:W2:Y:S01]  /*3fb40*/  LDL.LU R11, [R1+0x19c] ;  /* 0x00019c00010b7983 */ /* 0x000ea20000300800 */
[----:B------:R-:W2:Y:S01]  /*3fb50*/  LDL.LU R16, [R1+0x1c0] ;  /* 0x0001c00001107983 */ /* 0x000ea20000300800 */
        /* <DEDUP_REMOVED lines=27> */
[----:B----4-:R0:W-:Y:S01]  /*3fd10*/  STL.64 [R1+0x3a78], R14 ;  /* 0x003a780e01007387 */ /* 0x0101e20000100a00 */
[----:B---3--:R1:W-:Y:S01]  /*3fd20*/  STL.64 [R1+0x3a70], R12 ;  /* 0x003a700c01007387 */ /* 0x0083e20000100a00 */
[----:B0-----:R-:W-:-:S02]  /*3fd30*/  MOV R14, R2 ;  /* 0x00000002000e7202 */ /* 0x001fc40000000f00 */
[----:B-1----:R-:W3:Y:S01]  /*3fd40*/  LDL.LU R12, [R1+0x1a0] ;  /* 0x0001a000010c7983 */ /* 0x002ee20000300800 */
[----:B------:R-:W3:Y:S02]  /*3fd50*/  LDL.LU R13, [R1+0x1a4] ;  /* 0x0001a400010d7983 */ /* 0x000ee40000300800 */
[----:B------:R-:W4:Y:S01]  /*3fd60*/  LDL.LU R2, [R1+0x3af8] ;  /* 0x003af80001027983 */ /* 0x000f220000300800 */
[C---:B--2---:R-:W-:Y:S11]  /*3fd70*/  HMMA.16816.F32 R16, R4.reuse, R20, R16 ;  /* 0x000000140410723c */ /* 0x044ff60000001810 */
[----:B------:R-:W-:Y:S11]  /*3fd80*/  @!UPT UIADD3 URZ, URZ, URZ, URZ ;  /* 0x0000003f3f3ff290 */ /* 0x000ff6000fffe03f */
[----:B------:R-:W-:Y:S01]  /*3fd90*/  @!UPT UIADD3 URZ, URZ, URZ, URZ ;  /* 0x0000003f3f3ff290 */ /* 0x000fe2000fffe03f */
[----:B------:R-:W-:Y:S01]  /*3fda0*/  STL [R1+0x70], R16 ;  /* 0x0000701001007387 */ /* 0x000fe20000100800 */
[----:B------:R-:W-:Y:S01]  /*3fdb0*/  MOV R26, R17 ;  /* 0x00000011001a7202 */ /* 0x000fe20000000f00 */
[----:B------:R-:W-:Y:S01]  /*3fdc0*/  IMAD.MOV.U32 R27, RZ, RZ, R18 ;  /* 0x000000ffff1b7224 */ /* 0x000fe200078e0012 */
[----:B------:R-:W-:Y:S02]  /*3fdd0*/  MOV R3, R19 ;  /* 0x0000001300037202 */ /* 0x000fe40000000f00 */
[----:B------:R-:W0:Y:S04]  /*3fde0*/  LDSM.16.MT88.4 R16, [R0+0x19080] ;  /* 0x019080000010783b */ /* 0x000e280000004200 */
[----:B------:R-:W-:Y:S01]  /*3fdf0*/  STL [R1+0x3a5c], R3 ;  /* 0x003a5c0301007387 */ /* 0x000fe20000100800 */
[----:B------:R-:W-:Y:S02]  /*3fe00*/  STL [R1+0x3a58], R27 ;  /* 0x003a581b01007387 */ /* 0x000fe40000100800 */
[----:B------:R-:W-:Y:S02]  /*3fe10*/  STL [R1+0x3a54], R26 ;  /* 0x003a541a01007387 */ /* 0x000fe40000100800 */
[----:B------:R-:W-:Y:S01]  /*3fe20*/  STL [R1+0x3980], R0 ;  /* 0x0039800001007387 */ /* 0x000fe20000100800 */
[----:B0-----:R-:W-:Y:S01]  /*3fe30*/  STL.64 [R1+0x20], R16 ;  /* 0x0000201001007387 */ /* 0x001fe20000100a00 */
[----:B------:R-:W-:Y:S02]  /*3fe40*/  STL.64 [R1+0x28], R18 ;  /* 0x0000281201007387 */ /* 0x000fe40000100a00 */
[----:B----4-:R-:W0:Y:S02]  /*3fe50*/  LDSM.16.MT88.4 R16, [R2+0x19000] ;  /* 0x019000000210783b */ /* 0x010e240000004200 */
[----:B0-----:R-:W-:Y:S02]  /*3fe60*/  STL.64 [R1+0x10], R16 ;  /* 0x0000101001007387 */ /* 0x001fe40000100a00 */
[----:B------:R-:W-:Y:S02]  /*3fe70*/  STL.64 [R1+0x18], R18 ;  /* 0x0000181201007387 */ /* 0x000fe40000100a00 */
[----:B------:R-:W0:Y:S02]  /*3fe80*/  LDSM.16.MT88.4 R16, [R2+0x19080] ;  /* 0x019080000210783b */ /* 0x000e240000004200 */
[----:B0-----:R-:W-:Y:S02]  /*3fe90*/  STL.64 [R1], R16 ;  /* 0x0000001001007387 */ /* 0x001fe40000100a00 */
[----:B------:R0:W-:Y:S02]  /*3fea0*/  STL.64 [R1+0x8], R18 ;  /* 0x0000081201007387 */ /* 0x0001e40000100a00 */
[----:B0-----:R-:W2:Y:S01]  /*3feb0*/  LDL.LU.64 R18, [R1+0x3af0] ;  /* 0x003af00001127983 */ /* 0x001ea20000300a00 */
[----:B------:R-:W2:Y:S02]  /*3fec0*/  LDL.LU.64 R16, [R1+0x3ae8] ;  /* 0x003ae80001107983 */ /* 0x000ea40000300a00 */
[----:B--2---:R-:W-:Y:S01]  /*3fed0*/  HMMA.16816.F32 R4, R4, R24, R16 ;  /* 0x000000180404723c */ /* 0x004fe20000001810 */
[----:B------:R-:W2:Y:S01]  /*3fee0*/  LDL.LU.64 R18, [R1+0x3ae0] ;  /* 0x003ae00001127983 */ /* 0x000ea20000300a00 */
[----:B------:R-:W2:Y:S11]  /*3fef0*/  LDL.LU.64 R16, [R1+0x3ad8] ;  /* 0x003ad80001107983 */ /* 0x000eb60000300a00 */
[----:B------:R-:W-:Y:S10]  /*3ff00*/  @!UPT UIADD3 URZ, URZ, URZ, URZ ;  /* 0x0000003f3f3ff290 */ /* 0x000ff4000fffe03f */
[----:B------:R-:W-:Y:S01]  /*3ff10*/  STL [R1+0x50], R4 ;  /* 0x0000500401007387 */ /* 0x000fe20000100800 */
[----:B------:R-:W-:Y:S02]  /*3ff20*/  MOV R3, R5 ;  /* 0x0000000500037202 */ /* 0x000fe40000000f00 */
[----:B------:R-:W-:Y:S01]  /*3ff30*/  MOV R27, R6 ;  /* 0x00000006001b7202 */ /* 0x000fe20000000f00 */
[----:B------:R-:W-:Y:S02]  /*3ff40*/  IMAD.MOV.U32 R26, RZ, RZ, R7 ;  /* 0x000000ffff1a7224 */ /* 0x000fe400078e0007 */
[----:B------:R-:W0:Y:S04]  /*3ff50*/  LDSM.16.MT88.4 R4, [R28+0x19000] ;  /* 0x019000001c04783b */ /* 0x000e280000004200 */
[----:B0-----:R-:W-:Y:S01]  /*3ff60*/  STL.64 [R1+0x40], R4 ;  /* 0x0000400401007387 */ /* 0x001fe20000100a00 */
[----:B------:R0:W-:Y:S03]  /*3ff70*/  STL.64 [R1+0x48], R6 ;  /* 0x0000480601007387 */ /* 0x0001e60000100a00 */
[----:B0-----:R-:W2:Y:S01]  /*3ff80*/  LDL.LU.64 R6, [R1+0x3ad0] ;  /* 0x003ad00001067983 */ /* 0x001ea20000300a00 */
[----:B------:R-:W2:Y:S01]  /*3ff90*/  LDL.LU.64 R4, [R1+0x3ac8] ;  /* 0x003ac80001047983 */ /* 0x000ea20000300a00 */
[----:B------:R-:W-:Y:S01]  /*3ffa0*/  MOV R15, R29 ;  /* 0x0000001d000f7202 */ /* 0x000fe20000000f00 */
[C---:B--2---:R-:W-:Y:S11]  /*3ffb0*/  HMMA.16816.F32 R16, R4.reuse, R20, R16 ;  /* 0x000000140410723c */ /* 0x044ff60000001810 */
[----:B------:R-:W-:Y:S11]  /*3ffc0*/  @!UPT UIADD3 URZ, URZ, URZ, URZ ;  /* 0x0000003f3f3ff290 */ /* 0x000ff6000fffe03f */
[----:B------:R-:W-:Y:S01]  /*3ffd0*/  @!UPT UIADD3 URZ, URZ, URZ, URZ ;  /* 0x0000003f3f3ff290 */ /* 0x000fe2000fffe03f */
[----:B------:R0:W-:Y:S01]  /*3ffe0*/  STL [R1+0x60], R16 ;  /* 0x0000601001007387 */ /* 0x0001e20000100800 */
[----:B------:R-:W-:Y:S02]  /*3fff0*/  MOV R28, R18 ;  /* 0x00000012001c7202 */ /* 0x000fe40000000f00 */
[----:B------:R-:W-:Y:S02]  /*40000*/  MOV R2, R19 ;  /* 0x0000001300027202 */ /* 0x000fe40000000f00 */
[----:B------:R-:W-:Y:S01]  /*40010*/  MOV R29, R17 ;  /* 0x00000011001d7202 */ /* 0x000fe20000000f00 */
[----:B------:R-:W2:Y:S04]  /*40020*/  LDL.LU.64 R18, [R1+0x3ac0] ;  /* 0x003ac00001127983 */ /* 0x000ea80000300a00 */
[----:B0-----:R-:W2:Y:S02]  /*40030*/  LDL.LU.64 R16, [R1+0x3ab8] ;  /* 0x003ab80001107983 */ /* 0x001ea40000300a00 */
[----:B--2---:R-:W-:Y:S02]  /*40040*/  HMMA.16816.F32 R4, R4, R24, R16 ;  /* 0x000000180404723c */ /* 0x004fe40000001810 */
[----:B------:R-:W2:Y:S01]  /*40050*/  LDL.LU.64 R18, [R1+0x3ab0] ;  /* 0x003ab00001127983 */ /* 0x000ea20000300a00 */
[----:B------:R-:W2:Y:S11]  /*40060*/  LDL.LU.64 R16, [R1+0x3aa8] ;  /* 0x003aa80001107983 */ /* 0x000eb60000300a00 */
[----:B------:R-:W-:Y:S09]  /*40070*/  @!UPT UIADD3 URZ, URZ, URZ, URZ ;  /* 0x0000003f3f3ff290 */ /* 0x000ff2000fffe03f */
[----:B------:R-:W-:Y:S01]  /*40080*/  STL.64 [R1+0xd0], R4 ;  /* 0x0000d00401007387 */ /* 0x000fe20000100a00 */
[----:B------:R-:W-:Y:S02]  /*40090*/  STL [R1+0xd8], R6 ;  /* 0x0000d80601007387 */ /* 0x000fe40000100800 */
[----:B------:R-:W-:Y:S02]  /*400a0*/  IMAD.MOV.U32 R0, RZ, RZ, R7 ;  /* 0x000000ffff007224 */ /* 0x000fe400078e0007 */
[----:B------:R-:W4:Y:S01]  /*400b0*/  LDL R7, [R1+0x126c] ;  /* 0x00126c0001077983 */ /* 0x000f220000100800 */
[C---:B--2---:R-:W-:Y:S11]  /*400c0*/  HMMA.16816.F32 R8, R16.reuse, R20, R8 ;  /* 0x000000141008723c */ /* 0x044ff60000001808 */
[----:B------:R-:W-:Y:S11]  /*400d0*/  @!UPT UIADD3 URZ, URZ, URZ, URZ ;  /* 0x0000003f3f3ff290 */ /* 0x000ff6000fffe03f */
[----:B------:R-:W-:Y:S01]  /*400e0*/  @!UPT UIADD3 URZ, URZ, URZ, URZ ;  /* 0x0000003f3f3ff290 */ /* 0x000fe2000fffe03f */
[----:B------:R-:W-:Y:S01]  /*400f0*/  STL.64 [R1+0xf0], R8 ;  /* 0x0000f00801007387 */ /* 0x000fe20000100a00 */
[----:B------:R0:W-:Y:S03]  /*40100*/  STL.64 [R1+0xf8], R10 ;  /* 0x0000f80a01007387 */ /* 0x0001e60000100a00 */
[----:B----4-:R-:W1:Y:S04]  /*40110*/  LDSM.16.MT88.4 R4, [R7+0x19080] ;  /* 0x019080000704783b */ /* 0x010e680000004200 */
        /* <DEDUP_REMOVED lines=8> */
[----:B0-----:R-:W4:Y:S01]  /*401a0*/  LDL.LU R16, [R1+0x170] ;  /* 0x0001700001107983 */ /* 0x001f220000300800 */
[----:B------:R-:W4:Y:S01]  /*401b0*/  LDL.LU R17, [R1+0x174] ;  /* 0x0001740001117983 */ /* 0x000f220000300800 */
[----:B--2---:R-:W-:Y:S02]  /*401c0*/  MOV R18, R22 ;  /* 0x0000001600127202 */ /* 0x004fe40000000f00 */
[----:B------:R-:W-:Y:S01]  /*401d0*/  MOV R19, R23 ;  /* 0x0000001700137202 */ /* 0x000fe20000000f00 */
        /* <DEDUP_REMOVED lines=11> */
[----:B------:R-:W4:Y:S02]  /*40290*/  LDL.LU.64 R12, [R1+0x3a60] ;  /* 0x003a6000010c7983 */ /* 0x000f240000300a00 */
[----:B-1----:R-:W-:Y:S11]  /*402a0*/  STL.64 [R1+0x3978], R6 ;  /* 0x0039780601007387 */ /* 0x002ff60000100a00 */
[----:B------:R-:W-:Y:S08]  /*402b0*/  @!UPT UIADD3 URZ, URZ, URZ, URZ ;  /* 0x0000003f3f3ff290 */ /* 0x000ff0000fffe03f */
[----:B------:R-:W-:Y:S01]  /*402c0*/  STL.64 [R1+0xb0], R8 ;  /* 0x0000b00801007387 */ /* 0x000fe20000100a00 */
[----:B------:R-:W-:Y:S02]  /*402d0*/  STL.64 [R1+0xb8], R10 ;  /* 0x0000b80a01007387 */ /* 0x000fe40000100a00 */
[----:B------:R0:W-:Y:S02]  /*402e0*/  STL.64 [R1+0x3970], R4 ;  /* 0x0039700401007387 */ /* 0x0001e40000100a00 */
[----:B0-----:R-:W3:Y:S01]  /*402f0*/  LDL.LU R4, [R1] ;  /* 0x0000000001047983 */ /* 0x001ee20000300800 */
[----:B------:R-:W3:Y:S02]  /*40300*/  LDL.LU R5, [R1+0x4] ;  /* 0x0000040001057983 */ /* 0x000ee40000300800 */
[----:B------:R-:W2:Y:S02]  /*40310*/  LDL.LU R6, [R1+0x8] ;  /* 0x0000080001067983 */ /* 0x000ea40000300800 */
[----:B------:R-:W2:Y:S01]  /*40320*/  LDL.LU R7, [R1+0xc] ;  /* 0x00000c0001077983 */ /* 0x000ea20000300800 */
[----:B----4-:R-:W-:Y:S01]  /*40330*/  HMMA.16816.F32 R8, R12, R20, R16 ;  /* 0x000000140c08723c */ /* 0x010fe20000001810 */
[----:B--2---:R-:W-:Y:S01]  /*40340*/  STL.64 [R1+0x39b0], R6 ;  /* 0x0039b00601007387 */ /* 0x004fe20000100a00 */
[----:B---3--:R0:W-:Y:S02]  /*40350*/  STL.64 [R1+0x39a8], R4 ;  /* 0x0039a80401007387 */ /* 0x0081e40000100a00 */
[----:B------:R-:W-:Y:S01]  /*40360*/  STL.64 [R1+0x3a28], R22 ;  /* 0x003a281601007387 */ /* 0x000fe20000100a00 */
[----:B0-----:R-:W2:Y:S11]  /*40370*/  LDL.LU R4, [R1+0x10] ;  /* 0x0000100001047983 */ /* 0x001eb60000300800 */
[----:B------:R-:W-:Y:S07]  /*40380*/  @!UPT UIADD3 URZ, URZ, URZ, URZ ;  /* 0x0000003f3f3ff290 */ /* 0x000fee000fffe03f */
[----:B------:R-:W-:Y:S02]  /*40390*/  STL.64 [R1+0xe0], R8 ;  /* 0x0000e00801007387 */ /* 0x000fe40000100a00 */
[----:B------:R-:W-:Y:S02]  /*403a0*/  STL.64 [R1+0xe8], R10 ;  /* 0x0000e80a01007387 */ /* 0x000fe40000100a00 */
[----:B------:R-:W2:Y:S01]  /*403b0*/  LDL.LU R5, [R1+0x14] ;  /* 0x0000140001057983 */ /* 0x000ea20000300800 */
[----:B------:R-:W3:Y:S01]  /*403c0*/  LDL.LU R6, [R1+0x18] ;  /* 0x0000180001067983 */ /* 0x000ee20000300800 */
[----:B------:R-:W3:Y:S03]  /*403d0*/  LDL.LU R7, [R1+0x1c] ;  /* 0x00001c0001077983 */ /* 0x000ee60000300800 */
[----:B---3--:R-:W-:Y:S01]  /*403e0*/  STL.64 [R1+0x39e0], R6 ;  /* 0x0039e00601007387 */ /* 0x008fe20000100a00 */
[----:B--2---:R-:W-:Y:S02]  /*403f0*/  STL.64 [R1+0x39d8], R4 ;  /* 0x0039d80401007387 */ /* 0x004fe40000100a00 */
[----:B------:R-:W2:Y:S02]  /*40400*/  LDL.LU.64 R16, [R1+0x40] ;  /* 0x0000400001107983 */ /* 0x000ea40000300a00 */
[----:B------:R-:W3:Y:S02]  /*40410*/  LDL.LU.64 R18, [R1+0x48] ;  /* 0x0000480001127983 */ /* 0x000ee40000300a00 */
[----:B---3--:R0:W-:Y:S01]  /*40420*/  STL.64 [R1+0x3990], R18 ;  /* 0x0039901201007387 */ /* 0x0081e20000100a00 */
[----:B--2---:R1:W-:Y:S02]  /*40430*/  STL.64 [R1+0x3988], R16 ;  /* 0x0039881001007387 */ /* 0x0043e40000100a00 */
[----:B0-----:R-:W-:Y:S01]  /*40440*/  IMAD.MOV.U32 R18, RZ, RZ, R27 ;  /* 0x000000ffff127224 */ /* 0x001fe200078e001b */
[----:B-1----:R-:W2:Y:S01]  /*40450*/  LDL.LU R16, [R1+0x50] ;  /* 0x0000500001107983 */ /* 0x002ea20000300800 */
[----:B------:R-:W-:-:S02]  /*40460*/  MOV R17, R3 ;  /* 0x0000000300117202 */ /* 0x000fc40000000f00 */
[----:B------:R-:W3:Y:S02]  /*40470*/  LDL.LU R3, [R1+0x3a5c] ;  /* 0x003a5c0001037983 */ /* 0x000ee40000300800 */
[----:B------:R-:W4:Y:S01]  /*40480*/  LDL.LU R27, [R1+0x3a58] ;  /* 0x003a5800011b7983 */ /* 0x000f220000300800 */
[----:B------:R-:W-:Y:S02]  /*40490*/  MOV R19, R26 ;  /* 0x0000001a00137202 */ /* 0x000fe40000000f00 */
[----:B------:R-:W2:Y:S01]  /*404a0*/  LDL.LU R26, [R1+0x3a54] ;  /* 0x003a5400011a7983 */ /* 0x000ea20000300800 */
[----:B------:R-:W2:Y:S02]  /*404b0*/  LDL.LU R4, [R1+0x20] ;  /* 0x0000200001047983 */ /* 0x000ea40000300800 */
[----:B------:R-:W2:Y:S02]  /*404c0*/  LDL.LU R5, [R1+0x24] ;  /* 0x0000240001057983 */ /* 0x000ea40000300800 */
[----:B------:R-:W2:Y:S01]  /*404d0*/  LDL.LU R6, [R1+0x28] ;  /* 0x0000280001067983 */ /* 0x000ea20000300800 */
[----:B------:R-:W2:Y:S04]  /*404e0*/  LDL.LU R7, [R1+0x2c] ;  /* 0x00002c0001077983 */ /* 0x000ea80000300800 */
[----:B--2---:R-:W-:Y:S01]  /*404f0*/  STL.64 [R1+0x3a00], R6 ;  /* 0x003a000601007387 */ /* 0x004fe20000100a00 */
[----:B------:R-:W-:Y:S02]  /*40500*/  STL.64 [R1+0x39f8], R4 ;  /* 0x0039f80401007387 */ /* 0x000fe40000100a00 */
[----:B------:R-:W-:Y:S02]  /*40510*/  STL.64 [R1+0x39a0], R18 ;  /* 0x0039a01201007387 */ /* 0x000fe40000100a00 */
[----:B------:R0:W-:Y:S02]  /*40520*/  STL.64 [R1+0x3998], R16 ;  /* 0x0039981001007387 */ /* 0x0001e40000100a00 */
[----:B0-----:R-:W2:Y:S01]  /*40530*/  LDL.LU R16, [R1+0x70] ;  /* 0x0000700001107983 */ /* 0x001ea20000300800 */
[----:B------:R-:W-:-:S02]  /*40540*/  MOV R17, R26 ;  /* 0x0000001a00117202 */ /* 0x000fc40000000f00 */
[----:B------:R-:W2:Y:S01]  /*40550*/  LDL.LU R26, [R1+0x3a50] ;  /* 0x003a5000011a7983 */ /* 0x000ea20000300800 */
[----:B----4-:R-:W-:Y:S01]  /*40560*/  MOV R18, R27 ;  /* 0x0000001b00127202 */ /* 0x010fe20000000f00 */
[----:B---3--:R-:W-:Y:S01]  /*40570*/  IMAD.MOV.U32 R19, RZ, RZ, R3 ;  /* 0x000000ffff137224 */ /* 0x008fe200078e0003 */
[----:B------:R-:W3:Y:S01]  /*40580*/  LDL.LU R27, [R1+0x3a4c] ;  /* 0x003a4c00011b7983 */ /* 0x000ee20000300800 */
[----:B------:R-:W4:Y:S02]  /*40590*/  LDL.LU R3, [R1+0x3a48] ;  /* 0x003a480001037983 */ /* 0x000f240000300800 */
[----:B------:R-:W3:Y:S02]  /*405a0*/  LDL.LU R4, [R1+0x30] ;  /* 0x0000300001047983 */ /* 0x000ee40000300800 */
[----:B------:R-:W3:Y:S01]  /*405b0*/  LDL.LU R5, [R1+0x34] ;  /* 0x0000340001057983 */ /* 0x000ee20000300800 */
[----:B------:R-:W3:Y:S01]  /*405c0*/  LDL.LU R6, [R1+0x38] ;  /* 0x0000380001067983 */ /* 0x000ee20000300800 */
[----:B------:R-:W3:Y:S02]  /*405d0*/  LDL.LU R7, [R1+0x3c] ;  /* 0x00003c0001077983 */ /* 0x000ee40000300800 */
[----:B------:R-:W-:Y:S01]  /*405e0*/  STL.64 [R1+0x39c0], R18 ;  /* 0x0039c01201007387 */ /* 0x000fe20000100a00 */
[----:B--2---:R0:W-:Y:S04]  /*405f0*/  STL.64 [R1+0x39b8], R16 ;  /* 0x0039b81001007387 */ /* 0x0041e80000100a00 */
        /* <DEDUP_REMOVED lines=11> */
[----:B----4-:R-:W-:-:S02]  /*406b0*/  MOV R17, R3 ;  /* 0x0000000300117202 */ /* 0x010fc40000000f00 */
[----:B------:R-:W4:Y:S01]  /*406c0*/  LDL.LU R3, [R1+0x3a44] ;  /* 0x003a440001037983 */ /* 0x000f220000300800 */
[----:B---3--:R-:W-:Y:S02]  /*406d0*/  MOV R18, R27 ;  /* 0x0000001b00127202 */ /* 0x008fe40000000f00 */
        /* <DEDUP_REMOVED lines=8> */
[----:B----4-:R-:W-:-:S02]  /*40760*/  IMAD.MOV.U32 R19, RZ, RZ, R3 ;  /* 0x000000ffff137224 */ /* 0x010fc400078e0003 */
[----:B------:R-:W4:Y:S04]  /*40770*/  LDL.LU R3, [R1+0x3a38] ;  /* 0x003a380001037983 */ /* 0x000f280000300800 */
[----:B--2---:R-:W-:Y:S01]  /*40780*/  STL.64 [R1+0x3a10], R18 ;  /* 0x003a101201007387 */ /* 0x004fe20000100a00 */
[----:B------:R0:W-:Y:S03]  /*40790*/  STL.64 [R1+0x3a08], R16 ;  /* 0x003a081001007387 */ /* 0x0001e60000100a00 */
[----:B----4-:R-:W1:Y:S04]  /*407a0*/  LDSM.16.MT88.4 R8, [R3+0x19000] ;  /* 0x019000000308783b */ /* 0x010e680000004200 */
[----:B0-----:R-:W2:Y:S01]  /*407b0*/  LDL.LU R16, [R1+0x130] ;  /* 0x0001300001107983 */ /* 0x001ea20000300800 */
[----:B------:R-:W2:Y:S02]  /*407c0*/  LDL.LU R17, [R1+0x134] ;  /* 0x0001340001117983 */ /* 0x000ea40000300800 */
[----:B------:R-:W4:Y:S02]  /*407d0*/  LDL.LU R18, [R1+0x138] ;  /* 0x0001380001127983 */ /* 0x000f240000300800 */
[----:B------:R-:W4:Y:S01]  /*407e0*/  LDL.LU R19, [R1+0x13c] ;  /* 0x00013c0001137983 */ /* 0x000f220000300800 */
[----:B------:R-:W-:Y:S01]  /*407f0*/  HMMA.16816.F32 R12, R12, R24, R20 ;  /* 0x000000180c0c723c */ /* 0x000fe20000001814 */
[----:B----4-:R-:W-:Y:S01]  /*40800*/  STL.64 [R1+0x3a20], R18 ;  /* 0x003a201201007387 */ /* 0x010fe20000100a00 */
[----:B--2---:R0:W-:Y:S03]  /*40810*/  STL.64 [R1+0x3a18], R16 ;  /* 0x003a181001007387 */ /* 0x0041e60000100a00 */
[----:B0-----:R-:W2:Y:S01]  /*40820*/  LDL.LU R16, [R1+0x140] ;  /* 0x0001400001107983 */ /* 0x001ea20000300800 */
[----:B------:R-:W2:Y:S02]  /*40830*/  LDL.LU R17, [R1+0x144] ;  /* 0x0001440001117983 */ /* 0x000ea40000300800 */
[----:B------:R-:W2:Y:S02]  /*40840*/  LDL.LU R18, [R1+0x148] ;  /* 0x0001480001127983 */ /* 0x000ea40000300800 */
[----:B------:R-:W2:Y:S01]  /*40850*/  LDL.LU R19, [R1+0x14c] ;  /* 0x00014c0001137983 */ /* 0x000ea20000300800 */
[----:B-1----:R3:W-:Y:S01]  /*40860*/  STL.64 [R1+0x3958], R10 ;  /* 0x0039580a01007387 */ /* 0x0027e20000100a00 */
[----:B------:R0:W-:Y:S01]  /*40870*/  STL.64 [R1+0x3950], R8 ;  /* 0x0039500801007387 */ /* 0x0001e20000100a00 */
[----:B---3--:R-:W-:-:S02]  /*40880*/  MOV R10, R26 ;  /* 0x0000001a000a7202 */ /* 0x008fc40000000f00 */
[----:B0-----:R-:W3:Y:S01]  /*40890*/  LDL.LU R8, [R1+0x120] ;  /* 0x0001200001087983 */ /* 0x001ee20000300800 */
[----:B------:R-:W3:Y:S02]  /*408a0*/  LDL.LU R9, [R1+0x124] ;  /* 0x0001240001097983 */ /* 0x000ee40000300800 */
[----:B------:R-:W4:Y:S01]  /*408b0*/  LDL.LU R26, [R1+0x3a34] ;  /* 0x003a3400011a7983 */ /* 0x000f220000300800 */
[----:B------:R-:W-:Y:S02]  /*408c0*/  MOV R11, R27 ;  /* 0x0000001b000b7202 */ /* 0x000fe40000000f00 */
[----:B------:R-:W4:Y:S01]  /*408d0*/  LDL.LU R27, [R1+0x3a30] ;  /* 0x003a3000011b7983 */ /* 0x000f220000300800 */
[----:B------:R-:W2:Y:S02]  /*408e0*/  LDL.LU.64 R22, [R1+0x3a28] ;  /* 0x003a280001167983 */ /* 0x000ea40000300a00 */
[----:B------:R0:W-:Y:S02]  /*408f0*/  STL.64 [R1+0x1e0], R12 ;  /* 0x0001e00c01007387 */ /* 0x0001e40000100a00 */
[----:B------:R-:W-:Y:S01]  /*40900*/  STL.64 [R1+0x1e8], R14 ;  /* 0x0001e80e01007387 */ /* 0x000fe20000100a00 */
[----:B0-----:R-:W3:Y:S01]  /*40910*/  LDL.LU R12, [R1+0x60] ;  /* 0x00006000010c7983 */ /* 0x001ee20000300800 */
[----:B------:R-:W3:Y:S01]  /*40920*/  LDL R25, [R1+0x1270] ;  /* 0x0012700001197983 */ /* 0x000ee20000100800 */
[C---:B--2---:R-:W-:Y:S11]  /*40930*/  HMMA.16816.F32 R16, R4.reuse, R22, R16 ;  /* 0x000000160410723c */ /* 0x044ff60000001810 */
[----:B------:R-:W-:Y:S11]  /*40940*/  @!UPT UIADD3 URZ, URZ, URZ, URZ ;  /* 0x0000003f3f3ff290 */ /* 0x000ff6000fffe03f */
[----:B------:R-:W-:Y:S01]  /*40950*/  @!UPT UIADD3 URZ, URZ, URZ, URZ ;  /* 0x0000003f3f3ff290 */ /* 0x000fe2000fffe03f */
[----:B------:R-:W-:Y:S01]  /*40960*/  STL.64 [R1+0x1f0], R16 ;  /* 0x0001f01001007387 */ /* 0x000fe20000100a00 */
[----:B------:R0:W-:Y:S03]  /*40970*/  STL.64 [R1+0x1f8], R18 ;  /* 0x0001f81201007387 */ /* 0x0001e60000100a00 */
[----:B0-----:R-:W4:Y:S01]  /*40980*/  LDL.LU.64 R18, [R1+0x3a20] ;  /* 0x003a200001127983 */ /* 0x001f220000300a00 */
[----:B------:R-:W4:Y:S02]  /*40990*/  LDL.LU.64 R16, [R1+0x3a18] ;  /* 0x003a180001107983 */ /* 0x000f240000300a00 */
[----:B----4-:R-:W-:Y:S01]  /*409a0*/  HMMA.16816.F32 R4, R4, R26, R16 ;  /* 0x0000001a0404723c */ /* 0x010fe20000001810 */
        /* <DEDUP_REMOVED lines=8> */
[----:B0-----:R-:W3:Y:S01]  /*40a30*/  LDL.LU.64 R6, [R1+0x3a00] ;  /* 0x003a000001067983 */ /* 0x001ee20000300a00 */
[----:B------:R-:W3:Y:S02]  /*40a40*/  LDL.LU.64 R4, [R1+0x39f8] ;  /* 0x0039f80001047983 */ /* 0x000ee40000300a00 */
[----:B------:R-:W-:Y:S01]  /*40a50*/  STL [R1+0x392c], R3 ;  /* 0x00392c0301007387 */ /* 0x000fe20000100800 */
[----:B------:R-:W-:Y:S01]  /*40a60*/  MOV R15, R2 ;  /* 0x00000002000f7202 */ /* 0x000fe20000000f00 */
[C---:B---3--:R-:W-:Y:S08]  /*40a70*/  HMMA.16816.F32 R8, R4.reuse, R22, R8 ;  /* 0x000000160408723c */ /* 0x048ff00000001808 */
[----:B--2---:R-:W-:Y:S11]  /*40a80*/  HMMA.16816.F32 R4, R4, R26, R16 ;  /* 0x0000001a0404723c */ /* 0x004ff60000001810 */
[----:B------:R-:W-:Y:S04]  /*40a90*/  @!UPT UIADD3 URZ, URZ, URZ, URZ ;  /* 0x0000003f3f3ff290 */ /* 0x000fe8000fffe03f */
[----:B------:R-:W-:Y:S01]  /*40aa0*/  STL.64 [R1+0x1c0], R8 ;  /* 0x0001c00801007387 */ /* 0x000fe20000100a00 */
[----:B------:R0:W-:Y:S08]  /*40ab0*/  STL.64 [R1+0x1c8], R10 ;  /* 0x0001c80a01007387 */ /* 0x0001f00000100a00 */
[----:B------:R-:W-:Y:S01]  /*40ac0*/  MOV R2, R7 ;  /* 0x0000000700027202 */ /* 0x000fe20000000f00 */
[----:B0-----:R-:W2:Y:S01]  /*40ad0*/  LDL R11, [R1+0x1adc] ;  /* 0x001adc00010b7983 */ /* 0x001ea20000100800 */
[----:B------:R-:W3:Y:S02]  /*40ae0*/  LDL.LU.64 R18, [R1+0x39f0] ;  /* 0x0039f00001127983 */ /* 0x000ee40000300a00 */
[----:B------:R-:W3:Y:S02]  /*40af0*/  LDL.LU.64 R16, [R1+0x39e8] ;  /* 0x0039e80001107983 */ /* 0x000ee40000300a00 */
[----:B------:R-:W-:Y:S01]  /*40b00*/  STL.64 [R1+0x180], R4 ;  /* 0x0001800401007387 */ /* 0x000fe20000100a00 */
[----:B------:R0:W-:Y:S04]  /*40b10*/  STL [R1+0x188], R6 ;  /* 0x0001880601007387 */ /* 0x0001e80000100800 */
[----:B0-----:R-:W3:Y:S01]  /*40b20*/  LDL.LU.64 R6, [R1+0x39e0] ;  /* 0x0039e00001067983 */ /* 0x001ee20000300a00 */
[----:B------:R-:W3:Y:S01]  /*40b30*/  LDL.LU.64 R4, [R1+0x39d8] ;  /* 0x0039d80001047983 */ /* 0x000ee20000300a00 */
[----:B------:R-:W-:Y:S01]  /*40b40*/  MOV R13, R29 ;  /* 0x0000001d000d7202 */ /* 0x000fe20000000f00 */
[----:B------:R-:W-:Y:S01]  /*40b50*/  IMAD.MOV.U32 R14, RZ, RZ, R28 ;  /* 0x000000ffff0e7224 */ /* 0x000fe200078e001c */
[----:B------:R-:W-:Y:S01]  /*40b60*/  STL [R1+0x3920], R2 ;  /* 0x0039200201007387 */ /* 0x000fe20000100800 */
[C---:B---3--:R-:W-:Y:S11]  /*40b70*/  HMMA.16816.F32 R16, R4.reuse, R22, R16 ;  /* 0x000000160410723c */ /* 0x048ff60000001810 */
[----:B------:R-:W-:Y:S11]  /*40b80*/  @!UPT UIADD3 URZ, URZ, URZ, URZ ;  /* 0x0000003f3f3ff290 */ /* 0x000ff6000fffe03f */
[----:B------:R-:W-:Y:S01]  /*40b90*/  @!UPT UIADD3 URZ, URZ, URZ, URZ ;  /* 0x0000003f3f3ff290 */ /* 0x000fe2000fffe03f */
[----:B------:R0:W-:Y:S01]  /*40ba0*/  STL.64 [R1+0x100], R16 ;  /* 0x0001001001007387 */ /* 0x0001e20000100a00 */
[----:B------:R-:W-:Y:S01]  /*40bb0*/  MOV R29, R18 ;  /* 0x00000012001d7202 */ /* 0x000fe20000000f00 */
[----:B------:R-:W-:Y:S02]  /*40bc0*/  IMAD.MOV.U32 R28, RZ, RZ, R19 ;  /* 0x000000ffff1c7224 */ /* 0x000fe400078e0013 */
[----:B------:R-:W3:Y:S04]  /*40bd0*/  LDL.LU.64 R18, [R1+0x39d0] ;  /* 0x0039d00001127983 */ /* 0x000ee80000300a00 */
[----:B0-----:R-:W3:Y:S01]  /*40be0*/  LDL.LU.64 R16, [R1+0x39c8] ;  /* 0x0039c80001107983 */ /* 0x001ee20000300a00 */
[----:B------:R-:W-:Y:S02]  /*40bf0*/  STL [R1+0x3928], R28 ;  /* 0x0039281c01007387 */ /* 0x000fe40000100800 */
[----:B------:R-:W-:Y:S01]  /*40c00*/  STL [R1+0x3924], R29 ;  /* 0x0039241d01007387 */ /* 0x000fe20000100800 */
        /* <DEDUP_REMOVED lines=11> */
[----:B------:R0:W-:Y:S01]  /*40cc0*/  STL.64 [R1+0x1b0], R16 ;  /* 0x0001b01001007387 */ /* 0x0001e20000100a00 */
[----:B------:R-:W-:Y:S02]  /*40cd0*/  MOV R21, R18 ;  /* 0x0000001200157202 */ /* 0x000fe40000000f00 */
[----:B------:R-:W-:Y:S02]  /*40ce0*/  MOV R20, R19 ;  /* 0x0000001300147202 */ /* 0x000fe40000000f00 */
        /* <DEDUP_REMOVED lines=8> */
[----:B------:R0:W-:Y:S01]  /*40d70*/  STL.64 [R1+0x120], R4 ;  /* 0x0001200401007387 */ /* 0x0001e20000100a00 */
[----:B------:R1:W-:Y:S01]  /*40d80*/  STL [R1+0x128], R6 ;  /* 0x0001280601007387 */ /* 0x0003e20000100800 */
[----:B------:R-:W-:Y:S01]  /*40d90*/  MOV R24, R7 ;  /* 0x0000000700187202 */ /* 0x000fe20000000f00 */
[----:B------:R-:W-:Y:S01]  /*40da0*/  IMAD.MOV.U32 R7, RZ, RZ, R0 ;  /* 0x000000ffff077224 */ /* 0x000fe200078e0000 */
[----:B0-----:R-:W4:Y:S01]  /*40db0*/  LDL.LU R4, [R1+0xd0] ;  /* 0x0000d00001047983 */ /* 0x001f220000300800 */
[----:B------:R-:W4:Y:S02]  /*40dc0*/  LDL.LU R5, [R1+0xd4] ;  /* 0x0000d40001057983 */ /* 0x000f240000300800 */
[----:B-1----:R-:W4:Y:S02]  /*40dd0*/  LDL.LU R6, [R1+0xd8] ;  /* 0x0000d80001067983 */ /* 0x002f240000300800 */
[----:B------:R-:W4:Y:S01]  /*40de0*/  LDL.LU R0, [R1+0x3980] ;  /* 0x0039800001007983 */ /* 0x000f220000300800 */
[----:B------:R-:W-:Y:S01]  /*40df0*/  STL [R1+0x3890], R24 ;  /* 0x0038901801007387 */ /* 0x000fe20000100800 */
[----:B---3--:R-:W-:Y:S01]  /*40e00*/  HMMA.16816.F32 R12, R16, R22, R12 ;  /* 0x00000016100c723c */ /* 0x008fe2000000180c */
[----:B------:R-:W-:-:S02]  /*40e10*/  MOV R10, R16 ;  /* 0x00000010000a7202 */ /* 0x000fc40000000f00 */
[----:B------:R-:W-:Y:S02]  /*40e20*/  MOV R9, R17 ;  /* 0x0000001100097202 */ /* 0x000fe40000000f00 */
[----:B------:R-:W-:Y:S01]  /*40e30*/  MOV R8, R18 ;  /* 0x0000001200087202 */ /* 0x000fe20000000f00 */
[----:B------:R-:W-:Y:S02]  /*40e40*/  IMAD.MOV.U32 R3, RZ, RZ, R19 ;  /* 0x000000ffff037224 */ /* 0x000fe400078e0013 */
[----:B--2---:R-:W-:Y:S11]  /*40e50*/  LDSM.16.M88.4 R16, [R11+0x20300] ;  /* 0x020300000b10783b */ /* 0x004ff60000000200 */
[----:B------:R-:W-:Y:S04]  /*40e60*/  @!UPT UIADD3 URZ, URZ, URZ, URZ ;  /* 0x0000003f3f3ff290 */ /* 0x000fe8000fffe03f */
[----:B------:R-:W-:Y:S01]  /*40e70*/  STL.64 [R1+0x198], R14 ;  /* 0x0001980e01007387 */ /* 0x000fe20000100a00 */
[----:B------:R-:W-:Y:S02]  /*40e80*/  MOV R20, R12 ;  /* 0x0000000c00147202 */ /* 0x000fe40000000f00 */
[----:B------:R-:W-:Y:S02]  /*40e90*/  MOV R21, R13 ;  /* 0x0000000d00157202 */ /* 0x000fe40000000f00 */
[----:B----4-:R-:W0:Y:S04]  /*40ea0*/  LDSM.16.MT88.4 R12, [R0+0x1a000] ;  /* 0x01a00000000c783b */ /* 0x010e280000004200 */
[----:B------:R-:W-:Y:S01]  /*40eb0*/  STL [R1+0x3898], R21 ;  /* 0x0038981501007387 */ /* 0x000fe20000100800 */
[----:B------:R-:W-:Y:S03]  /*40ec0*/  STL [R1+0x3894], R20 ;  /* 0x0038941401007387 */ /* 0x000fe60000100800 */
[----:B0-----:R-:W-:Y:S01]  /*40ed0*/  STL [R1+0x70], R12 ;  /* 0x0000700c01007387 */ /* 0x001fe20000100800 */
[----:B------:R0:W-:Y:S01]  /*40ee0*/  STL [R1+0x37ac], R18 ;  /* 0x0037ac1201007387 */ /* 0x0001e20000100800 */
[----:B------:R-:W-:Y:S01]  /*40ef0*/  MOV R28, R13 ;  /* 0x0000000d001c7202 */ /* 0x000fe20000000f00 */
[----:B------:R-:W-:Y:S01]  /*40f00*/  IMAD.MOV.U32 R29, RZ, RZ, R14 ;  /* 0x000000ffff1d7224 */ /* 0x000fe200078e000e */
[----:B------:R-:W-:Y:S01]  /*40f10*/  MOV R2, R15 ;  /* 0x0000000f00027202 */ /* 0x000fe20000000f00 */
[----:B------:R-:W-:Y:S01]  /*40f20*/  STL [R1+0x37a8], R19 ;  /* 0x0037a81301007387 */ /* 0x000fe20000100800 */
[----:B------:R1:W-:Y:S03]  /*40f30*/  STL.64 [R1+0x3908], R16 ;  /* 0x0039081001007387 */ /* 0x0003e60000100a00 */
[----:B------:R-:W2:Y:S01]  /*40f40*/  LDSM.16.M88.4 R12, [R11+0x28300] ;  /* 0x028300000b0c783b */ /* 0x000ea20000000200 */
[----:B0-----:R-:W-:Y:S01]  /*40f50*/  IMAD.MOV.U32 R18, RZ, RZ, R8 ;  /* 0x000000ffff127224 */ /* 0x001fe200078e0008 */
[----:B-1----:R-:W-:-:S02]  /*40f60*/  MOV R16, R10 ;  /* 0x0000000a00107202 */ /* 0x002fc40000000f00 */
[----:B------:R-:W-:Y:S02]  /*40f70*/  MOV R17, R9 ;  /* 0x0000000900117202 */ /* 0x000fe40000000f00 */
[----:B------:R-:W0:Y:S01]  /*40f80*/  LDSM.16.MT88.4 R8, [R0+0x1a080] ;  /* 0x01a080000008783b */ /* 0x000e220000004200 */
[----:B------:R-:W-:-:S03]  /*40f90*/  MOV R19, R3 ;  /* 0x0000000300137202 */ /* 0x000fc60000000f00 */
[----:B--2---:R-:W-:Y:S01]  /*40fa0*/  STL [R1+0x37b4], R14 ;  /* 0x0037b40e01007387 */ /* 0x004fe20000100800 */
[----:B------:R-:W-:Y:S03]  /*40fb0*/  STL [R1+0x37b0], R15 ;  /* 0x0037b00f01007387 */ /* 0x000fe60000100800 */
[----:B0-----:R0:W-:Y:S01]  /*40fc0*/  STL.64 [R1+0x60], R8 ;  /* 0x0000600801007387 */ /* 0x0011e20000100a00 */
[----:B------:R1:W-:Y:S01]  /*40fd0*/  STL [R1+0x68], R10 ;  /* 0x0000680a01007387 */ /* 0x0003e20000100800 */
[----:B------:R-:W-:Y:S02]  /*40fe0*/  MOV R3, R11 ;  /* 0x0000000b00037202 */ /* 0x000fe40000000f00 */
[----:B0-----:R-:W2:Y:S01]  /*40ff0*/  LDL.LU R8, [R1+0xa0] ;  /* 0x0000a00001087983 */ /* 0x001ea20000300800 */
[----:B------:R-:W2:Y:S02]  /*41000*/  LDL.LU R9, [R1+0xa4] ;  /* 0x0000a40001097983 */ /* 0x000ea40000300800 */
[----:B-1----:R-:W3:Y:S02]  /*41010*/  LDL.LU R10, [R1+0xa8] ;  /* 0x0000a800010a7983 */ /* 0x002ee40000300800 */
[----:B------:R-:W3:Y:S01]  /*41020*/  LDL.LU R11, [R1+0xac] ;  /* 0x0000ac00010b7983 */ /* 0x000ee20000300800 */
[----:B------:R-:W-:Y:S11]  /*41030*/  HMMA.16816.F32 R16, R16, R26, R4 ;  /* 0x0000001a1010723c */ /* 0x000ff60000001804 */
[----:B------:R-:W-:Y:S11]  /*41040*/  @!UPT UIADD3 URZ, URZ, URZ, URZ ;  /* 0x0000003f3f3ff290 */ /* 0x000ff6000fffe03f */
[----:B------:R-:W-:Y:S02]  /*41050*/  @!UPT UIADD3 URZ, URZ, URZ, URZ ;  /* 0x0000003f3f3ff290 */ /* 0x000fe4000fffe03f */
[----:B------:R-:W-:Y:S01]  /*41060*/  MOV R24, R17 ;  /* 0x0000001100187202 */ /* 0x000fe20000000f00 */
[----:B------:R-:W-:Y:S01]  /*41070*/  IMAD.MOV.U32 R15, RZ, RZ, R18 ;  /* 0x000000ffff0f7224 */ /* 0x000fe200078e0012 */
[----:B------:R-:W-:Y:S01]  /*41080*/  MOV R14, R19 ;  /* 0x00000013000e7202 */ /* 0x000fe20000000f00 */
[----:B---3--:R-:W-:Y:S01]  /*41090*/  STL.64 [R1+0x3968], R10 ;  /* 0x0039680a01007387 */ /* 0x008fe20000100a00 */
[----:B--2---:R0:W-:Y:S03]  /*410a0*/  STL.64 [R1+0x3960], R8 ;  /* 0x0039600801007387 */ /* 0x0041e60000100a00 */
[----:B0-----:R-:W2:Y:S01]  /*410b0*/  LDL.LU R8, [R1+0xf0] ;  /* 0x0000f00001087983 */ /* 0x001ea20000300800 */
[----:B------:R-:W2:Y:S02]  /*410c0*/  LDL.LU R9, [R1+0xf4] ;  /* 0x0000f40001097983 */ /* 0x000ea40000300800 */
[----:B------:R-:W2:Y:S02]  /*410d0*/  LDL.LU R10, [R1+0xf8] ;  /* 0x0000f800010a7983 */ /* 0x000ea40000300800 */
[----:B------:R-:W2:Y:S01]  /*410e0*/  LDL.LU R11, [R1+0xfc] ;  /* 0x0000fc00010b7983 */ /* 0x000ea20000300800 */
[----:B------:R-:W2:Y:S01]  /*410f0*/  LDL.LU.64 R6, [R1+0x3978] ;  /* 0x0039780001067983 */ /* 0x000ea20000300a00 */
[----:B------:R-:W2:Y:S02]  /*41100*/  LDL.LU.64 R4, [R1+0x3970] ;  /* 0x0039700001047983 */ /* 0x000ea40000300a00 */
[----:B------:R-:W-:Y:S02]  /*41110*/  STL [R1+0x170], R16 ;  /* 0x0001701001007387 */ /* 0x000fe40000100800 */
[----:B------:R-:W0:Y:S04]  /*41120*/  LDSM.16.MT88.4 R16, [R25+0x1a000] ;  /* 0x01a000001910783b */ /* 0x000e280000004200 */
[----:B------:R-:W-:Y:S01]  /*41130*/  STL [R1+0x38a4], R14 ;  /* 0x0038a40e01007387 */ /* 0x000fe20000100800 */
[----:B------:R-:W-:Y:S02]  /*41140*/  STL [R1+0x38a0], R24 ;  /* 0x0038a01801007387 */ /* 0x000fe40000100800 */
[----:B------:R-:W-:Y:S01]  /*41150*/  STL [R1+0x389c], R15 ;  /* 0x00389c0f01007387 */ /* 0x000fe20000100800 */
[----:B0-----:R0:W-:Y:S01]  /*41160*/  STL.64 [R1+0x50], R16 ;  /* 0x0000501001007387 */ /* 0x0011e20000100a00 */
[----:B------:R1:W-:Y:S03]  /*41170*/  STL.64 [R1+0x58], R18 ;  /* 0x0000581201007387 */ /* 0x0003e60000100a00 */
[----:B0-----:R-:W3:Y:S01]  /*41180*/  LDL.LU R16, [R1+0xe0] ;  /* 0x0000e00001107983 */ /* 0x001ee20000300800 */
[----:B------:R-:W3:Y:S02]  /*41190*/  LDL.LU R17, [R1+0xe4] ;  /* 0x0000e40001117983 */ /* 0x000ee40000300800 */
[----:B-1----:R-:W4:Y:S02]  /*411a0*/  LDL.LU R18, [R1+0xe8] ;  /* 0x0000e80001127983 */ /* 0x002f240000300800 */
[----:B------:R-:W4:Y:S02]  /*411b0*/  LDL.LU R19, [R1+0xec] ;  /* 0x0000ec0001137983 */ /* 0x000f240000300800 */
[----:B----4-:R-:W-:Y:S01]  /*411c0*/  STL.64 [R1+0x3938], R18 ;  /* 0x0039381201007387 */ /* 0x010fe20000100a00 */
[----:B---3--:R0:W-:Y:S03]  /*411d0*/  STL.64 [R1+0x3930], R16 ;  /* 0x0039301001007387 */ /* 0x0081e60000100a00 */
[----:B0-----:R-:W3:Y:S01]  /*411e0*/  LDL.LU R16, [R1+0xb0] ;  /* 0x0000b00001107983 */ /* 0x001ee20000300800 */
[----:B------:R-:W3:Y:S02]  /*411f0*/  LDL.LU R17, [R1+0xb4] ;  /* 0x0000b40001117983 */ /* 0x000ee40000300800 */
[----:B------:R-:W4:Y:S02]  /*41200*/  LDL.LU R18, [R1+0xb8] ;  /* 0x0000b80001127983 */ /* 0x000f240000300800 */
[----:B------:R-:W4:Y:S01]  /*41210*/  LDL.LU R19, [R1+0xbc] ;  /* 0x0000bc0001137983 */ /* 0x000f220000300800 */
[C---:B--2---:R-:W-:Y:S11]  /*41220*/  HMMA.16816.F32 R8, R4.reuse, R22, R8 ;  /* 0x000000160408723c */ /* 0x044ff60000001808 */
[----:B------:R-:W-:Y:S11]  /*41230*/  @!UPT UIADD3 URZ, URZ, URZ, URZ ;  /* 0x0000003f3f3ff290 */ /* 0x000ff6000fffe03f */
[----:B------:R-:W-:Y:S02]  /*41240*/  @!UPT UIADD3 URZ, URZ, URZ, URZ ;  /* 0x0000003f3f3ff290 */ /* 0x000fe4000fffe03f */
[----:B------:R-:W-:Y:S01]  /*41250*/  IMAD.MOV.U32 R21, RZ, RZ, R10 ;  /* 0x000000ffff157224 */ /* 0x000fe200078e000a */
[----:B------:R-:W-:Y:S02]  /*41260*/  MOV R20, R11 ;  /* 0x0000000b00147202 */ /* 0x000fe40000000f00 */
[----:B------:R-:W-:Y:S02]  /*41270*/  MOV R24, R8 ;  /* 0x0000000800187202 */ /* 0x000fe40000000f00 */
[----:B------:R-:W-:Y:S01]  /*41280*/  MOV R15, R9 ;  /* 0x00000009000f7202 */ /* 0x000fe20000000f00 */
[----:B----4-:R-:W-:Y:S01]  /*41290*/  STL.64 [R1+0x3948], R18 ;  /* 0x0039481201007387 */ /* 0x010fe20000100a00 */
[----:B---3--:R0:W-:Y:S03]  /*412a0*/  STL.64 [R1+0x3940], R16 ;  /* 0x0039401001007387 */ /* 0x0081e60000100a00 */
[----:B0-----:R-:W2:Y:S01]  /*412b0*/  LDL.LU R16, [R1+0xc0] ;  /* 0x0000c00001107983 */ /* 0x001ea20000300800 */
[----:B------:R-:W2:Y:S02]  /*412c0*/  LDL.LU R17, [R1+0xc4] ;  /* 0x0000c40001117983 */ /* 0x000ea40000300800 */
[----:B------:R-:W2:Y:S02]  /*412d0*/  LDL.LU R18, [R1+0xc8] ;  /* 0x0000c80001127983 */ /* 0x000ea40000300800 */
[----:B------:R-:W2:Y:S01]  /*412e0*/  LDL.LU R19, [R1+0xcc] ;  /* 0x0000cc0001137983 */ /* 0x000ea20000300800 */
[----:B------:R-:W3:Y:S01]  /*412f0*/  LDL.LU.64 R10, [R1+0x3968] ;  /* 0x00396800010a7983 */ /* 0x000ee20000300a00 */
[----:B------:R-:W3:Y:S02]  /*41300*/  LDL.LU.64 R8, [R1+0x3960] ;  /* 0x0039600001087983 */ /* 0x000ee40000300a00 */
[----:B------:R-:W-:Y:S02]  /*41310*/  STL [R1+0x38b4], R20 ;  /* 0x0038b41401007387 */ /* 0x000fe40000100800 */
[----:B------:R-:W-:Y:S01]  /*41320*/  STL [R1+0x38b0], R21 ;  /* 0x0038b01501007387 */ /* 0x000fe20000100800 */
[----:B------:R-:W-:Y:S01]  /*41330*/  STL [R1+0x38ac], R15 ;  /* 0x0038ac0f01007387 */ /* 0x000fe20000100800 */
[----:B------:R-:W-:Y:S01]  /*41340*/  STL [R1+0x38a8], R24 ;  /* 0x0038a81801007387 */ /* 0x000fe20000100800 */
[----:B---3--:R-:W-:Y:S02]  /*41350*/  HMMA.16816.F32 R4, R4, R26, R8 ;  /* 0x0000001a0404723c */ /* 0x008fe40000001808 */
[----:B------:R-:W2:Y:S01]  /*41360*/  LDL.LU.64 R10, [R1+0x3958] ;  /* 0x00395800010a7983 */ /* 0x000ea20000300a00 */
[----:B------:R-:W2:Y:S11]  /*41370*/  LDL.LU.64 R8, [R1+0x3950] ;  /* 0x0039500001087983 */ /* 0x000eb60000300a00 */
[----:B------:R-:W-:Y:S09]  /*41380*/  @!UPT UIADD3 URZ, URZ, URZ, URZ ;  /* 0x0000003f3f3ff290 */ /* 0x000ff2000fffe03f */
[----:B------:R-:W-:Y:S01]  /*41390*/  STL.64 [R1+0x150], R4 ;  /* 0x0001500401007387 */ /* 0x000fe20000100a00 */
[----:B------:R0:W-:Y:S03]  /*413a0*/  STL.64 [R1+0x158], R6 ;  /* 0x0001580601007387 */ /* 0x0001e60000100a00 */
[----:B0-----:R-:W3:Y:S01]  /*413b0*/  LDL R7, [R1+0x126c] ;  /* 0x00126c0001077983 */ /* 0x001ee20000100800 */
[----:B--2---:R-:W-:Y:S11]  /*413c0*/  HMMA.16816.F32 R16, R8, R22, R16 ;  /* 0x000000160810723c */ /* 0x004ff60000001810 */
[----:B------:R-:W-:Y:S11]  /*413d0*/  @!UPT UIADD3 URZ, URZ, URZ, URZ ;  /* 0x0000003f3f3ff290 */ /* 0x000ff6000fffe03f */
[----:B------:R-:W-:Y:S01]  /*413e0*/  @!UPT UIADD3 URZ, URZ, URZ, URZ ;  /* 0x0000003f3f3ff290 */ /* 0x000fe2000fffe03f */
        /* <DEDUP_REMOVED lines=9> */
[----:B------:R-:W-:Y:S02]  /*41480*/  STL [R1+0x38c8], R14 ;  /* 0x0038c80e01007387 */ /* 0x000fe40000100800 */
[----:B------:R-:W-:Y:S01]  /*41490*/  STL [R1+0x38c4], R21 ;  /* 0x0038c41501007387 */ /* 0x000fe20000100800 */
[----:B------:R-:W-:Y:S01]  /*414a0*/  STL [R1+0x38c0], R15 ;  /* 0x0038c00f01007387 */ /* 0x000fe20000100800 */
[----:B------:R-:W-:Y:S02]  /*414b0*/  STL [R1+0x38bc], R24 ;  /* 0x0038bc1801007387 */ /* 0x000fe40000100800 */
[----:B------:R-:W-:Y:S01]  /*414c0*/  STL [R1+0x38b8], R25 ;  /* 0x0038b81901007387 */ /* 0x000fe20000100800 */
[----:B--2---:R-:W-:Y:S01]  /*414d0*/  HMMA.16816.F32 R16, R8, R26, R16 ;  /* 0x0000001a0810723c */ /* 0x004fe20000001810 */
[----:B------:R-:W2:Y:S11]  /*414e0*/  LDL.LU R8, [R1+0x80] ;  /* 0x0000800001087983 */ /* 0x000eb60000300800 */
[----:B------:R-:W-:Y:S11]  /*414f0*/  @!UPT UIADD3 URZ, URZ, URZ, URZ ;  /* 0x0000003f3f3ff290 */ /* 0x000ff6000fffe03f */
[----:B------:R-:W-:Y:S01]  /*41500*/  STL.64 [R1+0x130], R16 ;  /* 0x0001301001007387 */ /* 0x000fe20000100a00 */
[----:B------:R-:W-:Y:S02]  /*41510*/  STL.64 [R1+0x138], R18 ;  /* 0x0001381201007387 */ /* 0x000fe40000100a00 */
[----:B---3--:R-:W0:Y:S04]  /*41520*/  LDSM.16.MT88.4 R16, [R7+0x1a000] ;  /* 0x01a000000710783b */ /* 0x008e280000004200 */
[----:B------:R-:W2:Y:S01]  /*41530*/  LDL.LU R9, [R1+0x84] ;  /* 0x0000840001097983 */ /* 0x000ea20000300800 */
[----:B------:R-:W3:Y:S01]  /*41540*/  LDL.LU R10, [R1+0x88] ;  /* 0x00008800010a7983 */ /* 0x000ee20000300800 */
[----:B------:R-:W3:Y:S03]  /*41550*/  LDL.LU R11, [R1+0x8c] ;  /* 0x00008c00010b7983 */ /* 0x000ee60000300800 */
[----:B------:R-:W1:Y:S01]  /*41560*/  LDSM.16.MT88.4 R4, [R7+0x1a080] ;  /* 0x01a080000704783b */ /* 0x000e620000004200 */
[----:B0-----:R-:W-:Y:S01]  /*41570*/  IMAD.MOV.U32 R25, RZ, RZ, R18 ;  /* 0x000000ffff197224 */ /* 0x001fe200078e0012 */
[----:B------:R-:W-:-:S02]  /*41580*/  MOV R20, R19 ;  /* 0x0000001300147202 */ /* 0x000fc40000000f00 */
[----:B------:R-:W-:Y:S02]  /*41590*/  MOV R15, R16 ;  /* 0x00000010000f7202 */ /* 0x000fe40000000f00 */
[----:B------:R-:W-:Y:S01]  /*415a0*/  MOV R24, R17 ;  /* 0x0000001100187202 */ /* 0x000fe20000000f00 */
[----:B------:R-:W4:Y:S01]  /*415b0*/  LDL.LU.64 R18, [R1+0x3938] ;  /* 0x0039380001127983 */ /* 0x000f220000300a00 */
[----:B------:R-:W4:Y:S03]  /*415c0*/  LDL.LU.64 R16, [R1+0x3930] ;  /* 0x0039300001107983 */ /* 0x000f260000300a00 */
[----:B------:R-:W-:Y:S01]  /*415d0*/  STL [R1+0x38d0], R24 ;  /* 0x0038d01801007387 */ /* 0x000fe20000100800 */
[----:B------:R0:W-:Y:S02]  /*415e0*/  STL [R1+0x38cc], R15 ;  /* 0x0038cc0f01007387 */ /* 0x0001e40000100800 */
[----:B-1----:R-:W-:Y:S01]  /*415f0*/  IMAD.MOV.U32 R14, RZ, RZ, R6 ;  /* 0x000000ffff0e7224 */ /* 0x002fe200078e0006 */
[----:B------:R-:W-:-:S02]  /*41600*/  MOV R21, R7 ;  /* 0x0000000700157202 */ /* 0x000fc40000000f00 */
[----:B0-----:R-:W-:Y:S01]  /*41610*/  MOV R15, R5 ;  /* 0x00000005000f7202 */ /* 0x001fe20000000f00 */
[----:B---3--:R-:W-:Y:S01]  /*41620*/  STL.64 [R1+0x3918], R10 ;  /* 0x0039180a01007387 */ /* 0x008fe20000100a00 */
[----:B--2---:R-:W-:Y:S01]  /*41630*/  STL.64 [R1+0x3910], R8 ;  /* 0x0039100801007387 */ /* 0x004fe20000100a00 */
[----:B----4-:R-:W-:Y:S07]  /*41640*/  HMMA.16816.F32 R16, R8, R22, R16 ;  /* 0x000000160810723c */ /* 0x010fee0000001810 */
[----:B------:R-:W-:Y:S11]  /*41650*/  MOV R23, R3 ;  /* 0x0000000300177202 */ /* 0x000ff60000000f00 */
[----:B------:R-:W-:Y:S05]  /*41660*/  @!UPT UIADD3 URZ, URZ, URZ, URZ ;  /* 0x0000003f3f3ff290 */ /* 0x000fea000fffe03f */
[----:B------:R0:W-:Y:S01]  /*41670*/  STL.64 [R1+0x110], R16 ;  /* 0x0001101001007387 */ /* 0x0001e20000100a00 */
[----:B------:R1:W-:Y:S03]  /*41680*/  STL.64 [R1+0x118], R18 ;  /* 0x0001181201007387 */ /* 0x0003e60000100a00 */
[----:B0-----:R-:W2:Y:S01]  /*41690*/  LDL.LU R16, [R1+0x1e0] ;  /* 0x0001e00001107983 */ /* 0x001ea20000300800 */
[----:B------:R-:W2:Y:S02]  /*416a0*/  LDL.LU R17, [R1+0x1e4] ;  /* 0x0001e40001117983 */ /* 0x000ea40000300800 */
[----:B-1----:R-:W2:Y:S02]  /*416b0*/  LDL.LU R18, [R1+0x1e8] ;  /* 0x0001e80001127983 */ /* 0x002ea40000300800 */
[----:B------:R-:W2:Y:S01]  /*416c0*/  LDL.LU R19, [R1+0x1ec] ;  /* 0x0001ec0001137983 */ /* 0x000ea20000300800 */
[----:B------:R-:W-:Y:S01]  /*416d0*/  STL.64 [R1+0x3900], R14 ;  /* 0x0039000e01007387 */ /* 0x000fe20000100a00 */
[----:B------:R-:W-:Y:S02]  /*416e0*/  STL.64 [R1+0x38f8], R12 ;  /* 0x0038f80c01007387 */ /* 0x000fe40000100a00 */
[----:B------:R0:W-:Y:S02]  /*416f0*/  STL.64 [R1+0x38d8], R20 ;  /* 0x0038d81401007387 */ /* 0x0001e40000100a00 */
[----:B0-----:R-:W3:Y:S01]  /*41700*/  LDL.LU R20, [R1+0x60] ;  /* 0x0000600001147983 */ /* 0x001ee20000300800 */
[----:B------:R-:W3:Y:S02]  /*41710*/  LDL.LU R21, [R1+0x64] ;  /* 0x0000640001157983 */ /* 0x000ee40000300800 */
[----:B------:R-:W4:Y:S02]  /*41720*/  LDL.LU R22, [R1+0x68] ;  /* 0x0000680001167983 */ /* 0x000f240000300800 */
[----:B------:R-:W2:Y:S01]  /*41730*/  LDL.LU R3, [R1+0x392c] ;  /* 0x00392c0001037983 */ /* 0x000ea20000300800 */
[----:B------:R-:W-:Y:S01]  /*41740*/  MOV R24, R4 ;  /* 0x0000000400187202 */ /* 0x000fe20000000f00 */
[----:B------:R-:W3:Y:S01]  /*41750*/  LDL.LU R12, [R1+0x1f0] ;  /* 0x0001f000010c7983 */ /* 0x000ee20000300800 */
[----:B------:R-:W3:Y:S02]  /*41760*/  LDL.LU R13, [R1+0x1f4] ;  /* 0x0001f400010d7983 */ /* 0x000ee40000300800 */
[----:B------:R-:W3:Y:S02]  /*41770*/  LDL.LU R14, [R1+0x1f8] ;  /* 0x0001f800010e7983 */ /* 0x000ee40000300800 */
[----:B------:R-:W3:Y:S01]  /*41780*/  LDL.LU R15, [R1+0x1fc] ;  /* 0x0001fc00010f7983 */ /* 0x000ee20000300800 */
[----:B--2---:R-:W0:Y:S04]  /*41790*/  LDSM.16.MT88.4 R4, [R3+0x1a080] ;  /* 0x01a080000304783b */ /* 0x004e280000004200 */
[----:B------:R-:W1:Y:S04]  /*417a0*/  LDSM.16.MT88.4 R8, [R3+0x1a000] ;  /* 0x01a000000308783b */ /* 0x000e680000004200 */
[----:B----4-:R2:W-:Y:S01]  /*417b0*/  STL.64 [R1+0x38f0], R22 ;  /* 0x0038f01601007387 */ /* 0x0105e20000100a00 */
[----:B---3--:R3:W-:Y:S02]  /*417c0*/  STL.64 [R1+0x38e8], R20 ;  /* 0x0038e81401007387 */ /* 0x0087e40000100a00 */
[----:B--2---:R-:W-:Y:S01]  /*417d0*/  IMAD.MOV.U32 R22, RZ, RZ, R29 ;  /* 0x000000ffff167224 */ /* 0x004fe200078e001d */
[----:B---3--:R-:W2:Y:S01]  /*417e0*/  LDL.LU R20, [R1+0x70] ;  /* 0x0000700001147983 */ /* 0x008ea20000300800 */
[----:B------:R-:W-:-:S02]  /*417f0*/  MOV R21, R28 ;  /* 0x0000001c00157202 */ /* 0x000fc40000000f00 */
[----:B------:R-:W3:Y:S02]  /*41800*/  LDL.LU R28, [R1+0x3928] ;  /* 0x00392800011c7983 */ /* 0x000ee40000300800 */
[----:B------:R-:W4:Y:S01]  /*41810*/  LDL.LU R29, [R1+0x3924] ;  /* 0x00392400011d7983 */ /* 0x000f220000300800 */
[----:B------:R-:W-:Y:S02]  /*41820*/  MOV R23, R2 ;  /* 0x0000000200177202 */ /* 0x000fe40000000f00 */
[----:B------:R-:W2:Y:S04]  /*41830*/  LDL.LU R2, [R1+0x3920] ;  /* 0x0039200001027983 */ /* 0x000ea80000300800 */
[----:B0-----:R0:W-:Y:S01]  /*41840*/  STL [R1+0x37c8], R4 ;  /* 0x0037c80401007387 */ /* 0x0011e20000100800 */
[----:B-1----:R-:W-:Y:S02]  /*41850*/  STL.64 [R1], R8 ;  /* 0x0000000801007387 */ /* 0x002fe40000100a00 */
[----:B------:R-:W-:Y:S02]  /*41860*/  STL.64 [R1+0x8], R10 ;  /* 0x0000080a01007387 */ /* 0x000fe40000100a00 */
[----:B------:R-:W1:Y:S04]  /*41870*/  LDSM.16.MT88.4 R8, [R0+0x1b000] ;  /* 0x01b000000008783b */ /* 0x000e680000004200 */
[----:B------:R0:W-:Y:S01]  /*41880*/  STL [R1+0x37c4], R5 ;  /* 0x0037c40501007387 */ /* 0x0001e20000100800 */
[----:B------:R0:W-:Y:S02]  /*41890*/  STL [R1+0x37c0], R6 ;  /* 0x0037c00601007387 */ /* 0x0001e40000100800 */
[----:B------:R0:W-:Y:S02]  /*418a0*/  STL [R1+0x37bc], R7 ;  /* 0x0037bc0701007387 */ /* 0x0001e40000100800 */
[----:B0-----:R-:W2:Y:S04]  /*418b0*/  LDL.LU R4, [R1+0x1d0] ;  /* 0x0001d00001047983 */ /* 0x001ea80000300800 */
[----:B------:R-:W2:Y:S01]  /*418c0*/  LDL.LU R5, [R1+0x1d4] ;  /* 0x0001d40001057983 */ /* 0x000ea20000300800 */
[----:B------:R-:W2:Y:S02]  /*418d0*/  LDL.LU R6, [R1+0x1d8] ;  /* 0x0001d80001067983 */ /* 0x000ea40000300800 */
[----:B------:R-:W2:Y:S02]  /*418e0*/  LDL.LU R7, [R1+0x1dc] ;  /* 0x0001dc0001077983 */ /* 0x000ea40000300800 */
[----:B------:R-:W-:Y:S01]  /*418f0*/  STL [R1+0x37b8], R3 ;  /* 0x0037b80301007387 */ /* 0x000fe20000100800 */
[----:B-1----:R-:W-:Y:S01]  /*41900*/  STL.64 [R1+0x20], R8 ;  /* 0x0000200801007387 */ /* 0x002fe20000100a00 */
[----:B------:R0:W-:Y:S03]  /*41910*/  STL.64 [R1+0x28], R10 ;  /* 0x0000280a01007387 */ /* 0x0001e60000100a00 */
[----:B0-----:R-:W2:Y:S01]  /*41920*/  LDL.LU.64 R10, [R1+0x3918] ;  /* 0x00391800010a7983 */ /* 0x001ea20000300a00 */
[----:B------:R-:W2:Y:S02]  /*41930*/  LDL.LU.64 R8, [R1+0x3910] ;  /* 0x0039100001087983 */ /* 0x000ea40000300a00 */
[----:B--2---:R-:W-:Y:S01]  /*41940*/  HMMA.16816.F32 R8, R8, R26, R16 ;  /* 0x0000001a0808723c */ /* 0x004fe20000001810 */
[----:B------:R-:W2:Y:S01]  /*41950*/  LDL.LU.64 R16, [R1+0x3908] ;  /* 0x0039080001107983 */ /* 0x000ea20000300a00 */
[----:B------:R0:W-:Y:S03]  /*41960*/  STL.64 [R1+0x38e0], R24 ;  /* 0x0038e01801007387 */ /* 0x0001e60000100a00 */
[----:B0-----:R-:W3:Y:S11]  /*41970*/  LDL.LU R24, [R1+0x1c0] ;  /* 0x0001c00001187983 */ /* 0x001ef60000300800 */
[----:B------:R-:W-:Y:S07]  /*41980*/  @!UPT UIADD3 URZ, URZ, URZ, URZ ;  /* 0x0000003f3f3ff290 */ /* 0x000fee000fffe03f */
[----:B------:R-:W-:Y:S01]  /*41990*/  STL.64 [R1+0xf0], R8 ;  /* 0x0000f00801007387 */ /* 0x000fe20000100a00 */
[----:B------:R-:W-:Y:S02]  /*419a0*/  STL.64 [R1+0xf8], R10 ;  /* 0x0000f80a01007387 */ /* 0x000fe40000100a00 */
[----:B------:R-:W0:Y:S04]  /*419b0*/  LDSM.16.MT88.4 R8, [R0+0x1b080] ;  /* 0x01b080000008783b */ /* 0x000e280000004200 */
[----:B------:R-:W3:Y:S01]  /*419c0*/  LDL.LU R25, [R1+0x1c4] ;  /* 0x0001c40001197983 */ /* 0x000ee20000300800 */
[----:B------:R-:W3:Y:S01]  /*419d0*/  LDL.LU R26, [R1+0x1c8] ;  /* 0x0001c800011a7983 */ /* 0x000ee20000300800 */
[----:B------:R-:W3:Y:S03]  /*419e0*/  LDL.LU R27, [R1+0x1cc] ;  /* 0x0001cc00011b7983 */ /* 0x000ee60000300800 */
[----:B0-----:R-:W-:Y:S01]  /*419f0*/  STL.64 [R1+0x3770], R10 ;  /* 0x0037700a01007387 */ /* 0x001fe20000100a00 */
[----:B------:R0:W-:Y:S03]  /*41a00*/  STL.64 [R1+0x3768], R8 ;  /* 0x0037680801007387 */ /* 0x0001e60000100a00 */
[----:B0-----:R-:W3:Y:S01]  /*41a10*/  LDL.LU R8, [R1+0x180] ;  /* 0x0001800001087983 */ /* 0x001ee20000300800 */
[----:B------:R-:W3:Y:S02]  /*41a20*/  LDL.LU R9, [R1+0x184] ;  /* 0x0001840001097983 */ /* 0x000ee40000300800 */
[----:B------:R-:W3:Y:S02]  /*41a30*/  LDL.LU R10, [R1+0x188] ;  /* 0x00018800010a7983 */ /* 0x000ee40000300800 */
[----:B------:R-:W-:Y:S01]  /*41a40*/  STL [R1+0x3708], R0 ;  /* 0x0037080001007387 */ /* 0x000fe20000100800 */
[----:B------:R-:W-:Y:S01]  /*41a50*/  MOV R11, R2 ;  /* 0x00000002000b7202 */ /* 0x000fe20000000f00 */
        /* <DEDUP_REMOVED lines=9> */
[----:B--2---:R-:W-:Y:S11]  /*41af0*/  HMMA.16816.F32 R20, R20, R12, R4 ;  /* 0x0000000c1414723c */ /* 0x004ff60000001804 */
[----:B------:R-:W-:Y:S11]  /*41b00*/  @!UPT UIADD3 URZ, URZ, URZ, URZ ;  /* 0x0000003f3f3ff290 */ /* 0x000ff6000fffe03f */
[----:B------:R-:W-:Y:S01]  /*41b10*/  @!UPT UIADD3 URZ, URZ, URZ, URZ ;  /* 0x0000003f3f3ff290 */ /* 0x000fe2000fffe03f */
[----:B------:R0:W-:Y:S01]  /*41b20*/  STL [R1+0xac], R23 ;  /* 0x0000ac1701007387 */ /* 0x0001e20000100800 */
[----:B------:R-:W-:Y:S01]  /*41b30*/  MOV R7, R22 ;  /* 0x0000001600077202 */ /* 0x000fe20000000f00 */
[----:B------:R-:W-:Y:S01]  /*41b40*/  IMAD.MOV.U32 R5, RZ, RZ, R20 ;  /* 0x000000ffff057224 */ /* 0x000fe200078e0014 */
[----:B------:R-:W-:Y:S01]  /*41b50*/  MOV R6, R21 ;  /* 0x0000001500067202 */ /* 0x000fe20000000f00 */
[----:B0-----:R-:W3:Y:S01]  /*41b60*/  LDL.LU.64 R22, [R1+0x38f0] ;  /* 0x0038f00001167983 */ /* 0x001ee20000300a00 */
[----:B------:R-:W3:Y:S02]  /*41b70*/  LDL.LU.64 R20, [R1+0x38e8] ;  /* 0x0038e80001147983 */ /* 0x000ee40000300a00 */
[C---:B---3--:R-:W-:Y:S08]  /*41b80*/  HMMA.16816.F32 R24, R20.reuse, R16, R24 ;  /* 0x000000101418723c */ /* 0x048ff00000001818 */
[----:B------:R-:W-:Y:S11]  /*41b90*/  HMMA.16816.F32 R20, R20, R12, R8 ;  /* 0x0000000c1414723c */ /* 0x000ff60000001808 */
[----:B------:R-:W-:Y:S05]  /*41ba0*/  @!UPT UIADD3 URZ, URZ, URZ, URZ ;  /* 0x0000003f3f3ff290 */ /* 0x000fea000fffe03f */
[----:B------:R-:W-:Y:S01]  /*41bb0*/  IMAD.MOV.U32 R4, RZ, RZ, R27 ;  /* 0x000000ffff047224 */ /* 0x000fe200078e001b */
[----:B------:R0:W-:Y:S07]  /*41bc0*/  STL.64 [R1+0x90], R24 ;  /* 0x0000901801007387 */ /* 0x0001ee0000100a00 */
[----:B------:R-:W-:Y:S01]  /*41bd0*/  MOV R11, R20 ;  /* 0x00000014000b7202 */ /* 0x000fe20000000f00 */
[----:B------:R-:W-:Y:S01]  /*41be0*/  IMAD.MOV.U32 R10, RZ, RZ, R21 ;  /* 0x000000ffff0a7224 */ /* 0x000fe200078e0015 */
[----:B------:R-:W-:-:S02]  /*41bf0*/  MOV R9, R22 ;  /* 0x0000001600097202 */ /* 0x000fc40000000f00 */
[----:B------:R-:W-:Y:S01]  /*41c00*/  MOV R8, R23 ;  /* 0x0000001700087202 */ /* 0x000fe20000000f00 */
[----:B0-----:R-:W2:Y:S01]  /*41c10*/  LDL.LU.64 R24, [R1+0x38e0] ;  /* 0x0038e00001187983 */ /* 0x001ea20000300a00 */
[----:B------:R-:W-:Y:S02]  /*41c20*/  STL.64 [R1+0x37d8], R6 ;  /* 0x0037d80601007387 */ /* 0x000fe40000100a00 */
[----:B------:R0:W-:Y:S02]  /*41c30*/  STL.64 [R1+0x37d0], R4 ;  /* 0x0037d00401007387 */ /* 0x0001e40000100a00 */
[----:B0-----:R-:W3:Y:S01]  /*41c40*/  LDL.LU R4, [R1+0x100] ;  /* 0x0001000001047983 */ /* 0x001ee20000300800 */
[----:B------:R-:W3:Y:S02]  /*41c50*/  LDL.LU R5, [R1+0x104] ;  /* 0x0001040001057983 */ /* 0x000ee40000300800 */
[----:B------:R-:W2:Y:S02]  /*41c60*/  LDL.LU.64 R20, [R1+0x38d8] ;  /* 0x0038d80001147983 */ /* 0x000ea40000300a00 */
[----:B------:R-:W-:Y:S01]  /*41c70*/  STL.64 [R1+0x37e8], R10 ;  /* 0x0037e80a01007387 */ /* 0x000fe20000100a00 */
[----:B------:R0:W-:Y:S04]  /*41c80*/  STL.64 [R1+0x37e0], R8 ;  /* 0x0037e00801007387 */ /* 0x0001e80000100a00 */
[----:B0-----:R-:W3:Y:S01]  /*41c90*/  LDL.LU.64 R8, [R1+0x50] ;  /* 0x0000500001087983 */ /* 0x001ee20000300a00 */
[----:B------:R-:W3:Y:S01]  /*41ca0*/  LDL.LU.64 R10, [R1+0x58] ;  /* 0x00005800010a7983 */ /* 0x000ee20000300a00 */
[----:B----4-:R-:W-:-:S02]  /*41cb0*/  MOV R6, R29 ;  /* 0x0000001d00067202 */ /* 0x010fc40000000f00 */
[----:B------:R-:W-:-:S07]  /*41cc0*/  MOV R7, R28 ;  /* 0x0000001c00077202 */ /* 0x000fce0000000f00 */
[----:B---3--:R-:W-:Y:S11]  /*41cd0*/  HMMA.16816.F32 R4, R8, R16, R4 ;  /* 0x000000100804723c */ /* 0x008ff60000001804 */
[----:B------:R-:W-:Y:S11]  /*41ce0*/  @!UPT UIADD3 URZ, URZ, URZ, URZ ;  /* 0x0000003f3f3ff290 */ /* 0x000ff6000fffe03f */
[----:B------:R-:W-:Y:S02]  /*41cf0*/  @!UPT UIADD3 URZ, URZ, URZ, URZ ;  /* 0x0000003f3f3ff290 */ /* 0x000fe4000fffe03f */
[----:B------:R-:W-:Y:S01]  /*41d00*/  MOV R18, R4 ;  /* 0x0000000400127202 */ /* 0x000fe20000000f00 */
[----:B------:R-:W-:Y:S01]  /*41d10*/  IMAD.MOV.U32 R19, RZ, RZ, R5 ;  /* 0x000000ffff137224 */ /* 0x000fe200078e0005 */
[----:B------:R-:W-:-:S04]  /*41d20*/  MOV R29, R6 ;  /* 0x00000006001d7202 */ /* 0x000fc80000000f00 */
[----:B------:R-:W-:Y:S01]  /*41d30*/  STL.64 [R1+0x3870], R18 ;  /* 0x0038701201007387 */ /* 0x000fe20000100a00 */
[----:B------:R-:W-:Y:S02]  /*41d40*/  STL.64 [R1+0x3868], R16 ;  /* 0x0038681001007387 */ /* 0x000fe40000100a00 */
[----:B------:R-:W3:Y:S02]  /*41d50*/  LDL.LU R4, [R1+0x140] ;  /* 0x0001400001047983 */ /* 0x000ee40000300800 */
[----:B------:R-:W3:Y:S01]  /*41d60*/  LDL.LU R5, [R1+0x144] ;  /* 0x0001440001057983 */ /* 0x000ee20000300800 */
[----:B------:R-:W-:Y:S01]  /*41d70*/  MOV R28, R7 ;  /* 0x00000007001c7202 */ /* 0x000fe20000000f00 */
[----:B------:R-:W4:Y:S01]  /*41d80*/  LDL.LU R6, [R1+0x148] ;  /* 0x0001480001067983 */ /* 0x000f220000300800 */
[----:B------:R-:W4:Y:S01]  /*41d90*/  LDL.LU R7, [R1+0x14c] ;  /* 0x00014c0001077983 */ /* 0x000f220000300800 */
[----:B------:R-:W-:Y:S02]  /*41da0*/  MOV R23, R8 ;  /* 0x0000000800177202 */ /* 0x000fe40000000f00 */
[----:B------:R-:W-:-:S02]  /*41db0*/  MOV R3, R10 ;  /* 0x0000000a00037202 */ /* 0x000fc40000000f00 */
[----:B------:R-:W-:Y:S01]  /*41dc0*/  MOV R0, R11 ;  /* 0x0000000b00007202 */ /* 0x000fe20000000f00 */
[----:B------:R-:W-:Y:S01]  /*41dd0*/  IMAD.MOV.U32 R22, RZ, RZ, R9 ;  /* 0x000000ffff167224 */ /* 0x000fe200078e0009 */
[----:B--2---:R-:W-:Y:S02]  /*41de0*/  MOV R8, R24 ;  /* 0x0000001800087202 */ /* 0x004fe40000000f00 */
[----:B------:R-:W-:Y:S02]  /*41df0*/  MOV R10, R14 ;  /* 0x0000000e000a7202 */ /* 0x000fe40000000f00 */
[----:B------:R-:W-:Y:S01]  /*41e00*/  MOV R11, R21 ;  /* 0x00000015000b7202 */ /* 0x000fe20000000f00 */
[----:B------:R-:W-:Y:S01]  /*41e10*/  IMAD.MOV.U32 R9, RZ, RZ, R15 ;  /* 0x000000ffff097224 */ /* 0x000fe200078e000f */
[----:B----4-:R-:W-:Y:S01]  /*41e20*/  STL.64 [R1+0x37f8], R6 ;  /* 0x0037f80601007387 */ /* 0x010fe20000100a00 */
[----:B---3--:R0:W-:Y:S02]  /*41e30*/  STL.64 [R1+0x37f0], R4 ;  /* 0x0037f00401007387 */ /* 0x0081e40000100a00 */
[----:B------:R-:W2:Y:S02]  /*41e40*/  LDL.LU R24, [R1+0x38d0] ;  /* 0x0038d00001187983 */ /* 0x000ea40000300800 */
[----:B------:R-:W3:Y:S01]  /*41e50*/  LDL.LU R15, [R1+0x38cc] ;  /* 0x0038cc00010f7983 */ /* 0x000ee20000300800 */
[----:B------:R-:W4:Y:S01]  /*41e60*/  LDL.LU R14, [R1+0x38c8] ;  /* 0x0038c800010e7983 */ /* 0x000f220000300800 */
[----:B------:R-:W4:Y:S02]  /*41e70*/  LDL.LU R21, [R1+0x38c4] ;  /* 0x0038c40001157983 */ /* 0x000f240000300800 */
[----:B------:R1:W-:Y:S02]  /*41e80*/  STL.64 [R1+0x3818], R10 ;  /* 0x0038180a01007387 */ /* 0x0003e40000100a00 */
[----:B------:R2:W-:Y:S01]  /*41e90*/  STL.64 [R1+0x3810], R8 ;  /* 0x0038100801007387 */ /* 0x0005e20000100a00 */
[----:B0-----:R-:W4:Y:S01]  /*41ea0*/  LDL.LU R4, [R1+0x150] ;  /* 0x0001500001047983 */ /* 0x001f220000300800 */
[----:B------:R-:W4:Y:S02]  /*41eb0*/  LDL.LU R5, [R1+0x154] ;  /* 0x0001540001057983 */ /* 0x000f240000300800 */
[----:B------:R-:W4:Y:S02]  /*41ec0*/  LDL.LU R6, [R1+0x158] ;  /* 0x0001580001067983 */ /* 0x000f240000300800 */
[----:B------:R-:W4:Y:S01]  /*41ed0*/  LDL.LU R7, [R1+0x15c] ;  /* 0x00015c0001077983 */ /* 0x000f220000300800 */
[----:B-1----:R-:W4:Y:S01]  /*41ee0*/  LDL R11, [R1+0x126c] ;  /* 0x00126c00010b7983 */ /* 0x002f220000100800 */
[----:B--2---:R-:W-:Y:S01]  /*41ef0*/  IMAD.MOV.U32 R9, RZ, RZ, R24 ;  /* 0x000000ffff097224 */ /* 0x004fe200078e0018 */
[----:B---3--:R-:W-:-:S02]  /*41f00*/  MOV R8, R15 ;  /* 0x0000000f00087202 */ /* 0x008fc40000000f00 */
[----:B----4-:R0:W-:Y:S01]  /*41f10*/  STL [R1+0x3820], R11 ;  /* 0x0038200b01007387 */ /* 0x0101e20000100800 */
[----:B------:R-:W2:Y:S02]  /*41f20*/  LDL.LU R15, [R1+0x38c0] ;  /* 0x0038c000010f7983 */ /* 0x000ea40000300800 */
[----:B------:R-:W3:Y:S01]  /*41f30*/  LDL.LU R24, [R1+0x38bc] ;  /* 0x0038bc0001187983 */ /* 0x000ee20000300800 */
[----:B------:R-:W-:Y:S02]  /*41f40*/  MOV R10, R25 ;  /* 0x00000019000a7202 */ /* 0x000fe40000000f00 */
[----:B------:R-:W4:Y:S01]  /*41f50*/  LDL.LU R25, [R1+0x38b8] ;  /* 0x0038b80001197983 */ /* 0x000f220000300800 */
[----:B0-----:R-:W-:-:S03]  /*41f60*/  MOV R11, R20 ;  /* 0x00000014000b7202 */ /* 0x001fc60000000f00 */
[----:B------:R-:W4:Y:S02]  /*41f70*/  LDL.LU R20, [R1+0x38b4] ;  /* 0x0038b40001147983 */ /* 0x000f240000300800 */
[----:B------:R-:W-:Y:S02]  /*41f80*/  STL.64 [R1+0x3850], R10 ;  /* 0x0038500a01007387 */ /* 0x000fe40000100a00 */
[----:B------:R0:W-:Y:S02]  /*41f90*/  STL.64 [R1+0x3848], R8 ;  /* 0x0038480801007387 */ /* 0x0001e40000100a00 */
[----:B0-----:R-:W-:Y:S02]  /*41fa0*/  MOV R8, R21 ;  /* 0x0000001500087202 */ /* 0x001fe40000000f00 */
[----:B------:R-:W4:Y:S01]  /*41fb0*/  LDL.LU R21, [R1+0x38b0] ;  /* 0x0038b00001157983 */ /* 0x000f220000300800 */
[----:B--2---:R-:W-:Y:S01]  /*41fc0*/  IMAD.MOV.U32 R9, RZ, RZ, R15 ;  /* 0x000000ffff097224 */ /* 0x004fe200078e000f */
[----:B---3--:R-:W-:-:S02]  /*41fd0*/  MOV R10, R24 ;  /* 0x00000018000a7202 */ /* 0x008fc40000000f00 */
[----:B------:R-:W2:Y:S01]  /*41fe0*/  LDL.LU R15, [R1+0x38ac] ;  /* 0x0038ac00010f7983 */ /* 0x000ea20000300800 */
[----:B------:R-:W3:Y:S01]  /*41ff0*/  LDL.LU R24, [R1+0x38a8] ;  /* 0x0038a80001187983 */ /* 0x000ee20000300800 */
[----:B------:R-:W-:Y:S02]  /*42000*/  MOV R11, R14 ;  /* 0x0000000e000b7202 */ /* 0x000fe40000000f00 */
[----:B------:R-:W3:Y:S03]  /*42010*/  LDL.LU R14, [R1+0x38a4] ;  /* 0x0038a400010e7983 */ /* 0x000ee60000300800 */
[----:B------:R-:W-:Y:S02]  /*42020*/  STL.64 [R1+0x3880], R10 ;  /* 0x0038800a01007387 */ /* 0x000fe40000100a00 */
[----:B------:R0:W-:Y:S02]  /*42030*/  STL.64 [R1+0x3878], R8 ;  /* 0x0038780801007387 */ /* 0x0001e40000100a00 */
[----:B0-----:R-:W3:Y:S01]  /*42040*/  LDL.LU R8, [R1+0x1a0] ;  /* 0x0001a00001087983 */ /* 0x001ee20000300800 */
[----:B------:R-:W3:Y:S02]  /*42050*/  LDL.LU R9, [R1+0x1a4] ;  /* 0x0001a40001097983 */ /* 0x000ee40000300800 */
[----:B------:R-:W3:Y:S02]  /*42060*/  LDL.LU R10, [R1+0x1a8] ;  /* 0x0001a800010a7983 */ /* 0x000ee40000300800 */
[----:B------:R-:W3:Y:S01]  /*42070*/  LDL.LU R11, [R1+0x1ac] ;  /* 0x0001ac00010b7983 */ /* 0x000ee20000300800 */
[----:B------:R4:W-:Y:S01]  /*42080*/  STL.64 [R1+0x3808], R6 ;  /* 0x0038080601007387 */ /* 0x0009e20000100a00 */
[----:B------:R2:W-:Y:S01]  /*42090*/  STL.64 [R1+0x3800], R4 ;  /* 0x0038000401007387 */ /* 0x0005e20000100a00 */
[----:B----4-:R-:W-:-:S02]  /*420a0*/  MOV R6, R21 ;  /* 0x0000001500067202 */ /* 0x010fc40000000f00 */
[----:B------:R-:W-:Y:S01]  /*420b0*/  MOV R7, R20 ;  /* 0x0000001400077202 */ /* 0x000fe20000000f00 */
[----:B--2---:R-:W-:Y:S01]  /*420c0*/  IMAD.MOV.U32 R5, RZ, RZ, R15 ;  /* 0x000000ffff057224 */ /* 0x004fe200078e000f */
[----:B---3--:R-:W-:Y:S02]  /*420d0*/  MOV R4, R24 ;  /* 0x0000001800047202 */ /* 0x008fe40000000f00 */
[----:B------:R-:W2:Y:S01]  /*420e0*/  LDL.LU R24, [R1+0x38a0] ;  /* 0x0038a00001187983 */ /* 0x000ea20000300800 */
[----:B------:R-:W3:Y:S02]  /*420f0*/  LDL.LU R15, [R1+0x389c] ;  /* 0x00389c00010f7983 */ /* 0x000ee40000300800 */
[----:B------:R-:W4:Y:S02]  /*42100*/  LDL.LU R21, [R1+0x3898] ;  /* 0x0038980001157983 */ /* 0x000f240000300800 */
[----:B------:R-:W4:Y:S01]  /*42110*/  LDL.LU R20, [R1+0x3894] ;  /* 0x0038940001147983 */ /* 0x000f220000300800 */
[----:B------:R-:W-:Y:S01]  /*42120*/  STL.64 [R1+0x3830], R6 ;  /* 0x0038300601007387 */ /* 0x000fe20000100a00 */
[----:B------:R0:W-:Y:S03]  /*42130*/  STL.64 [R1+0x3828], R4 ;  /* 0x0038280401007387 */ /* 0x0001e60000100a00 */
[----:B0-----:R-:W4:Y:S01]  /*42140*/  LDL.LU R4, [R1+0x170] ;  /* 0x0001700001047983 */ /* 0x001f220000300800 */
[----:B------:R-:W-:-:S02]  /*42150*/  MOV R7, R14 ;  /* 0x0000000e00077202 */ /* 0x000fc40000000f00 */
[----:B--2---:R-:W-:Y:S01]  /*42160*/  MOV R5, R24 ;  /* 0x0000001800057202 */ /* 0x004fe20000000f00 */
[----:B---3--:R-:W-:Y:S01]  /*42170*/  IMAD.MOV.U32 R6, RZ, RZ, R15 ;  /* 0x000000ffff067224 */ /* 0x008fe200078e000f */
[----:B------:R-:W2:Y:S04]  /*42180*/  LDL.LU R24, [R1+0x3890] ;  /* 0x0038900001187983 */ /* 0x000ea80000300800 */
[----:B------:R-:W-:Y:S04]  /*42190*/  STL.64 [R1+0x3840], R6 ;  /* 0x0038400601007387 */ /* 0x000fe80000100a00 */
[----:B----4-:R0:W-:Y:S02]  /*421a0*/  STL.64 [R1+0x3838], R4 ;  /* 0x0038380401007387 */ /* 0x0101e40000100a00 */
[----:B0-----:R-:W-:-:S02]  /*421b0*/  MOV R4, R20 ;  /* 0x0000001400047202 */ /* 0x001fc40000000f00 */
[----:B------:R-:W-:Y:S01]  /*421c0*/  MOV R5, R21 ;  /* 0x0000001500057202 */ /* 0x000fe20000000f00 */
[----:B------:R-:W3:Y:S01]  /*421d0*/  LDL.LU R20, [R1+0x388c] ;  /* 0x00388c0001147983 */ /* 0x000ee20000300800 */
[----:B------:R-:W4:Y:S02]  /*421e0*/  LDL.LU R21, [R1+0x3888] ;  /* 0x0038880001157983 */ /* 0x000f240000300800 */
[----:B------:R-:W2:Y:S02]  /*421f0*/  LDL.LU R6, [R1+0x198] ;  /* 0x0001980001067983 */ /* 0x000ea40000300800 */
[----:B------:R-:W2:Y:S01]  /*42200*/  LDL.LU R7, [R1+0x19c] ;  /* 0x00019c0001077983 */ /* 0x000ea20000300800 */
[----:B------:R-:W-:Y:S01]  /*42210*/  MOV R16, R23 ;  /* 0x0000001700107202 */ /* 0x000fe20000000f00 */
[----:B------:R-:W-:Y:S01]  /*42220*/  IMAD.MOV.U32 R17, RZ, RZ, R22 ;  /* 0x000000ffff117224 */ /* 0x000fe200078e0016 */
[----:B------:R-:W-:Y:S02]  /*42230*/  MOV R18, R3 ;  /* 0x0000000300127202 */ /* 0x000fe40000000f00 */
[----:B------:R-:W-:-:S07]  /*42240*/  MOV R19, R0 ;  /* 0x0000000000137202 */ /* 0x000fce0000000f00 */
[----:B------:R-:W-:Y:S11]  /*42250*/  HMMA.16816.F32 R16, R16, R12, R8 ;  /* 0x0000000c1010723c */ /* 0x000ff60000001808 */
[----:B------:R-:W-:Y:S11]  /*42260*/  @!UPT UIADD3 URZ, URZ, URZ, URZ ;  /* 0x0000003f3f3ff290 */ /* 0x000ff6000fffe03f */
[----:B------:R-:W-:Y:S02]  /*42270*/  @!UPT UIADD3 URZ, URZ, URZ, URZ ;  /* 0x0000003f3f3ff290 */ /* 0x000fe4000fffe03f */
[----:B------:R-:W-:Y:S01]  /*42280*/  IMAD.MOV.U32 R14, RZ, RZ, R18 ;  /* 0x000000ffff0e7224 */ /* 0x000fe200078e0012 */
[----:B------:R-:W-:Y:S02]  /*42290*/  MOV R15, R19 ;  /* 0x00000013000f7202 */ /* 0x000fe40000000f00 */
[----:B------:R-:W-:Y:S01]  /*422a0*/  MOV R3, R17 ;  /* 0x0000001100037202 */ /* 0x000fe20000000f00 */
[----:B--2---:R4:W-:Y:S02]  /*422b0*/  STL.64 [R1+0x3860], R6 ;  /* 0x0038600601007387 */ /* 0x0049e40000100a00 */
[----:B----4-:R-:W-:Y:S01]  /*422c0*/  IMAD.MOV.U32 R6, RZ, RZ, R21 ;  /* 0x000000ffff067224 */ /* 0x010fe200078e0015 */
[----:B---3--:R-:W-:Y:S02]  /*422d0*/  MOV R7, R20 ;  /* 0x0000001400077202 */ /* 0x008fe40000000f00 */
        /* <DEDUP_REMOVED lines=9> */
[----:B------:R-:W2:Y:S01]  /*42370*/  LDL.LU.64 R10, [R1+0x3880] ;  /* 0x00388000010a7983 */ /* 0x000ea20000300a00 */
[----:B------:R-:W2:Y:S01]  /*42380*/  LDL.LU.64 R8, [R1+0x3878] ;  /* 0x0038780001087983 */ /* 0x000ea20000300a00 */
[----:B------:R0:W-:Y:S02]  /*42390*/  STL [R1+0xd0], R16 ;  /* 0x0000d01001007387 */ /* 0x0001e40000100800 */
[----:B------:R-:W4:Y:S01]  /*423a0*/  LDL.LU.64 R18, [R1+0x3870] ;  /* 0x0038700001127983 */ /* 0x000f220000300a00 */
[----:B0-----:R-:W2:Y:S01]  /*423b0*/  LDL.LU.64 R16, [R1+0x3868] ;  /* 0x0038680001107983 */ /* 0x001ea20000300a00 */
[----:B------:R-:W-:-:S02]  /*423c0*/  MOV R2, R26 ;  /* 0x0000001a00027202 */ /* 0x000fc40000000f00 */
[----:B------:R-:W-:Y:S02]  /*423d0*/  MOV R23, R24 ;  /* 0x0000001800177202 */ /* 0x000fe40000000f00 */
[----:B------:R-:W0:Y:S04]  /*423e0*/  LDSM.16.MT88.4 R24, [R25+0x1b080] ;  /* 0x01b080001918783b */ /* 0x000e280000004200 */
[----:B0-----:R-:W-:Y:S01]  /*423f0*/  STL.64 [R1+0x3718], R26 ;  /* 0x0037181a01007387 */ /* 0x001fe20000100a00 */
[----:B------:R0:W-:Y:S03]  /*42400*/  STL.64 [R1+0x3710], R24 ;  /* 0x0037101801007387 */ /* 0x0001e60000100a00 */
[----:B0-----:R-:W4:Y:S01]  /*42410*/  LDL.LU R24, [R1] ;  /* 0x0000000001187983 */ /* 0x001f220000300800 */
[----:B------:R-:W4:Y:S02]  /*42420*/  LDL.LU R25, [R1+0x4] ;  /* 0x0000040001197983 */ /* 0x000f240000300800 */
[----:B------:R-:W4:Y:S02]  /*42430*/  LDL.LU R26, [R1+0x8] ;  /* 0x00000800011a7983 */ /* 0x000f240000300800 */
[----:B------:R-:W4:Y:S01]  /*42440*/  LDL.LU R27, [R1+0xc] ;  /* 0x00000c00011b7983 */ /* 0x000f220000300800 */
[C---:B--2---:R-:W-:Y:S08]  /*42450*/  HMMA.16816.F32 R4, R8.reuse, R16, R4 ;  /* 0x000000100804723c */ /* 0x044ff00000001804 */
[----:B---3--:R-:W-:Y:S11]  /*42460*/  HMMA.16816.F32 R8, R8, R12, R20 ;  /* 0x0000000c0808723c */ /* 0x008ff60000001814 */
[----:B------:R-:W-:Y:S04]  /*42470*/  @!UPT UIADD3 URZ, URZ, URZ, URZ ;  /* 0x0000003f3f3ff290 */ /* 0x000fe8000fffe03f */
[----:B------:R-:W-:Y:S01]  /*42480*/  STL.64 [R1+0xb0], R4 ;  /* 0x0000b00401007387 */ /* 0x000fe20000100a00 */
[----:B------:R0:W-:Y:S08]  /*42490*/  STL.64 [R1+0xb8], R6 ;  /* 0x0000b80601007387 */ /* 0x0001f00000100a00 */
[----:B------:R-:W-:Y:S01]  /*424a0*/  IMAD.MOV.U32 R21, RZ, RZ, R10 ;  /* 0x000000ffff157224 */ /* 0x000fe200078e000a */
[----:B------:R-:W-:-:S02]  /*424b0*/  MOV R20, R11 ;  /* 0x0000000b00147202 */ /* 0x000fc40000000f00 */
[----:B------:R-:W-:Y:S02]  /*424c0*/  MOV R23, R8 ;  /* 0x0000000800177202 */ /* 0x000fe40000000f00 */
[----:B------:R-:W-:Y:S01]  /*424d0*/  MOV R22, R9 ;  /* 0x0000000900167202 */ /* 0x000fe20000000f00 */
[----:B0-----:R-:W2:Y:S01]  /*424e0*/  LDL.LU.64 R6, [R1+0x3860] ;  /* 0x0038600001067983 */ /* 0x001ea20000300a00 */
[----:B------:R-:W2:Y:S02]  /*424f0*/  LDL.LU.64 R4, [R1+0x3858] ;  /* 0x0038580001047983 */ /* 0x000ea40000300a00 */
[----:B------:R-:W2:Y:S02]  /*42500*/  LDL.LU.64 R10, [R1+0x3850] ;  /* 0x00385000010a7983 */ /* 0x000ea40000300a00 */
[----:B------:R-:W2:Y:S01]  /*42510*/  LDL.LU.64 R8, [R1+0x3848] ;  /* 0x0038480001087983 */ /* 0x000ea20000300a00 */
[----:B------:R-:W-:Y:S01]  /*42520*/  STL.64 [R1+0x3748], R22 ;  /* 0x0037481601007387 */ /* 0x000fe20000100a00 */
[----:B------:R0:W-:Y:S03]  /*42530*/  STL.64 [R1+0x3740], R20 ;  /* 0x0037401401007387 */ /* 0x0001e60000100a00 */
[----:B0-----:R-:W3:Y:S01]  /*42540*/  LDL.LU R20, [R1+0x130] ;  /* 0x0001300001147983 */ /* 0x001ee20000300800 */
[----:B------:R-:W3:Y:S02]  /*42550*/  LDL.LU R21, [R1+0x134] ;  /* 0x0001340001157983 */ /* 0x000ee40000300800 */
[----:B------:R-:W3:Y:S02]  /*42560*/  LDL.LU R22, [R1+0x138] ;  /* 0x0001380001167983 */ /* 0x000ee40000300800 */
[----:B------:R-:W3:Y:S01]  /*42570*/  LDL.LU R23, [R1+0x13c] ;  /* 0x00013c0001177983 */ /* 0x000ee20000300800 */
        /* <DEDUP_REMOVED lines=14> */
[----:B0-----:R-:W2:Y:S04]  /*42660*/  LDL.LU R11, [R1+0x3820] ;  /* 0x00382000010b7983 */ /* 0x001ea80000300800 */
[----:B--2---:R-:W0:Y:S04]  /*42670*/  LDSM.16.MT88.4 R8, [R11+0x1b000] ;  /* 0x01b000000b08783b */ /* 0x004e280000004200 */
[----:B0-----:R-:W-:Y:S01]  /*42680*/  STL.64 [R1+0x70], R8 ;  /* 0x0000700801007387 */ /* 0x001fe20000100a00 */
        /* <DEDUP_REMOVED lines=11> */
[----:B------:R-:W4:Y:S01]  /*42740*/  LDL.LU.64 R6, [R1+0x37f8] ;  /* 0x0037f80001067983 */ /* 0x000f220000300a00 */
[----:B------:R-:W4:Y:S11]  /*42750*/  LDL.LU.64 R4, [R1+0x37f0] ;  /* 0x0037f00001047983 */ /* 0x000f360000300a00 */
[----:B------:R-:W-:Y:S10]  /*42760*/  @!UPT UIADD3 URZ, URZ, URZ, URZ ;  /* 0x0000003f3f3ff290 */ /* 0x000ff4000fffe03f */
[----:B------:R-:W-:Y:S01]  /*42770*/  STL.64 [R1+0x1c0], R8 ;  /* 0x0001c00801007387 */ /* 0x000fe20000100a00 */
[----:B------:R0:W-:Y:S03]  /*42780*/  STL.64 [R1+0x1c8], R10 ;  /* 0x0001c80a01007387 */ /* 0x0001e60000100a00 */
[----:B0-----:R-:W2:Y:S01]  /*42790*/  LDL.LU.64 R10, [R1+0x37e8] ;  /* 0x0037e800010a7983 */ /* 0x001ea20000300a00 */
[----:B------:R-:W2:Y:S01]  /*427a0*/  LDL.LU.64 R8, [R1+0x37e0] ;  /* 0x0037e00001087983 */ /* 0x000ea20000300a00 */
[C---:B----4-:R-:W-:Y:S08]  /*427b0*/  HMMA.16816.F32 R4, R24.reuse, R16, R4 ;  /* 0x000000101804723c */ /* 0x050ff00000001804 */
[----:B---3--:R-:W-:Y:S11]  /*427c0*/  HMMA.16816.F32 R24, R24, R12, R20 ;  /* 0x0000000c1818723c */ /* 0x008ff60000001814 */
[----:B------:R-:W-:Y:S04]  /*427d0*/  @!UPT UIADD3 URZ, URZ, URZ, URZ ;  /* 0x0000003f3f3ff290 */ /* 0x000fe8000fffe03f */
[----:B------:R-:W-:Y:S01]  /*427e0*/  STL.64 [R1+0x1d0], R4 ;  /* 0x0001d00401007387 */ /* 0x000fe20000100a00 */
[----:B------:R0:W-:Y:S03]  /*427f0*/  STL.64 [R1+0x1d8], R6 ;  /* 0x0001d80601007387 */ /* 0x0001e60000100a00 */
[----:B0-----:R-:W3:Y:S01]  /*42800*/  LDL.LU.64 R6, [R1+0x37d8] ;  /* 0x0037d80001067983 */ /* 0x001ee20000300a00 */
[----:B------:R-:W4:Y:S03]  /*42810*/  LDL.LU.64 R4, [R1+0x37d0] ;  /* 0x0037d00001047983 */ /* 0x000f260000300a00 */
[----:B------:R0:W-:Y:S02]  /*42820*/  STL.64 [R1+0x1a0], R24 ;  /* 0x0001a01801007387 */ /* 0x0001e40000100a00 */
[----:B------:R1:W-:Y:S01]  /*42830*/  STL.64 [R1+0x1a8], R26 ;  /* 0x0001a81a01007387 */ /* 0x0003e20000100a00 */
[----:B--2---:R-:W-:-:S02]  /*42840*/  MOV R23, R8 ;  /* 0x0000000800177202 */ /* 0x004fc40000000f00 */
[----:B------:R-:W-:Y:S01]  /*42850*/  MOV R22, R9 ;  /* 0x0000000900167202 */ /* 0x000fe20000000f00 */
[----:B------:R-:W-:Y:S01]  /*42860*/  IMAD.MOV.U32 R21, RZ, RZ, R10 ;  /* 0x000000ffff157224 */ /* 0x000fe200078e000a */
[----:B------:R-:W-:Y:S01]  /*42870*/  MOV R20, R11 ;  /* 0x0000000b00147202 */ /* 0x000fe20000000f00 */
        /* <DEDUP_REMOVED lines=14> */
[----:B------:R0:W-:Y:S04]  /*42960*/  STL.64 [R1+0x3758], R22 ;  /* 0x0037581601007387 */ /* 0x0001e80000100a00 */
[----:B0-----:R-:W2:Y:S01]  /*42970*/  LDL R23, [R1+0x126c] ;  /* 0x00126c0001177983 */ /* 0x001ea20000100800 */
[----:B------:R0:W-:Y:S01]  /*42980*/  STL.64 [R1+0x3750], R20 ;  /* 0x0037501401007387 */ /* 0x0001e20000100a00 */
[----:B------:R-:W-:-:S02]  /*42990*/  MOV R22, R2 ;  /* 0x0000000200167202 */ /* 0x000fc40000000f00 */
[----:B--2---:R4:W-:Y:S01]  /*429a0*/  STL [R1+0x3760], R23 ;  /* 0x0037601701007387 */ /* 0x0049e20000100800 */
[----:B0-----:R-:W2:Y:S02]  /*429b0*/  LDL.LU R20, [R1+0x90] ;  /* 0x0000900001147983 */ /* 0x001ea40000300800 */
[----:B------:R-:W2:Y:S02]  /*429c0*/  LDL.LU R21, [R1+0x94] ;  /* 0x0000940001157983 */ /* 0x000ea40000300800 */
[----:B------:R-:W2:Y:S02]  /*429d0*/  LDL.LU R2, [R1+0x37cc] ;  /* 0x0037cc0001027983 */ /* 0x000ea40000300800 */
[----:B----4-:R-:W-:Y:S02]  /*429e0*/  IMAD.MOV.U32 R23, RZ, RZ, R4 ;  /* 0x000000ffff177224 */ /* 0x010fe400078e0004 */
[----:B------:R-:W4:Y:S03]  /*429f0*/  LDL.LU R4, [R1+0x37c8] ;  /* 0x0037c80001047983 */ /* 0x000f260000300800 */
[----:B------:R3:W-:Y:S02]  /*42a00*/  STL.64 [R1+0x3780], R22 ;  /* 0x0037801601007387 */ /* 0x0007e40000100a00 */
[----:B---3--:R-:W-:Y:S01]  /*42a10*/  MOV R22, R7 ;  /* 0x0000000700167202 */ /* 0x008fe20000000f00 */
[----:B--2---:R0:W-:Y:S02]  /*42a20*/  STL.64 [R1+0x3778], R20 ;  /* 0x0037781401007387 */ /* 0x0041e40000100a00 */
[----:B0-----:R-:W-:-:S02]  /*42a30*/  MOV R20, R5 ;  /* 0x0000000500147202 */ /* 0x001fc40000000f00 */
[----:B------:R-:W-:Y:S01]  /*42a40*/  MOV R21, R6 ;  /* 0x0000000600157202 */ /* 0x000fe20000000f00 */
[----:B------:R-:W4:Y:S01]  /*42a50*/  LDL.LU R5, [R1+0x37c4] ;  /* 0x0037c40001057983 */ /* 0x000f220000300800 */
[----:B------:R-:W4:Y:S02]  /*42a60*/  LDL.LU R6, [R1+0x37c0] ;  /* 0x0037c00001067983 */ /* 0x000f240000300800 */
[----:B------:R-:W4:Y:S02]  /*42a70*/  LDL.LU R7, [R1+0x37bc] ;  /* 0x0037bc0001077983 */ /* 0x000f240000300800 */
[----:B------:R-:W2:Y:S01]  /*42a80*/  LDL.LU R23, [R1+0xac] ;  /* 0x0000ac0001177983 */ /* 0x000ea20000300800 */
[----:B----4-:R-:W-:Y:S01]  /*42a90*/  HMMA.16816.F32 R24, R4, R16, R24 ;  /* 0x000000100418723c */ /* 0x010fe20000001818 */
[----:B--2---:R-:W-:Y:S01]  /*42aa0*/  STL.64 [R1+0x3790], R22 ;  /* 0x0037901601007387 */ /* 0x004fe20000100a00 */
[----:B------:R0:W-:Y:S03]  /*42ab0*/  STL.64 [R1+0x3788], R20 ;  /* 0x0037881401007387 */ /* 0x0001e60000100a00 */
[----:B0-----:R-:W2:Y:S01]  /*42ac0*/  LDL.LU R20, [R1+0xe0] ;  /* 0x0000e00001147983 */ /* 0x001ea20000300800 */
[----:B------:R-:W2:Y:S02]  /*42ad0*/  LDL.LU R21, [R1+0xe4] ;  /* 0x0000e40001157983 */ /* 0x000ea40000300800 */
[----:B------:R-:W2:Y:S11]  /*42ae0*/  LDL.LU R22, [R1+0xe8] ;  /* 0x0000e80001167983 */ /* 0x000eb60000300800 */
[----:B------:R-:W-:Y:S04]  /*42af0*/  @!UPT UIADD3 URZ, URZ, URZ, URZ ;  /* 0x0000003f3f3ff290 */ /* 0x000fe8000fffe03f */
[----:B------:R0:W-:Y:S04]  /*42b00*/  STL [R1+0x190], R24 ;  /* 0x0001901801007387 */ /* 0x0001e80000100800 */
[----:B0-----:R-:W3:Y:S01]  /*42b10*/  LDL.LU R24, [R1+0xd0] ;  /* 0x0000d00001187983 */ /* 0x001ee20000300800 */
[----:B------:R-:W-:Y:S01]  /*42b20*/  IMAD.MOV.U32 R23, RZ, RZ, R2 ;  /* 0x000000ffff177224 */ /* 0x000fe200078e0002 */
[----:B------:R-:W-:Y:S02]  /*42b30*/  MOV R16, R26 ;  /* 0x0000001a00107202 */ /* 0x000fe40000000f00 */
[----:B------:R-:W-:Y:S02]  /*42b40*/  MOV R2, R27 ;  /* 0x0000001b00027202 */ /* 0x000fe40000000f00 */
[----:B------:R-:W-:Y:S01]  /*42b50*/  MOV R17, R25 ;  /* 0x0000001900117202 */ /* 0x000fe20000000f00 */
[----:B------:R-:W-:Y:S01]  /*42b60*/  MOV R26, R14 ;  /* 0x0000000e001a7202 */ /* 0x000fe20000000f00 */
[----:B------:R-:W-:Y:S01]  /*42b70*/  MOV R27, R15 ;  /* 0x0000000f001b7202 */ /* 0x000fe20000000f00 */
[----:B------:R-:W-:-:S02]  /*42b80*/  IMAD.MOV.U32 R25, RZ, RZ, R3 ;  /* 0x000000ffff197224 */ /* 0x000fc400078e0003 */
[----:B------:R-:W4:Y:S01]  /*42b90*/  LDL.LU R3, [R1+0x37b8] ;  /* 0x0037b80001037983 */ /* 0x000f220000300800 */
[----:B------:R-:W2:Y:S02]  /*42ba0*/  LDL.LU R14, [R1+0x37b4] ;  /* 0x0037b400010e7983 */ /* 0x000ea40000300800 */
[----:B------:R-:W2:Y:S02]  /*42bb0*/  LDL.LU R15, [R1+0x37b0] ;  /* 0x0037b000010f7983 */ /* 0x000ea40000300800 */
[----:B------:R-:W-:Y:S01]  /*42bc0*/  STL.64 [R1+0x3728], R26 ;  /* 0x0037281a01007387 */ /* 0x000fe20000100a00 */
[----:B------:R-:W-:Y:S01]  /*42bd0*/  HMMA.16816.F32 R4, R4, R12, R8 ;  /* 0x0000000c0404723c */ /* 0x000fe20000001808 */
[----:B---3--:R0:W-:Y:S02]  /*42be0*/  STL.64 [R1+0x3720], R24 ;  /* 0x0037201801007387 */ /* 0x0081e40000100a00 */
[----:B0-----:R-:W-:Y:S01]  /*42bf0*/  MOV R24, R18 ;  /* 0x0000001200187202 */ /* 0x001fe20000000f00 */
[----:B------:R-:W-:Y:S01]  /*42c00*/  IMAD.MOV.U32 R25, RZ, RZ, R19 ;  /* 0x000000ffff197224 */ /* 0x000fe200078e0013 */
[----:B------:R-:W2:Y:S01]  /*42c10*/  LDL.LU R18, [R1+0x37ac] ;  /* 0x0037ac0001127983 */ /* 0x000ea20000300800 */
[----:B------:R-:W2:Y:S02]  /*42c20*/  LDL.LU R19, [R1+0x37a8] ;  /* 0x0037a80001137983 */ /* 0x000ea40000300800 */
[----:B------:R-:W-:Y:S02]  /*42c30*/  STL [R1+0x36d8], R2 ;  /* 0x0036d80201007387 */ /* 0x000fe40000100800 */
[----:B------:R-:W-:Y:S01]  /*42c40*/  STL [R1+0x36d4], R16 ;  /* 0x0036d41001007387 */ /* 0x000fe20000100800 */
[----:B------:R-:W-:Y:S01]  /*42c50*/  STL [R1+0x36d0], R17 ;  /* 0x0036d01101007387 */ /* 0x000fe20000100800 */
[----:B------:R-:W2:Y:S02]  /*42c60*/  LDL.LU.64 R10, [R1+0x37a0] ;  /* 0x0037a000010a7983 */ /* 0x000ea40000300a00 */
[----:B------:R-:W2:Y:S01]  /*42c70*/  LDL.LU.64 R8, [R1+0x3798] ;  /* 0x0037980001087983 */ /* 0x000ea20000300a00 */
[----:B------:R-:W-:-:S02]  /*42c80*/  MOV R27, R28 ;  /* 0x0000001c001b7202 */ /* 0x000fc40000000f00 */
[----:B------:R-:W-:-:S07]  /*42c90*/  MOV R26, R29 ;  /* 0x0000001d001a7202 */ /* 0x000fce0000000f00 */
[----:B------:R-:W-:Y:S01]  /*42ca0*/  IMAD.MOV.U32 R28, RZ, RZ, R7 ;  /* 0x000000ffff1c7224 */ /* 0x000fe200078e0007 */
[----:B------:R-:W-:Y:S01]  /*42cb0*/  MOV R29, R6 ;  /* 0x00000006001d7202 */ /* 0x000fe20000000f00 */
[----:B------:R-:W-:Y:S01]  /*42cc0*/  STL.64 [R1+0x180], R4 ;  /* 0x0001800401007387 */ /* 0x000fe20000100a00 */
[----:B------:R-:W3:Y:S02]  /*42cd0*/  LDL R7, [R1+0xe38] ;  /* 0x000e380001077983 */ /* 0x000ee40000100800 */
[----:B------:R-:W-:Y:S01]  /*42ce0*/  STL [R1+0x36f8], R28 ;  /* 0x0036f81c01007387 */ /* 0x000fe20000100800 */
        /* <DEDUP_REMOVED lines=13> */
[----:B------:R-:W-:Y:S02]  /*42dc0*/  MOV R13, R10 ;  /* 0x0000000a000d7202 */ /* 0x000fe40000000f00 */
[----:B------:R-:W-:Y:S02]  /*42dd0*/  MOV R12, R11 ;  /* 0x0000000b000c7202 */ /* 0x000fe40000000f00 */
[----:B------:R-:W2:Y:S04]  /*42de0*/  LDL.LU.64 R10, [R1+0x3770] ;  /* 0x00377000010a7983 */ /* 0x000ea80000300a00 */
[----:B0-----:R-:W2:Y:S01]  /*42df0*/  LDL.LU.64 R8, [R1+0x3768] ;  /* 0x0037680001087983 */ /* 0x001ea20000300a00 */
[----:B------:R-:W-:Y:S02]  /*42e00*/  STL [R1+0x368c], R12 ;  /* 0x00368c0c01007387 */ /* 0x000fe40000100800 */
[----:B------:R-:W-:Y:S01]  /*42e10*/  STL [R1+0x3688], R13 ;  /* 0x0036880d01007387 */ /* 0x000fe20000100800 */
[----:B--2---:R-:W-:Y:S11]  /*42e20*/  HMMA.16816.F32 R20, R8, R18, R20 ;  /* 0x000000120814723c */ /* 0x004ff60000001814 */
[----:B------:R-:W-:Y:S11]  /*42e30*/  @!UPT UIADD3 URZ, URZ, URZ, URZ ;  /* 0x0000003f3f3ff290 */ /* 0x000ff6000fffe03f */
[----:B------:R-:W-:Y:S01]  /*42e40*/  @!UPT UIADD3 URZ, URZ, URZ, URZ ;  /* 0x0000003f3f3ff290 */ /* 0x000fe2000fffe03f */
[----:B------:R-:W-:Y:S01]  /*42e50*/  STL.64 [R1+0x160], R20 ;  /* 0x0001601401007387 */ /* 0x000fe20000100a00 */
[----:B------:R0:W-:Y:S03]  /*42e60*/  STL.64 [R1+0x168], R22 ;  /* 0x0001681601007387 */ /* 0x0001e60000100a00 */
[----:B0-----:R-:W2:Y:S04]  /*42e70*/  LDL.LU R23, [R1+0x3760] ;  /* 0x0037600001177983 */ /* 0x001ea80000300800 */
[----:B--2---:R-:W0:Y:S04]  /*42e80*/  LDSM.16.MT88.4 R20, [R23+0x1b080] ;  /* 0x01b080001714783b */ /* 0x004e280000004200 */
[----:B0-----:R-:W-:Y:S01]  /*42e90*/  STL.64 [R1+0x60], R20 ;  /* 0x0000601401007387 */ /* 0x001fe20000100a00 */
[----:B------:R-:W-:Y:S01]  /*42ea0*/  STL [R1+0x68], R22 ;  /* 0x0000681601007387 */ /* 0x000fe20000100800 */
[----:B------:R-:W-:-:S02]  /*42eb0*/  MOV R28, R23 ;  /* 0x00000017001c7202 */ /* 0x000fc40000000f00 */
[----:B----4-:R-:W0:Y:S04]  /*42ec0*/  LDSM.16.MT88.4 R20, [R3+0x1b000] ;  /* 0x01b000000314783b */ /* 0x010e280000004200 */
[----:B0-----:R-:W-:Y:S01]  /*42ed0*/  STL.64 [R1+0x50], R20 ;  /* 0x0000501401007387 */ /* 0x001fe20000100a00 */
[----:B------:R0:W-:Y:S03]  /*42ee0*/  STL.64 [R1+0x58], R22 ;  /* 0x0000581601007387 */ /* 0x0001e60000100a00 */
[----:B0-----:R-:W2:Y:S01]  /*42ef0*/  LDL.LU.64 R22, [R1+0x3758] ;  /* 0x0037580001167983 */ /* 0x001ea20000300a00 */
[----:B------:R-:W2:Y:S02]  /*42f00*/  LDL.LU.64 R20, [R1+0x3750] ;  /* 0x0037500001147983 */ /* 0x000ea40000300a00 */
[----:B--2---:R-:W-:Y:S01]  /*42f10*/  HMMA.16816.F32 R8, R8, R14, R20 ;  /* 0x0000000e0808723c */ /* 0x004fe20000001814 */
[----:B------:R-:W2:Y:S01]  /*42f20*/  LDL.LU.64 R22, [R1+0x3748] ;  /* 0x0037480001167983 */ /* 0x000ea20000300a00 */
[----:B------:R-:W4:Y:S11]  /*42f30*/  LDL.LU.64 R20, [R1+0x3740] ;  /* 0x0037400001147983 */ /* 0x000f360000300a00 */
[----:B------:R-:W-:Y:S10]  /*42f40*/  @!UPT UIADD3 URZ, URZ, URZ, URZ ;  /* 0x0000003f3f3ff290 */ /* 0x000ff4000fffe03f */
[----:B------:R2:W-:Y:S01]  /*42f50*/  STL.64 [R1+0x150], R8 ;  /* 0x0001500801007387 */ /* 0x0005e20000100a00 */
[----:B------:R4:W-:Y:S02]  /*42f60*/  STL.64 [R1+0x158], R10 ;  /* 0x0001580a01007387 */ /* 0x0009e40000100a00 */
[----:B--2---:R-:W-:Y:S01]  /*42f70*/  IMAD.MOV.U32 R8, RZ, RZ, R23 ;  /* 0x000000ffff087224 */ /* 0x004fe200078e0017 */
[----:B------:R-:W-:Y:S02]  /*42f80*/  MOV R9, R22 ;  /* 0x0000001600097202 */ /* 0x000fe40000000f00 */
[----:B----4-:R-:W-:Y:S02]  /*42f90*/  MOV R10, R21 ;  /* 0x00000015000a7202 */ /* 0x010fe40000000f00 */
        /* <DEDUP_REMOVED lines=15> */
[-C--:B--2---:R-:W-:Y:S01]  /*43090*/  HMMA.16816.F32 R20, R20, R14.reuse, R24 ;  /* 0x0000000e1414723c */ /* 0x084fe20000001818 */
        /* <DEDUP_REMOVED lines=9> */
[C---:B--2---:R-:W-:Y:S08]  /*43130*/  HMMA.16816.F32 R8, R24.reuse, R14, R8 ;  /* 0x0000000e1808723c */ /* 0x044ff00000001808 */
[-C--:B----4-:R-:W-:Y:S07]  /*43140*/  HMMA.16816.F32 R20, R24, R18.reuse, R20 ;  /* 0x000000121814723c */ /* 0x090fee0000001814 */
[----:B------:R-:W-:Y:S11]  /*43150*/  IMAD.MOV.U32 R24, RZ, RZ, R0 ;  /* 0x000000ffff187224 */ /* 0x000ff600078e0000 */
[----:B------:R-:W-:Y:S05]  /*43160*/  @!UPT UIADD3 URZ, URZ, URZ, URZ ;  /* 0x0000003f3f3ff290 */ /* 0x000fea000fffe03f */
[----:B------:R-:W-:Y:S01]  /*43170*/  STL.64 [R1+0x110], R20 ;  /* 0x0001101401007387 */ /* 0x000fe20000100a00 */
[----:B------:R-:W-:Y:S02]  /*43180*/  STL.64 [R1+0x118], R22 ;  /* 0x0001181601007387 */ /* 0x000fe40000100a00 */
[----:B------:R-:W2:Y:S02]  /*43190*/  LDL.LU R0, [R1+0x3708] ;  /* 0x0037080001007983 */ /* 0x000ea40000300800 */
[----:B------:R-:W-:Y:S01]  /*431a0*/  STL.64 [R1+0xd0], R8 ;  /* 0x0000d00801007387 */ /* 0x000fe20000100a00 */
[----:B------:R-:W-:Y:S01]  /*431b0*/  STL.64 [R1+0xd8], R10 ;  /* 0x0000d80a01007387 */ /* 0x000fe20000100a00 */
[----:B------:R-:W4:Y:S02]  /*431c0*/  LDL.LU R25, [R1+0x124] ;  /* 0x0001240001197983 */ /* 0x000f240000300800 */
[----:B------:R-:W4:Y:S02]  /*431d0*/  LDL.LU R26, [R1+0x128] ;  /* 0x00012800011a7983 */ /* 0x000f240000300800 */
[----:B------:R-:W4:Y:S01]  /*431e0*/  LDL.LU R27, [R1+0x12c] ;  /* 0x00012c00011b7983 */ /* 0x000f220000300800 */
[----:B------:R0:W-:Y:S01]  /*431f0*/  STL.64 [R1+0x3700], R14 ;  /* 0x0037000e01007387 */ /* 0x0001e20000100a00 */
[----:B------:R-:W4:Y:S03]  /*43200*/  LDL.LU.64 R12, [R1+0x70] ;  /* 0x00007000010c7983 */ /* 0x000f260000300a00 */
[----:B0-----:R-:W4:Y:S01]  /*43210*/  LDL.LU.64 R14, [R1+0x78] ;  /* 0x00007800010e7983 */ /* 0x001f220000300a00 */
[----:B------:R-:W3:Y:S03]  /*43220*/  LDL R22, [R1+0x1270] ;  /* 0x0012700001167983 */ /* 0x000ee60000100800 */
[----:B--2---:R-:W0:Y:S04]  /*43230*/  LDSM.16.MT88.4 R8, [R0+0x1c000] ;  /* 0x01c000000008783b */ /* 0x004e280000004200 */
[----:B0-----:R-:W-:Y:S01]  /*43240*/  STL.64 [R1+0x30], R8 ;  /* 0x0000300801007387 */ /* 0x001fe20000100a00 */
[----:B------:R-:W-:Y:S02]  /*43250*/  STL.64 [R1+0x38], R10 ;  /* 0x0000380a01007387 */ /* 0x000fe40000100a00 */
[----:B---3--:R-:W0:Y:S02]  /*43260*/  LDSM.16.M88.4 R8, [R7+0x20380] ;  /* 0x020380000708783b */ /* 0x008e240000000200 */
[----:B------:R-:W1:Y:S01]  /*43270*/  LDSM.16.M88.4 R4, [R7+0x28380] ;  /* 0x028380000704783b */ /* 0x000e620000000200 */
[----:B----4-:R-:W-:Y:S03]  /*43280*/  HMMA.16816.F32 R24, R12, R18, R24 ;  /* 0x000000120c18723c */ /* 0x010fe60000001818 */
[----:B0-----:R-:W-:Y:S01]  /*43290*/  STL [R1+0x3694], R8 ;  /* 0x0036940801007387 */ /* 0x001fe20000100800 */
[----:B------:R-:W-:Y:S02]  /*432a0*/  STL [R1+0x3690], R9 ;  /* 0x0036900901007387 */ /* 0x000fe40000100800 */
[----:B------:R-:W-:Y:S02]  /*432b0*/  STL [R1+0x3564], R10 ;  /* 0x0035640a01007387 */ /* 0x000fe40000100800 */
[----:B------:R-:W-:Y:S01]  /*432c0*/  STL [R1+0x3560], R11 ;  /* 0x0035600b01007387 */ /* 0x000fe20000100800 */
[----:B------:R-:W2:Y:S01]  /*432d0*/  LDL R23, [R1+0x126c] ;  /* 0x00126c0001177983 */ /* 0x000ea20000100800 */
[----:B-1----:R0:W-:Y:S02]  /*432e0*/  STL [R1+0x366c], R4 ;  /* 0x00366c0401007387 */ /* 0x0021e40000100800 */
[----:B------:R1:W-:Y:S02]  /*432f0*/  STL [R1+0x3668], R5 ;  /* 0x0036680501007387 */ /* 0x0003e40000100800 */
[----:B------:R3:W-:Y:S01]  /*43300*/  STL [R1+0x34e4], R6 ;  /* 0x0034e40601007387 */ /* 0x0007e20000100800 */
[----:B------:R4:W-:Y:S01]  /*43310*/  STL [R1+0x34e0], R7 ;  /* 0x0034e00701007387 */ /* 0x0009e20000100800 */
[----:B0-----:R-:W-:Y:S01]  /*43320*/  IMAD.MOV.U32 R4, RZ, RZ, R15 ;  /* 0x000000ffff047224 */ /* 0x001fe200078e000f */
[----:B-1----:R-:W-:-:S07]  /*43330*/  MOV R5, R14 ;  /* 0x0000000e00057202 */ /* 0x002fce0000000f00 */
[----:B---3--:R-:W-:Y:S01]  /*43340*/  MOV R6, R27 ;  /* 0x0000001b00067202 */ /* 0x008fe20000000f00 */
[----:B------:R-:W3:Y:S01]  /*43350*/  LDL.LU.64 R14, [R1+0x3700] ;  /* 0x00370000010e7983 */ /* 0x000ee20000300a00 */
[----:B----4-:R-:W-:Y:S01]  /*43360*/  MOV R7, R26 ;  /* 0x0000001a00077202 */ /* 0x010fe20000000f00 */
[----:B------:R-:W-:Y:S02]  /*43370*/  STL.64 [R1+0xf0], R24 ;  /* 0x0000f01801007387 */ /* 0x000fe40000100a00 */
[----:B------:R-:W0:Y:S01]  /*43380*/  LDSM.16.MT88.4 R24, [R0+0x1c080] ;  /* 0x01c080000018783b */ /* 0x000e220000004200 */
[----:B------:R-:W-:Y:S02]  /*43390*/  MOV R11, R12 ;  /* 0x0000000c000b7202 */ /* 0x000fe40000000f00 */
[----:B------:R-:W-:Y:S01]  /*433a0*/  MOV R10, R13 ;  /* 0x0000000d000a7202 */ /* 0x000fe20000000f00 */
[----:B------:R1:W-:Y:S01]  /*433b0*/  STL.64 [R1+0x36e8], R18 ;  /* 0x0036e81201007387 */ /* 0x0003e20000100a00 */
[----:B------:R4:W-:Y:S02]  /*433c0*/  STL.64 [R1+0x36e0], R16 ;  /* 0x0036e01001007387 */ /* 0x0009e40000100a00 */
[----:B------:R-:W-:Y:S02]  /*433d0*/  STL [R1+0x3644], R6 ;  /* 0x0036440601007387 */ /* 0x000fe40000100800 */
[----:B------:R-:W-:Y:S01]  /*433e0*/  STL [R1+0x3640], R7 ;  /* 0x0036400701007387 */ /* 0x000fe20000100800 */
[----:B-1----:R-:W-:-:S02]  /*433f0*/  MOV R18, R5 ;  /* 0x0000000500127202 */ /* 0x002fc40000000f00 */
[----:B------:R-:W-:Y:S02]  /*43400*/  MOV R19, R4 ;  /* 0x0000000400137202 */ /* 0x000fe40000000f00 */
[----:B----4-:R-:W-:Y:S01]  /*43410*/  MOV R16, R11 ;  /* 0x0000000b00107202 */ /* 0x010fe20000000f00 */
[----:B------:R-:W-:Y:S01]  /*43420*/  IMAD.MOV.U32 R17, RZ, RZ, R10 ;  /* 0x000000ffff117224 */ /* 0x000fe200078e000a */
[----:B------:R-:W1:Y:S01]  /*43430*/  LDSM.16.MT88.4 R4, [R22+0x1c000] ;  /* 0x01c000001604783b */ /* 0x000e620000004200 */
[----:B0-----:R-:W-:Y:S01]  /*43440*/  MOV R8, R24 ;  /* 0x0000001800087202 */ /* 0x001fe20000000f00 */
[----:B------:R-:W-:-:S05]  /*43450*/  IMAD.MOV.U32 R9, RZ, RZ, R25 ;  /* 0x000000ffff097224 */ /* 0x000fca00078e0019 */
[----:B------:R-:W-:Y:S02]  /*43460*/  STL.64 [R1+0x3698], R8 ;  /* 0x0036980801007387 */ /* 0x000fe40000100a00 */
[----:B------:R-:W0:Y:S04]  /*43470*/  LDSM.16.MT88.4 R8, [R22+0x1c080] ;  /* 0x01c080001608783b */ /* 0x000e280000004200 */
[----:B------:R-:W-:Y:S01]  /*43480*/  STL [R1+0x3670], R0 ;  /* 0x0036700001007387 */ /* 0x000fe20000100800 */
[----:B-1----:R0:W-:Y:S01]  /*43490*/  STL.64 [R1+0x10], R4 ;  /* 0x0000100401007387 */ /* 0x0021e20000100a00 */
[----:B------:R-:W-:Y:S02]  /*434a0*/  STL.64 [R1+0x18], R6 ;  /* 0x0000180601007387 */ /* 0x000fe40000100a00 */
[----:B0-----:R-:W-:Y:S01]  /*434b0*/  IMAD.MOV.U32 R4, RZ, RZ, R10 ;  /* 0x000000ffff047224 */ /* 0x001fe200078e000a */
[----:B------:R-:W-:Y:S01]  /*434c0*/  MOV R5, R11 ;  /* 0x0000000b00057202 */ /* 0x000fe20000000f00 */
[----:B------:R-:W-:Y:S04]  /*434d0*/  STL [R1], R8 ;  /* 0x0000000801007387 */ /* 0x000fe80000100800 */
[----:B------:R0:W-:Y:S01]  /*434e0*/  STL.64 [R1+0x36f0], R4 ;  /* 0x0036f00401007387 */ /* 0x0001e20000100a00 */
[----:B------:R-:W-:-:S03]  /*434f0*/  MOV R0, R9 ;  /* 0x0000000900007202 */ /* 0x000fc60000000f00 */
[----:B0-----:R-:W3:Y:S01]  /*43500*/  LDL.LU R4, [R1+0x1e0] ;  /* 0x0001e00001047983 */ /* 0x001ee20000300800 */
[----:B------:R-:W3:Y:S02]  /*43510*/  LDL.LU R5, [R1+0x1e4] ;  /* 0x0001e40001057983 */ /* 0x000ee40000300800 */
[----:B------:R-:W3:Y:S02]  /*43520*/  LDL.LU R6, [R1+0x1e8] ;  /* 0x0001e80001067983 */ /* 0x000ee40000300800 */
[----:B------:R-:W3:Y:S01]  /*43530*/  LDL.LU R7, [R1+0x1ec] ;  /* 0x0001ec0001077983 */ /* 0x000ee20000300800 */
[----:B------:R-:W4:Y:S01]  /*43540*/  LDL.LU R8, [R1+0x50] ;  /* 0x0000500001087983 */ /* 0x000f220000300800 */
[----:B------:R-:W4:Y:S02]  /*43550*/  LDL.LU R9, [R1+0x54] ;  /* 0x0000540001097983 */ /* 0x000f240000300800 */
[----:B------:R-:W3:Y:S02]  /*43560*/  LDL.LU R10, [R1+0x58] ;  /* 0x00005800010a7983 */ /* 0x000ee40000300800 */
[----:B------:R-:W3:Y:S01]  /*43570*/  LDL.LU R11, [R1+0x5c] ;  /* 0x00005c00010b7983 */ /* 0x000ee20000300800 */
[----:B------:R-:W-:-:S02]  /*43580*/  MOV R12, R26 ;  /* 0x0000001a000c7202 */ /* 0x000fc40000000f00 */
[----:B------:R-:W-:Y:S02]  /*43590*/  MOV R13, R27 ;  /* 0x0000001b000d7202 */ /* 0x000fe40000000f00 */
[----:B--2---:R-:W0:Y:S02]  /*435a0*/  LDSM.16.MT88.4 R24, [R23+0x1c000] ;  /* 0x01c000001718783b */ /* 0x004e240000004200 */
[----:B------:R-:W1:Y:S02]  /*435b0*/  LDSM.16.MT88.4 R20, [R23+0x1c080] ;  /* 0x01c080001714783b */ /* 0x000e640000004200 */
[----:B---3--:R-:W-:Y:S02]  /*435c0*/  STL.64 [R1+0x36b8], R10 ;  /* 0x0036b80a01007387 */ /* 0x008fe40000100a00 */
[----:B----4-:R2:W-:Y:S02]  /*435d0*/  STL.64 [R1+0x36b0], R8 ;  /* 0x0036b00801007387 */ /* 0x0105e40000100a00 */
[----:B--2---:R-:W2:Y:S01]  /*435e0*/  LDL.LU R8, [R1+0x60] ;  /* 0x0000600001087983 */ /* 0x004ea20000300800 */
[----:B------:R-:W2:Y:S02]  /*435f0*/  LDL.LU R9, [R1+0x64] ;  /* 0x0000640001097983 */ /* 0x000ea40000300800 */
[----:B------:R-:W2:Y:S01]  /*43600*/  LDL.LU R10, [R1+0x68] ;  /* 0x00006800010a7983 */ /* 0x000ea20000300800 */
[----:B------:R-:W-:-:S02]  /*43610*/  MOV R11, R28 ;  /* 0x0000001c000b7202 */ /* 0x000fc40000000f00 */
[----:B------:R-:W3:Y:S01]  /*43620*/  LDL.LU R28, [R1+0x36f8] ;  /* 0x0036f800011c7983 */ /* 0x000ee20000300800 */
[----:B0-----:R0:W-:Y:S02]  /*43630*/  STL [R1+0x35b4], R24 ;  /* 0x0035b41801007387 */ /* 0x0011e40000100800 */
[----:B------:R4:W-:Y:S02]  /*43640*/  STL [R1+0x35b0], R25 ;  /* 0x0035b01901007387 */ /* 0x0009e40000100800 */
[----:B------:R1:W-:Y:S01]  /*43650*/  STL [R1+0x35ac], R26 ;  /* 0x0035ac1a01007387 */ /* 0x0003e20000100800 */
[----:B------:R1:W-:Y:S04]  /*43660*/  STL [R1+0x35a8], R27 ;  /* 0x0035a81b01007387 */ /* 0x0003e80000100800 */
[----:B0-----:R-:W2:Y:S01]  /*43670*/  LDL.LU R24, [R1+0x1c0] ;  /* 0x0001c00001187983 */ /* 0x001ea20000300800 */
[----:B----4-:R-:W2:Y:S02]  /*43680*/  LDL.LU R25, [R1+0x1c4] ;  /* 0x0001c40001197983 */ /* 0x010ea40000300800 */
[----:B-1----:R-:W4:Y:S01]  /*43690*/  LDL.LU R26, [R1+0x1c8] ;  /* 0x0001c800011a7983 */ /* 0x002f220000300800 */
[----:B------:R-:W4:Y:S01]  /*436a0*/  LDL.LU R27, [R1+0x1cc] ;  /* 0x0001cc00011b7983 */ /* 0x000f220000300800 */
[----:B------:R-:W-:Y:S03]  /*436b0*/  HMMA.16816.F32 R16, R16, R14, R4 ;  /* 0x0000000e1010723c */ /* 0x000fe60000001804 */
[----:B----4-:R-:W-:Y:S01]  /*436c0*/  STL.64 [R1+0x36c8], R26 ;  /* 0x0036c81a01007387 */ /* 0x010fe20000100a00 */
[----:B--2---:R0:W-:Y:S03]  /*436d0*/  STL.64 [R1+0x36c0], R24 ;  /* 0x0036c01801007387 */ /* 0x0041e60000100a00 */
[----:B0-----:R-:W2:Y:S01]  /*436e0*/  LDL.LU R24, [R1+0x1f0] ;  /* 0x0001f00001187983 */ /* 0x001ea20000300800 */
[----:B------:R-:W2:Y:S02]  /*436f0*/  LDL.LU R25, [R1+0x1f4] ;  /* 0x0001f40001197983 */ /* 0x000ea40000300800 */
[----:B------:R-:W2:Y:S02]  /*43700*/  LDL.LU R26, [R1+0x1f8] ;  /* 0x0001f800011a7983 */ /* 0x000ea40000300800 */
[----:B------:R-:W2:Y:S01]  /*43710*/  LDL.LU R27, [R1+0x1fc] ;  /* 0x0001fc00011b7983 */ /* 0x000ea20000300800 */
[----:B------:R-:W4:Y:S10]  /*43720*/  LDL.LU.64 R4, [R1+0x36f0] ;  /* 0x0036f00001047983 */ /* 0x000f340000300a00 */
[----:B------:R0:W-:Y:S01]  /*43730*/  STL.64 [R1+0xa8], R18 ;  /* 0x0000a81201007387 */ /* 0x0001e20000100a00 */
[----:B------:R-:W-:Y:S01]  /*43740*/  MOV R6, R16 ;  /* 0x0000001000067202 */ /* 0x000fe20000000f00 */
[----:B------:R-:W-:Y:S01]  /*43750*/  IMAD.MOV.U32 R7, RZ, RZ, R17 ;  /* 0x000000ffff077224 */ /* 0x000fe200078e0011 */
[----:B0-----:R-:W2:Y:S01]  /*43760*/  LDL.LU.64 R18, [R1+0x36e8] ;  /* 0x0036e80001127983 */ /* 0x001ea20000300a00 */
[----:B------:R-:W2:Y:S03]  /*43770*/  LDL.LU.64 R16, [R1+0x36e0] ;  /* 0x0036e00001107983 */ /* 0x000ea60000300a00 */
[----:B------:R-:W-:Y:S01]  /*43780*/  STL.64 [R1+0x3680], R6 ;  /* 0x0036800601007387 */ /* 0x000fe20000100a00 */
[----:B----4-:R0:W-:Y:S02]  /*43790*/  STL.64 [R1+0x3678], R4 ;  /* 0x0036780401007387 */ /* 0x0101e40000100a00 */
[----:B0-----:R-:W-:-:S02]  /*437a0*/  MOV R4, R29 ;  /* 0x0000001d00047202 */ /* 0x001fc40000000f00 */
[----:B------:R-:W4:Y:S01]  /*437b0*/  LDL.LU R29, [R1+0x36dc] ;  /* 0x0036dc00011d7983 */ /* 0x000f220000300800 */
[----:B--2---:R-:W-:Y:S01]  /*437c0*/  HMMA.16816.F32 R24, R8, R18, R24 ;  /* 0x000000120818723c */ /* 0x004fe20000001818 */
[----:B------:R-:W-:Y:S01]  /*437d0*/  MOV R6, R16 ;  /* 0x0000001000067202 */ /* 0x000fe20000000f00 */
[----:B------:R-:W-:Y:S01]  /*437e0*/  IMAD.MOV.U32 R7, RZ, RZ, R17 ;  /* 0x000000ffff077224 */ /* 0x000fe200078e0011 */
[----:B------:R-:W-:Y:S02]  /*437f0*/  MOV R5, R2 ;  /* 0x0000000200057202 */ /* 0x000fe40000000f00 */
[----:B------:R-:W2:Y:S01]  /*43800*/  LDL.LU R2, [R1+0x36d8] ;  /* 0x0036d80001027983 */ /* 0x000ea20000300800 */
[----:B------:R-:W2:Y:S02]  /*43810*/  LDL.LU R16, [R1+0x36d4] ;  /* 0x0036d40001107983 */ /* 0x000ea40000300800 */
[----:B------:R-:W2:Y:S02]  /*43820*/  LDL.LU R17, [R1+0x36d0] ;  /* 0x0036d00001117983 */ /* 0x000ea40000300800 */
[----:B------:R-:W-:Y:S01]  /*43830*/  STL.64 [R1+0x36a8], R6 ;  /* 0x0036a80601007387 */ /* 0x000fe20000100a00 */
[----:B------:R0:W-:Y:S04]  /*43840*/  STL.64 [R1+0x36a0], R4 ;  /* 0x0036a00401007387 */ /* 0x0001e80000100a00 */
[----:B0-----:R-:W2:Y:S01]  /*43850*/  LDL.LU R4, [R1+0x1a0] ;  /* 0x0001a00001047983 */ /* 0x001ea20000300800 */
[----:B------:R-:W2:Y:S02]  /*43860*/  LDL.LU R5, [R1+0x1a4] ;  /* 0x0001a40001057983 */ /* 0x000ea40000300800 */
[----:B------:R-:W2:Y:S02]  /*43870*/  LDL.LU R6, [R1+0x1a8] ;  /* 0x0001a80001067983 */ /* 0x000ea40000300800 */
[----:B------:R-:W2:Y:S01]  /*43880*/  LDL.LU R7, [R1+0x1ac] ;  /* 0x0001ac0001077983 */ /* 0x000ea20000300800 */
[----:B------:R3:W-:Y:S01]  /*43890*/  STL.64 [R1+0x3590], R22 ;  /* 0x0035901601007387 */ /* 0x0007e20000100a00 */
[----:B------:R0:W-:Y:S01]  /*438a0*/  STL.64 [R1+0x3588], R20 ;  /* 0x0035881401007387 */ /* 0x0001e20000100a00 */
[----:B---3--:R-:W-:-:S02]  /*438b0*/  MOV R23, R28 ;  /* 0x0000001c00177202 */ /* 0x008fc40000000f00 */
[----:B0-----:R-:W3:Y:S01]  /*438c0*/  LDL.LU R20, [R1+0x180] ;  /* 0x0001800001147983 */ /* 0x001ee20000300800 */
[----:B------:R-:W3:Y:S02]  /*438d0*/  LDL.LU R21, [R1+0x184] ;  /* 0x0001840001157983 */ /* 0x000ee40000300800 */
[----:B------:R0:W-:Y:S02]  /*438e0*/  STL.64 [R1+0x70], R24 ;  /* 0x0000701801007387 */ /* 0x0001e40000100a00 */
[----:B------:R-:W-:Y:S01]  /*438f0*/  IMAD.MOV.U32 R28, RZ, RZ, R27 ;  /* 0x000000ffff1c7224 */ /* 0x000fe200078e001b */
[----:B----4-:R-:W-:Y:S01]  /*43900*/  MOV R22, R29 ;  /* 0x0000001d00167202 */ /* 0x010fe20000000f00 */
[----:B------:R-:W-:Y:S02]  /*43910*/  MOV R29, R26 ;  /* 0x0000001a001d7202 */ /* 0x000fe40000000f00 */
[----:B------:R-:W4:Y:S01]  /*43920*/  LDL.LU.64 R26, [R1+0x36c8] ;  /* 0x0036c800011a7983 */ /* 0x000f220000300a00 */
[----:B0-----:R-:W4:Y:S02]  /*43930*/  LDL.LU.64 R24, [R1+0x36c0] ;  /* 0x0036c00001187983 */ /* 0x001f240000300a00 */
[----:B------:R-:W-:Y:S02]  /*43940*/  STL [R1+0x35bc], R28 ;  /* 0x0035bc1c01007387 */ /* 0x000fe40000100800 */
[----:B------:R-:W-:Y:S01]  /*43950*/  STL [R1+0x35b8], R29 ;  /* 0x0035b81d01007387 */ /* 0x000fe20000100800 */
[----:B----4-:R-:W-:Y:S11]  /*43960*/  HMMA.16816.F32 R8, R8, R14, R24 ;  /* 0x0000000e0808723c */ /* 0x010ff60000001818 */
[----:B------:R-:W-:Y:S11]  /*43970*/  @!UPT UIADD3 URZ, URZ, URZ, URZ ;  /* 0x0000003f3f3ff290 */ /* 0x000ff6000fffe03f */
[----:B------:R-:W-:Y:S02]  /*43980*/  @!UPT UIADD3 URZ, URZ, URZ, URZ ;  /* 0x0000003f3f3ff290 */ /* 0x000fe4000fffe03f */
[----:B------:R-:W-:Y:S02]  /*43990*/  MOV R27, R10 ;  /* 0x0000000a001b7202 */ /* 0x000fe40000000f00 */
[----:B------:R-:W-:Y:S02]  /*439a0*/  MOV R26, R9 ;  /* 0x00000009001a7202 */ /* 0x000fe40000000f00 */
[----:B------:R-:W-:Y:S01]  /*439b0*/  MOV R25, R8 ;  /* 0x0000000800197202 */ /* 0x000fe20000000f00 */
[----:B------:R0:W-:Y:S04]  /*439c0*/  STL [R1+0xcc], R11 ;  /* 0x0000cc0b01007387 */ /* 0x0001e80000100800 */
[----:B0-----:R-:W4:Y:S01]  /*439d0*/  LDL.LU.64 R10, [R1+0x36b8] ;  /* 0x0036b800010a7983 */ /* 0x001f220000300a00 */
[----:B------:R-:W4:Y:S02]  /*439e0*/  LDL.LU.64 R8, [R1+0x36b0] ;  /* 0x0036b00001087983 */ /* 0x000f240000300a00 */
[----:B------:R-:W-:Y:S02]  /*439f0*/  STL [R1+0x35c8], R27 ;  /* 0x0035c81b01007387 */ /* 0x000fe40000100800 */
[----:B------:R-:W-:Y:S01]  /*43a00*/  STL [R1+0x35c4], R26 ;  /* 0x0035c41a01007387 */ /* 0x000fe20000100800 */
[----:B------:R0:W-:Y:S01]  /*43a10*/  STL [R1+0x35c0], R25 ;  /* 0x0035c01901007387 */ /* 0x0001e20000100800 */
[----:B------:R-:W4:Y:S03]  /*43a20*/  LDL.LU R24, [R1+0x1d0] ;  /* 0x0001d00001187983 */ /* 0x000f260000300800 */
[----:B0-----:R-:W4:Y:S01]  /*43a30*/  LDL.LU R25, [R1+0x1d4] ;  /* 0x0001d40001197983 */ /* 0x001f220000300800 */
[----:B------:R-:W4:Y:S02]  /*43a40*/  LDL.LU R26, [R1+0x1d8] ;  /* 0x0001d800011a7983 */ /* 0x000f240000300800 */
[----:B------:R-:W4:Y:S02]  /*43a50*/  LDL.LU R27, [R1+0x1dc] ;  /* 0x0001dc00011b7983 */ /* 0x000f240000300800 */
[C---:B----4-:R-:W-:Y:S08]  /*43a60*/  HMMA.16816.F32 R24, R8.reuse, R18, R24 ;  /* 0x000000120818723c */ /* 0x050ff00000001818 */
[----:B--2---:R-:W-:Y:S11]  /*43a70*/  HMMA.16816.F32 R8, R8, R14, R4 ;  /* 0x0000000e0808723c */ /* 0x004ff60000001804 */
[----:B------:R-:W-:Y:S04]  /*43a80*/  @!UPT UIADD3 URZ, URZ, URZ, URZ ;  /* 0x0000003f3f3ff290 */ /* 0x000fe8000fffe03f */
[----:B------:R0:W-:Y:S01]  /*43a90*/  STL [R1+0x100], R24 ;  /* 0x0001001801007387 */ /* 0x0001e20000100800 */
[----:B------:R-:W-:Y:S01]  /*43aa0*/  MOV R29, R26 ;  /* 0x0000001a001d7202 */ /* 0x000fe20000000f00 */
[----:B------:R-:W-:-:S07]  /*43ab0*/  IMAD.MOV.U32 R28, RZ, RZ, R25 ;  /* 0x000000ffff1c7224 */ /* 0x000fce00078e0019 */
[----:B------:R-:W-:Y:S01]  /*43ac0*/  IMAD.MOV.U32 R26, RZ, RZ, R10 ;  /* 0x000000ffff1a7224 */ /* 0x000fe200078e000a */
[----:B------:R-:W2:Y:S01]  /*43ad0*/  LDL.LU.64 R6, [R1+0x36a8] ;  /* 0x0036a80001067983 */ /* 0x000ea20000300a00 */
[----:B------:R-:W-:Y:S01]  /*43ae0*/  MOV R25, R11 ;  /* 0x0000000b00197202 */ /* 0x000fe20000000f00 */
[----:B------:R-:W2:Y:S01]  /*43af0*/  LDL.LU.64 R4, [R1+0x36a0] ;  /* 0x0036a00001047983 */ /* 0x000ea20000300a00 */
[----:B0-----:R-:W-:Y:S01]  /*43b00*/  MOV R24, R27 ;  /* 0x0000001b00187202 */ /* 0x001fe20000000f00 */
[----:B------:R-:W-:Y:S01]  /*43b10*/  MOV R27, R9 ;  /* 0x00000009001b7202 */ /* 0x000fe20000000f00 */
[----:B------:R0:W-:Y:S04]  /*43b20*/  STL [R1+0xe0], R8 ;  /* 0x0000e00801007387 */ /* 0x0001e80000100800 */
[----:B0-----:R-:W4:Y:S01]  /*43b30*/  LDL.LU.64 R8, [R1+0x3698] ;  /* 0x0036980001087983 */ /* 0x001f220000300a00 */
[----:B------:R-:W-:Y:S02]  /*43b40*/  STL.64 [R1+0x35d8], R26 ;  /* 0x0035d81a01007387 */ /* 0x000fe40000100a00 */
[----:B------:R0:W-:Y:S02]  /*43b50*/  STL.64 [R1+0x35d0], R24 ;  /* 0x0035d01801007387 */ /* 0x0001e40000100a00 */
[----:B0-----:R-:W2:Y:S01]  /*43b60*/  LDL.LU R24, [R1+0x190] ;  /* 0x0001900001187983 */ /* 0x001ea20000300800 */
[----:B------:R-:W-:-:S02]  /*43b70*/  MOV R25, R17 ;  /* 0x0000001100197202 */ /* 0x000fc40000000f00 */
[----:B------:R-:W-:Y:S01]  /*43b80*/  MOV R26, R16 ;  /* 0x00000010001a7202 */ /* 0x000fe20000000f00 */
[----:B------:R-:W-:-:S07]  /*43b90*/  IMAD.MOV.U32 R27, RZ, RZ, R2 ;  /* 0x000000ffff1b7224 */ /* 0x000fce00078e0002 */
[C---:B--2---:R-:W-:Y:S08]  /*43ba0*/  HMMA.16816.F32 R16, R4.reuse, R18, R24 ;  /* 0x000000120410723c */ /* 0x044ff00000001818 */
[----:B---3--:R-:W-:Y:S11]  /*43bb0*/  HMMA.16816.F32 R4, R4, R14, R20 ;  /* 0x0000000e0404723c */ /* 0x008ff60000001814 */
[----:B------:R-:W-:Y:S04]  /*43bc0*/  @!UPT UIADD3 URZ, URZ, URZ, URZ ;  /* 0x0000003f3f3ff290 */ /* 0x000fe8000fffe03f */
[----:B------:R-:W-:Y:S01]  /*43bd0*/  STL.64 [R1+0xb0], R16 ;  /* 0x0000b01001007387 */ /* 0x000fe20000100a00 */
[----:B------:R-:W-:Y:S02]  /*43be0*/  MOV R10, R18 ;  /* 0x00000012000a7202 */ /* 0x000fe40000000f00 */
[----:B------:R-:W-:Y:S02]  /*43bf0*/  MOV R11, R19 ;  /* 0x00000013000b7202 */ /* 0x000fe40000000f00 */
[----:B------:R-:W0:Y:S04]  /*43c00*/  LDSM.16.MT88.4 R16, [R3+0x1c000] ;  /* 0x01c000000310783b */ /* 0x000e280000004200 */
[----:B0-----:R0:W-:Y:S01]  /*43c10*/  STL.64 [R1+0x3558], R18 ;  /* 0x0035581201007387 */ /* 0x0011e20000100a00 */
[----:B------:R1:W-:Y:S01]  /*43c20*/  STL.64 [R1+0x3550], R16 ;  /* 0x0035501001007387 */ /* 0x0003e20000100a00 */
[----:B0-----:R-:W-:Y:S01]  /*43c30*/  MOV R18, R4 ;  /* 0x0000000400127202 */ /* 0x001fe20000000f00 */
[----:B-1----:R-:W-:Y:S01]  /*43c40*/  IMAD.MOV.U32 R17, RZ, RZ, R5 ;  /* 0x000000ffff117224 */ /* 0x002fe200078e0005 */
[----:B------:R-:W-:-:S03]  /*43c50*/  MOV R16, R6 ;  /* 0x0000000600107202 */ /* 0x000fc60000000f00 */
[----:B------:R-:W-:Y:S02]  /*43c60*/  STL [R1+0x3650], R18 ;  /* 0x0036501201007387 */ /* 0x000fe40000100800 */
[----:B------:R0:W-:Y:S02]  /*43c70*/  STL.64 [R1+0x3648], R16 ;  /* 0x0036481001007387 */ /* 0x0001e40000100a00 */
[----:B0-----:R-:W2:Y:S01]  /*43c80*/  LDL.LU R16, [R1+0x30] ;  /* 0x0000300001107983 */ /* 0x001ea20000300800 */
[----:B------:R-:W2:Y:S02]  /*43c90*/  LDL.LU R17, [R1+0x34] ;  /* 0x0000340001117983 */ /* 0x000ea40000300800 */
[----:B------:R-:W2:Y:S02]  /*43ca0*/  LDL.LU R18, [R1+0x38] ;  /* 0x0000380001127983 */ /* 0x000ea40000300800 */
[----:B------:R-:W2:Y:S01]  /*43cb0*/  LDL.LU R19, [R1+0x3c] ;  /* 0x00003c0001137983 */ /* 0x000ea20000300800 */
[----:B------:R-:W3:Y:S01]  /*43cc0*/  LDL.LU R24, [R1+0xd0] ;  /* 0x0000d00001187983 */ /* 0x000ee20000300800 */
[----:B------:R-:W3:Y:S02]  /*43cd0*/  LDL.LU R25, [R1+0xd4] ;  /* 0x0000d40001197983 */ /* 0x000ee40000300800 */
[----:B------:R-:W2:Y:S02]  /*43ce0*/  LDL.LU R26, [R1+0xd8] ;  /* 0x0000d800011a7983 */ /* 0x000ea40000300800 */
[----:B------:R-:W2:Y:S01]  /*43cf0*/  LDL.LU R27, [R1+0xdc] ;  /* 0x0000dc00011b7983 */ /* 0x000ea20000300800 */
[----:B------:R-:W3:Y:S01]  /*43d00*/  LDL.LU R4, [R1+0x1b0] ;  /* 0x0001b00001047983 */ /* 0x000ee20000300800 */
[----:B------:R-:W4:Y:S01]  /*43d10*/  LDL.LU R5, [R1+0x1b4] ;  /* 0x0001b40001057983 */ /* 0x000f220000300800 */
[----:B------:R-:W-:Y:S01]  /*43d20*/  MOV R2, R7 ;  /* 0x0000000700027202 */ /* 0x000fe20000000f00 */
[----:B------:R-:W4:Y:S01]  /*43d30*/  LDL.LU R6, [R1+0x1b8] ;  /* 0x0001b80001067983 */ /* 0x000f220000300800 */
[----:B------:R-:W4:Y:S04]  /*43d40*/  LDL.LU R7, [R1+0x1bc] ;  /* 0x0001bc0001077983 */ /* 0x000f280000300800 */
        /* <DEDUP_REMOVED lines=11> */
[----:B------:R-:W3:Y:S02]  /*43e00*/  LDL.LU R27, [R1+0x1c] ;  /* 0x00001c00011b7983 */ /* 0x000ee40000300800 */
[----:B---3--:R-:W-:Y:S01]  /*43e10*/  STL.64 [R1+0x3628], R26 ;  /* 0x0036281a01007387 */ /* 0x008fe20000100a00 */
[----:B--2---:R4:W-:Y:S02]  /*43e20*/  STL.64 [R1+0x3620], R24 ;  /* 0x0036201801007387 */ /* 0x0049e40000100a00 */
[----:B----4-:R-:W-:Y:S01]  /*43e30*/  MOV R24, R8 ;  /* 0x0000000800187202 */ /* 0x010fe20000000f00 */
[----:B------:R-:W-:Y:S01]  /*43e40*/  IMAD.MOV.U32 R25, RZ, RZ, R9 ;  /* 0x000000ffff197224 */ /* 0x000fe200078e0009 */
[----:B------:R-:W2:Y:S01]  /*43e50*/  LDL.LU R8, [R1+0x3694] ;  /* 0x0036940001087983 */ /* 0x000ea20000300800 */
[----:B------:R-:W2:Y:S01]  /*43e60*/  LDL.LU R9, [R1+0x3690] ;  /* 0x0036900001097983 */ /* 0x000ea20000300800 */
[----:B------:R-:W-:-:S02]  /*43e70*/  MOV R26, R12 ;  /* 0x0000000c001a7202 */ /* 0x000fc40000000f00 */
[----:B------:R-:W-:Y:S01]  /*43e80*/  MOV R27, R13 ;  /* 0x0000000d001b7202 */ /* 0x000fe20000000f00 */
[----:B------:R-:W3:Y:S01]  /*43e90*/  LDL.LU R12, [R1+0x368c] ;  /* 0x00368c00010c7983 */ /* 0x000ee20000300800 */
[----:B------:R-:W4:Y:S03]  /*43ea0*/  LDL.LU R13, [R1+0x3688] ;  /* 0x00368800010d7983 */ /* 0x000f260000300800 */
[----:B------:R-:W-:Y:S01]  /*43eb0*/  STL.64 [R1+0x3660], R26 ;  /* 0x0036601a01007387 */ /* 0x000fe20000100a00 */
[----:B------:R0:W-:Y:S02]  /*43ec0*/  STL.64 [R1+0x3658], R24 ;  /* 0x0036581801007387 */ /* 0x0001e40000100a00 */
[----:B------:R-:W2:Y:S02]  /*43ed0*/  LDL.LU R20, [R1+0x160] ;  /* 0x0001600001147983 */ /* 0x000ea40000300800 */
[----:B------:R-:W2:Y:S01]  /*43ee0*/  LDL.LU R21, [R1+0x164] ;  /* 0x0001640001157983 */ /* 0x000ea20000300800 */
[----:B------:R-:W2:Y:S01]  /*43ef0*/  LDL.LU R22, [R1+0x168] ;  /* 0x0001680001167983 */ /* 0x000ea20000300800 */
[----:B------:R-:W2:Y:S03]  /*43f00*/  LDL.LU R23, [R1+0x16c] ;  /* 0x00016c0001177983 */ /* 0x000ea60000300800 */
[----:B0-----:R-:W2:Y:S01]  /*43f10*/  LDL.LU R24, [R1+0x170] ;  /* 0x0001700001187983 */ /* 0x001ea20000300800 */
[----:B------:R-:W2:Y:S02]  /*43f20*/  LDL.LU R25, [R1+0x174] ;  /* 0x0001740001197983 */ /* 0x000ea40000300800 */
[----:B---3--:R-:W-:Y:S01]  /*43f30*/  IMAD.MOV.U32 R27, RZ, RZ, R12 ;  /* 0x000000ffff1b7224 */ /* 0x008fe200078e000c */
[----:B----4-:R-:W-:-:S02]  /*43f40*/  MOV R26, R13 ;  /* 0x0000000d001a7202 */ /* 0x010fc40000000f00 */
[----:B------:R-:W0:Y:S01]  /*43f50*/  LDSM.16.MT88.4 R12, [R3+0x1c080] ;  /* 0x01c08000030c783b */ /* 0x000e220000004200 */
[----:B--2---:R-:W-:Y:S03]  /*43f60*/  HMMA.16816.F32 R4, R16, R8, R4 ;  /* 0x000000081004723c */ /* 0x004fe60000001804 */
[----:B0-----:R0:W-:Y:S01]  /*43f70*/  STL.64 [R1+0x3528], R14 ;  /* 0x0035280e01007387 */ /* 0x0011e20000100a00 */
[----:B------:R1:W-:Y:S11]  /*43f80*/  STL.64 [R1+0x3520], R12 ;  /* 0x0035200c01007387 */ /* 0x0003f60000100a00 */
[----:B------:R-:W-:Y:S09]  /*43f90*/  @!UPT UIADD3 URZ, URZ, URZ, URZ ;  /* 0x0000003f3f3ff290 */ /* 0x000ff2000fffe03f */
[----:B0-----:R-:W-:Y:S02]  /*43fa0*/  MOV R15, R4 ;  /* 0x00000004000f7202 */ /* 0x001fe40000000f00 */
[----:B-1----:R-:W-:Y:S01]  /*43fb0*/  MOV R13, R6 ;  /* 0x00000006000d7202 */ /* 0x002fe20000000f00 */
[----:B------:R-:W-:Y:S01]  /*43fc0*/  IMAD.MOV.U32 R12, RZ, RZ, R7 ;  /* 0x000000ffff0c7224 */ /* 0x000fe200078e0007 */
[----:B------:R-:W-:Y:S01]  /*43fd0*/  MOV R14, R5 ;  /* 0x00000005000e7202 */ /* 0x000fe20000000f00 */
[----:B------:R-:W2:Y:S01]  /*43fe0*/  LDL.LU.64 R6, [R1+0x3680] ;  /* 0x0036800001067983 */ /* 0x000ea20000300a00 */
[----:B------:R-:W3:Y:S03]  /*43ff0*/  LDL.LU.64 R4, [R1+0x3678] ;  /* 0x0036780001047983 */ /* 0x000ee60000300a00 */
[----:B------:R-:W-:Y:S01]  /*44000*/  STL.64 [R1+0x3538], R14 ;  /* 0x0035380e01007387 */ /* 0x000fe20000100a00 */
[----:B------:R0:W-:Y:S03]  /*44010*/  STL.64 [R1+0x3530], R12 ;  /* 0x0035300c01007387 */ /* 0x0001e60000100a00 */
[----:B0-----:R-:W4:Y:S01]  /*44020*/  LDL.LU R12, [R1] ;  /* 0x00000000010c7983 */ /* 0x001f220000300800 */
[----:B------:R-:W-:-:S02]  /*44030*/  MOV R13, R0 ;  /* 0x00000000000d7202 */ /* 0x000fc40000000f00 */
[----:B------:R-:W2:Y:S01]  /*44040*/  LDL.LU R0, [R1+0x3670] ;  /* 0x0036700001007983 */ /* 0x000ea20000300800 */
[----:B---3--:R-:W-:Y:S02]  /*44050*/  MOV R14, R4 ;  /* 0x00000004000e7202 */ /* 0x008fe40000000f00 */
[----:B------:R-:W-:Y:S01]  /*44060*/  MOV R15, R5 ;  /* 0x00000005000f7202 */ /* 0x000fe20000000f00 */
[----:B------:R-:W3:Y:S01]  /*44070*/  LDL.LU R4, [R1+0x366c] ;  /* 0x00366c0001047983 */ /* 0x000ee20000300800 */
[----:B------:R-:W3:Y:S03]  /*44080*/  LDL.LU R5, [R1+0x3668] ;  /* 0x0036680001057983 */ /* 0x000ee60000300800 */
[----:B------:R-:W-:Y:S04]  /*44090*/  STL.64 [R1+0x3608], R14 ;  /* 0x0036080e01007387 */ /* 0x000fe80000100a00 */
[----:B----4-:R0:W-:Y:S04]  /*440a0*/  STL.64 [R1+0x3600], R12 ;  /* 0x0036000c01007387 */ /* 0x0101e80000100a00 */
        /* <DEDUP_REMOVED lines=10> */
[----:B---3--:R-:W-:Y:S01]  /*44150*/  HMMA.16816.F32 R16, R16, R4, R24 ;  /* 0x000000041010723c */ /* 0x008fe20000001818 */
[----:B----4-:R-:W-:Y:S01]  /*44160*/  STL.64 [R1+0x3638], R14 ;  /* 0x0036380e01007387 */ /* 0x010fe20000100a00 */
[----:B--2---:R0:W-:Y:S03]  /*44170*/  STL.64 [R1+0x3630], R12 ;  /* 0x0036300c01007387 */ /* 0x0041e60000100a00 */
        /* <DEDUP_REMOVED lines=8> */
[----:B------:R-:W0:Y:S04]  /*44200*/  LDSM.16.MT88.4 R16, [R0+0x1d000] ;  /* 0x01d000000010783b */ /* 0x000e280000004200 */
[----:B0-----:R-:W-:Y:S01]  /*44210*/  STL.64 [R1+0x50], R16 ;  /* 0x0000501001007387 */ /* 0x001fe20000100a00 */
[----:B------:R0:W-:Y:S03]  /*44220*/  STL.64 [R1+0x58], R18 ;  /* 0x0000581201007387 */ /* 0x0001e60000100a00 */
[----:B0-----:R-:W4:Y:S01]  /*44230*/  LDL.LU R18, [R1+0x3650] ;  /* 0x0036500001127983 */ /* 0x001f220000300800 */
[----:B------:R-:W4:Y:S01]  /*44240*/  LDL.LU.64 R16, [R1+0x3648] ;  /* 0x0036480001107983 */ /* 0x000f220000300a00 */
[C---:B---3--:R-:W-:Y:S11]  /*44250*/  HMMA.16816.F32 R20, R24.reuse, R8, R20 ;  /* 0x000000081814723c */ /* 0x048ff60000001814 */
[----:B------:R-:W-:Y:S11]  /*44260*/  @!UPT UIADD3 URZ, URZ, URZ, URZ ;  /* 0x0000003f3f3ff290 */ /* 0x000ff6000fffe03f */
[----:B------:R-:W-:Y:S01]  /*44270*/  @!UPT UIADD3 URZ, URZ, URZ, URZ ;  /* 0x0000003f3f3ff290 */ /* 0x000fe2000fffe03f */
[----:B------:R0:W-:Y:S01]  /*44280*/  STL.64 [R1+0x1b0], R20 ;  /* 0x0001b01401007387 */ /* 0x0001e20000100a00 */
[----:B------:R1:W-:Y:S02]  /*44290*/  STL.64 [R1+0x1b8], R22 ;  /* 0x0001b81601007387 */ /* 0x0003e40000100a00 */
[----:B0-----:R-:W-:Y:S01]  /*442a0*/  IMAD.MOV.U32 R20, RZ, RZ, R6 ;  /* 0x000000ffff147224 */ /* 0x001fe200078e0006 */
[----:B------:R-:W-:Y:S01]  /*442b0*/  MOV R21, R7 ;  /* 0x0000000700157202 */ /* 0x000fe20000000f00 */
[----:B------:R-:W3:Y:S01]  /*442c0*/  LDL.LU R6, [R1+0x3644] ;  /* 0x0036440001067983 */ /* 0x000ee20000300800 */
[----:B------:R-:W3:Y:S02]  /*442d0*/  LDL.LU R7, [R1+0x3640] ;  /* 0x0036400001077983 */ /* 0x000ee40000300800 */
[----:B-1----:R-:W3:Y:S02]  /*442e0*/  LDL.LU R22, [R1+0xa8] ;  /* 0x0000a80001167983 */ /* 0x002ee40000300800 */
[----:B------:R-:W3:Y:S01]  /*442f0*/  LDL.LU R23, [R1+0xac] ;  /* 0x0000ac0001177983 */ /* 0x000ee20000300800 */
[----:B--2---:R-:W-:Y:S01]  /*44300*/  HMMA.16816.F32 R24, R24, R4, R12 ;  /* 0x000000041818723c */ /* 0x004fe2000000180c */
[----:B---3--:R-:W-:Y:S01]  /*44310*/  STL.64 [R1+0x35a0], R22 ;  /* 0x0035a01601007387 */ /* 0x008fe20000100a00 */
[----:B------:R0:W-:Y:S03]  /*44320*/  STL.64 [R1+0x3598], R20 ;  /* 0x0035981401007387 */ /* 0x0001e60000100a00 */
[----:B0-----:R-:W2:Y:S01]  /*44330*/  LDL.LU R20, [R1+0xf0] ;  /* 0x0000f00001147983 */ /* 0x001ea20000300800 */
[----:B------:R-:W2:Y:S02]  /*44340*/  LDL.LU R21, [R1+0xf4] ;  /* 0x0000f40001157983 */ /* 0x000ea40000300800 */
[----:B------:R-:W3:Y:S02]  /*44350*/  LDL R19, [R1+0x1270] ;  /* 0x0012700001137983 */ /* 0x000ee40000100800 */
[----:B------:R-:W2:Y:S01]  /*44360*/  LDL.LU.64 R14, [R1+0x3638] ;  /* 0x00363800010e7983 */ /* 0x000ea20000300a00 */
[----:B------:R-:W2:Y:S01]  /*44370*/  LDL.LU.64 R12, [R1+0x3630] ;  /* 0x00363000010c7983 */ /* 0x000ea20000300a00 */
[----:B------:R-:W-:-:S02]  /*44380*/  MOV R22, R7 ;  /* 0x0000000700167202 */ /* 0x000fc40000000f00 */
[----:B------:R-:W-:-:S09]  /*44390*/  MOV R23, R6 ;  /* 0x0000000600177202 */ /* 0x000fd20000000f00 */
[----:B------:R0:W-:Y:S02]  /*443a0*/  STL.64 [R1+0x188], R26 ;  /* 0x0001881a01007387 */ /* 0x0001e40000100a00 */
[----:B------:R-:W-:Y:S01]  /*443b0*/  IMAD.MOV.U32 R6, RZ, RZ, R24 ;  /* 0x000000ffff067224 */ /* 0x000fe200078e0018 */
[----:B------:R-:W-:Y:S01]  /*443c0*/  MOV R7, R25 ;  /* 0x0000001900077202 */ /* 0x000fe20000000f00 */
        /* <DEDUP_REMOVED lines=29> */
[----:B------:R2:W-:Y:S03]  /*445a0*/  STL.64 [R1+0x158], R14 ;  /* 0x0001580e01007387 */ /* 0x0005e60000100a00 */
[----:B0-----:R-:W4:Y:S01]  /*445b0*/  LDL.LU R12, [R1+0xe0] ;  /* 0x0000e000010c7983 */ /* 0x001f220000300800 */
[----:B--2---:R-:W-:Y:S01]  /*445c0*/  MOV R14, R26 ;  /* 0x0000001a000e7202 */ /* 0x004fe20000000f00 */
[----:B---3--:R-:W-:Y:S01]  /*445d0*/  IMAD.MOV.U32 R15, RZ, RZ, R25 ;  /* 0x000000ffff0f7224 */ /* 0x008fe200078e0019 */
[----:B------:R-:W-:Y:S02]  /*445e0*/  MOV R13, R27 ;  /* 0x0000001b000d7202 */ /* 0x000fe40000000f00 */
[----:B------:R-:W2:Y:S01]  /*445f0*/  LDL.LU R27, [R1+0x35c8] ;  /* 0x0035c800011b7983 */ /* 0x000ea20000300800 */
[----:B------:R-:W3:Y:S02]  /*44600*/  LDL.LU R26, [R1+0x35c4] ;  /* 0x0035c400011a7983 */ /* 0x000ee40000300800 */
[----:B------:R-:W3:Y:S02]  /*44610*/  LDL.LU R25, [R1+0x35c0] ;  /* 0x0035c00001197983 */ /* 0x000ee40000300800 */
[----:B------:R-:W-:Y:S01]  /*44620*/  STL.64 [R1+0x3548], R14 ;  /* 0x0035480e01007387 */ /* 0x000fe20000100a00 */
[----:B----4-:R0:W-:Y:S04]  /*44630*/  STL.64 [R1+0x3540], R12 ;  /* 0x0035400c01007387 */ /* 0x0101e80000100a00 */
[----:B0-----:R-:W4:Y:S01]  /*44640*/  LDL.LU R12, [R1+0x100] ;  /* 0x00010000010c7983 */ /* 0x001f220000300800 */
[----:B------:R-:W-:-:S02]  /*44650*/  MOV R14, R29 ;  /* 0x0000001d000e7202 */ /* 0x000fc40000000f00 */
[----:B------:R-:W-:Y:S02]  /*44660*/  MOV R15, R24 ;  /* 0x00000018000f7202 */ /* 0x000fe40000000f00 */
[----:B------:R-:W-:Y:S02]  /*44670*/  MOV R13, R28 ;  /* 0x0000001c000d7202 */ /* 0x000fe40000000f00 */
[----:B------:R-:W3:Y:S01]  /*44680*/  LDL.LU R28, [R1+0x35bc] ;  /* 0x0035bc00011c7983 */ /* 0x000ee20000300800 */
[----:B------:R-:W3:Y:S02]  /*44690*/  LDL.LU R29, [R1+0x35b8] ;  /* 0x0035b800011d7983 */ /* 0x000ee40000300800 */
[----:B------:R-:W3:Y:S02]  /*446a0*/  LDL.LU R24, [R1+0x35b4] ;  /* 0x0035b40001187983 */ /* 0x000ee40000300800 */
[----:B------:R2:W-:Y:S02]  /*446b0*/  STL.64 [R1+0x3570], R14 ;  /* 0x0035700e01007387 */ /* 0x0005e40000100a00 */
[----:B--2---:R-:W-:Y:S01]  /*446c0*/  MOV R14, R27 ;  /* 0x0000001b000e7202 */ /* 0x004fe20000000f00 */
[----:B----4-:R3:W-:Y:S02]  /*446d0*/  STL.64 [R1+0x3568], R12 ;  /* 0x0035680c01007387 */ /* 0x0107e40000100a00 */
[----:B---3--:R-:W-:Y:S01]  /*446e0*/  IMAD.MOV.U32 R12, RZ, RZ, R25 ;  /* 0x000000ffff0c7224 */ /* 0x008fe200078e0019 */
[----:B------:R-:W-:Y:S01]  /*446f0*/  MOV R13, R26 ;  /* 0x0000001a000d7202 */ /* 0x000fe20000000f00 */
[----:B------:R-:W2:Y:S01]  /*44700*/  LDL.LU R25, [R1+0x35b0] ;  /* 0x0035b00001197983 */ /* 0x000ea20000300800 */
[----:B------:R-:W2:Y:S02]  /*44710*/  LDL.LU R26, [R1+0x35ac] ;  /* 0x0035ac00011a7983 */ /* 0x000ea40000300800 */
[----:B------:R-:W2:Y:S02]  /*44720*/  LDL.LU R27, [R1+0x35a8] ;  /* 0x0035a800011b7983 */ /* 0x000ea40000300800 */
[----:B------:R-:W3:Y:S01]  /*44730*/  LDL.LU R15, [R1+0xcc] ;  /* 0x0000cc00010f7983 */ /* 0x000ee20000300800 */
[C---:B--2---:R-:W-:Y:S01]  /*44740*/  HMMA.16816.F32 R20, R24.reuse, R8, R20 ;  /* 0x000000081814723c */ /* 0x044fe20000001814 */
[----:B---3--:R-:W-:Y:S01]  /*44750*/  STL.64 [R1+0x3580], R14 ;  /* 0x0035800e01007387 */ /* 0x008fe20000100a00 */
[----:B------:R0:W-:Y:S03]  /*44760*/  STL.64 [R1+0x3578], R12 ;  /* 0x0035780c01007387 */ /* 0x0001e60000100a00 */
[----:B0-----:R-:W2:Y:S01]  /*44770*/  LDL.LU R12, [R1+0x70] ;  /* 0x00007000010c7983 */ /* 0x001ea20000300800 */
[----:B------:R-:W2:Y:S11]  /*44780*/  LDL.LU R13, [R1+0x74] ;  /* 0x00007400010d7983 */ /* 0x000eb60000300800 */
[----:B------:R-:W-:Y:S06]  /*44790*/  @!UPT UIADD3 URZ, URZ, URZ, URZ ;  /* 0x0000003f3f3ff290 */ /* 0x000fec000fffe03f */
        /* <DEDUP_REMOVED lines=10> */
[----:B0-----:R-:W3:Y:S01]  /*44840*/  LDL.LU.64 R24, [R1+0x50] ;  /* 0x0000500001187983 */ /* 0x001ee20000300a00 */
[----:B-1----:R-:W4:Y:S01]  /*44850*/  LDL.LU.64 R26, [R1+0x58] ;  /* 0x00005800011a7983 */ /* 0x002f220000300a00 */
[----:B------:R-:W-:Y:S01]  /*44860*/  MOV R14, R29 ;  /* 0x0000001d000e7202 */ /* 0x000fe20000000f00 */
[----:B------:R-:W-:-:S07]  /*44870*/  IMAD.MOV.U32 R15, RZ, RZ, R28 ;  /* 0x000000ffff0f7224 */ /* 0x000fce00078e001c */
[----:B--2---:R-:W-:Y:S01]  /*44880*/  HMMA.16816.F32 R12, R20, R8, R12 ;  /* 0x00000008140c723c */ /* 0x004fe2000000180c */
[----:B----4-:R0:W-:Y:S01]  /*44890*/  STL.64 [R1+0x3500], R26 ;  /* 0x0035001a01007387 */ /* 0x0101e20000100a00 */
[----:B---3--:R1:W-:Y:S01]  /*448a0*/  STL.64 [R1+0x34f8], R24 ;  /* 0x0034f81801007387 */ /* 0x0083e20000100a00 */
[----:B0-----:R-:W-:Y:S01]  /*448b0*/  MOV R26, R16 ;  /* 0x00000010001a7202 */ /* 0x001fe20000000f00 */
[----:B------:R-:W-:Y:S01]  /*448c0*/  IMAD.MOV.U32 R27, RZ, RZ, R2 ;  /* 0x000000ffff1b7224 */ /* 0x000fe200078e0002 */
[----:B-1----:R-:W-:Y:S02]  /*448d0*/  MOV R24, R18 ;  /* 0x0000001200187202 */ /* 0x002fe40000000f00 */
[----:B------:R-:W-:Y:S02]  /*448e0*/  MOV R25, R17 ;  /* 0x0000001100197202 */ /* 0x000fe40000000f00 */
[----:B------:R0:W-:Y:S04]  /*448f0*/  STL.64 [R1+0x3510], R26 ;  /* 0x0035101a01007387 */ /* 0x0001e80000100a00 */
[----:B0-----:R-:W2:Y:S01]  /*44900*/  LDL R27, [R1+0x126c] ;  /* 0x00126c00011b7983 */ /* 0x001ea20000100800 */
[----:B------:R-:W-:Y:S09]  /*44910*/  STL.64 [R1+0x3508], R24 ;  /* 0x0035081801007387 */ /* 0x000ff20000100a00 */
[----:B------:R-:W-:Y:S02]  /*44920*/  STL.64 [R1+0x130], R12 ;  /* 0x0001300c01007387 */ /* 0x000fe40000100a00 */
[----:B------:R-:W-:Y:S02]  /*44930*/  STL.64 [R1+0x138], R14 ;  /* 0x0001380e01007387 */ /* 0x000fe40000100a00 */
[----:B------:R-:W0:Y:S04]  /*44940*/  LDSM.16.MT88.4 R12, [R0+0x1d080] ;  /* 0x01d08000000c783b */ /* 0x000e280000004200 */
[----:B0-----:R-:W-:Y:S01]  /*44950*/  STL.64 [R1+0x70], R12 ;  /* 0x0000700c01007387 */ /* 0x001fe20000100a00 */
[----:B------:R-:W-:Y:S02]  /*44960*/  STL.64 [R1+0x78], R14 ;  /* 0x0000780e01007387 */ /* 0x000fe40000100a00 */
[----:B------:R-:W0:Y:S02]  /*44970*/  LDSM.16.MT88.4 R12, [R19+0x1d000] ;  /* 0x01d00000130c783b */ /* 0x000e240000004200 */
[----:B------:R-:W1:Y:S01]  /*44980*/  LDSM.16.MT88.4 R16, [R19+0x1d080] ;  /* 0x01d080001310783b */ /* 0x000e620000004200 */
[----:B0-----:R-:W-:Y:S01]  /*44990*/  MOV R2, R14 ;  /* 0x0000000e00027202 */ /* 0x001fe20000000f00 */
[----:B------:R-:W-:Y:S01]  /*449a0*/  IMAD.MOV.U32 R0, RZ, RZ, R15 ;  /* 0x000000ffff007224 */ /* 0x000fe200078e000f */
[----:B------:R-:W-:-:S02]  /*449b0*/  MOV R29, R12 ;  /* 0x0000000c001d7202 */ /* 0x000fc40000000f00 */
        /* <DEDUP_REMOVED lines=8> */
[----:B------:R0:W-:Y:S03]  /*44a40*/  STL.64 [R1+0x118], R22 ;  /* 0x0001181601007387 */ /* 0x0001e60000100a00 */
[----:B0-----:R-:W4:Y:S04]  /*44a50*/  LDL R22, [R1+0x750] ;  /* 0x0007500001167983 */ /* 0x001f280000100800 */
[----:B------:R-:W4:Y:S04]  /*44a60*/  LDL R23, [R1+0x1adc] ;  /* 0x001adc0001177983 */ /* 0x000f280000100800 */
[----:B----4-:R0:W-:Y:S01]  /*44a70*/  STL.64 [R1+0x3518], R22 ;  /* 0x0035181601007387 */ /* 0x0101e20000100a00 */
[----:B------:R-:W4:Y:S02]  /*44a80*/  LDL.LU R20, [R1+0xb0] ;  /* 0x0000b00001147983 */ /* 0x000f240000300800 */
[----:B------:R-:W4:Y:S01]  /*44a90*/  LDL.LU R21, [R1+0xb4] ;  /* 0x0000b40001157983 */ /* 0x000f220000300800 */
[----:B0-----:R-:W-:-:S02]  /*44aa0*/  MOV R22, R10 ;  /* 0x0000000a00167202 */ /* 0x001fc40000000f00 */
[----:B------:R-:W-:Y:S01]  /*44ab0*/  MOV R23, R11 ;  /* 0x0000000b00177202 */ /* 0x000fe20000000f00 */
[----:B------:R-:W2:Y:S01]  /*44ac0*/  LDL.LU R10, [R1+0x3564] ;  /* 0x00356400010a7983 */ /* 0x000ea20000300800 */
[----:B------:R-:W2:Y:S02]  /*44ad0*/  LDL.LU R11, [R1+0x3560] ;  /* 0x00356000010b7983 */ /* 0x000ea40000300800 */
[----:B-1----:R-:W-:Y:S02]  /*44ae0*/  STL.64 [R1+0x40], R16 ;  /* 0x0000401001007387 */ /* 0x002fe40000100a00 */
[----:B------:R0:W-:Y:S02]  /*44af0*/  STL.64 [R1+0x48], R18 ;  /* 0x0000481201007387 */ /* 0x0001e40000100a00 */
        /* <DEDUP_REMOVED lines=11> */
[----:B------:R-:W2:Y:S11]  /*44bb0*/  LDL.LU.64 R12, [R1+0x3530] ;  /* 0x00353000010c7983 */ /* 0x000eb60000300a00 */
[----:B------:R-:W-:Y:S10]  /*44bc0*/  @!UPT UIADD3 URZ, URZ, URZ, URZ ;  /* 0x0000003f3f3ff290 */ /* 0x000ff4000fffe03f */
[----:B------:R3:W-:Y:S01]  /*44bd0*/  STL.64 [R1+0xf0], R16 ;  /* 0x0000f01001007387 */ /* 0x0007e20000100a00 */
[----:B------:R2:W-:Y:S01]  /*44be0*/  STL.64 [R1+0xf8], R18 ;  /* 0x0000f81201007387 */ /* 0x0005e20000100a00 */
[----:B---3--:R-:W-:Y:S01]  /*44bf0*/  MOV R16, R15 ;  /* 0x0000000f00107202 */ /* 0x008fe20000000f00 */
[----:B------:R-:W-:Y:S01]  /*44c00*/  IMAD.MOV.U32 R17, RZ, RZ, R14 ;  /* 0x000000ffff117224 */ /* 0x000fe200078e000e */
[----:B--2---:R-:W-:Y:S02]  /*44c10*/  MOV R18, R13 ;  /* 0x0000000d00127202 */ /* 0x004fe40000000f00 */
[----:B------:R-:W-:Y:S02]  /*44c20*/  MOV R19, R12 ;  /* 0x0000000c00137202 */ /* 0x000fe40000000f00 */
[----:B------:R-:W0:Y:S02]  /*44c30*/  LDSM.16.MT88.4 R12, [R27+0x1d000] ;  /* 0x01d000001b0c783b */ /* 0x000e240000004200 */
[----:B------:R-:W1:Y:S02]  /*44c40*/  LDSM.16.MT88.4 R24, [R27+0x1d080] ;  /* 0x01d080001b18783b */ /* 0x000e640000004200 */
        /* <DEDUP_REMOVED lines=9> */
[----:B0-----:R-:W2:Y:S01]  /*44ce0*/  LDL.LU.64 R22, [R1+0x3518] ;  /* 0x0035180001167983 */ /* 0x001ea20000300a00 */
[----:B-1----:R-:W-:Y:S02]  /*44cf0*/  STL.64 [R1+0x20], R24 ;  /* 0x0000201801007387 */ /* 0x002fe40000100a00 */
[----:B------:R0:W-:Y:S02]  /*44d00*/  STL.64 [R1+0x28], R26 ;  /* 0x0000281a01007387 */ /* 0x0001e40000100a00 */
[----:B0-----:R-:W3:Y:S01]  /*44d10*/  LDL.LU.64 R26, [R1+0x3510] ;  /* 0x00351000011a7983 */ /* 0x001ee20000300a00 */
[----:B------:R-:W3:Y:S02]  /*44d20*/  LDL.LU.64 R24, [R1+0x3508] ;  /* 0x0035080001187983 */ /* 0x000ee40000300a00 */
[----:B---3--:R-:W-:Y:S01]  /*44d30*/  HMMA.16816.F32 R12, R12, R4, R24 ;  /* 0x000000040c0c723c */ /* 0x008fe20000001818 */
[----:B------:R-:W3:Y:S01]  /*44d40*/  LDL.LU.64 R26, [R1+0x3500] ;  /* 0x00350000011a7983 */ /* 0x000ee20000300a00 */
[----:B------:R-:W3:Y:S02]  /*44d50*/  LDL.LU.64 R24, [R1+0x34f8] ;  /* 0x0034f80001187983 */ /* 0x000ee40000300a00 */
[----:B------:R-:W4:Y:S02]  /*44d60*/  LDL R5, [R1+0x1270] ;  /* 0x0012700001057983 */ /* 0x000f240000100800 */
[----:B------:R-:W-:Y:S11]  /*44d70*/  STL.64 [R1+0x34f0], R6 ;  /* 0x0034f00601007387 */ /* 0x000ff60000100a00 */
[----:B------:R-:W-:Y:S06]  /*44d80*/  @!UPT UIADD3 URZ, URZ, URZ, URZ ;  /* 0x0000003f3f3ff290 */ /* 0x000fec000fffe03f */
[----:B------:R-:W-:Y:S01]  /*44d90*/  STL.64 [R1+0xd0], R12 ;  /* 0x0000d00c01007387 */ /* 0x000fe20000100a00 */
[----:B------:R3:W-:Y:S02]  /*44da0*/  STL.64 [R1+0xd8], R14 ;  /* 0x0000d80e01007387 */ /* 0x0007e40000100a00 */
[----:B---3--:R-:W-:Y:S01]  /*44db0*/  HMMA.16816.F32 R12, R24, R10, R16 ;  /* 0x0000000a180c723c */ /* 0x008fe20000001810 */
[----:B----4-:R0:W-:Y:S01]  /*44dc0*/  STL [R1+0x34e8], R5 ;  /* 0x0034e80501007387 */ /* 0x0101e20000100800 */
[----:B------:R-:W-:Y:S01]  /*44dd0*/  MOV R7, R24 ;  /* 0x0000001800077202 */ /* 0x000fe20000000f00 */
[----:B------:R-:W-:Y:S01]  /*44de0*/  IMAD.MOV.U32 R6, RZ, RZ, R25 ;  /* 0x000000ffff067224 */ /* 0x000fe200078e0019 */
[----:B------:R-:W-:Y:S01]  /*44df0*/  MOV R4, R27 ;  /* 0x0000001b00047202 */ /* 0x000fe20000000f00 */
[----:B--2---:R-:W-:Y:S01]  /*44e00*/  LDSM.16.M88.4 R16, [R23+0x20380] ;  /* 0x020380001710783b */ /* 0x004fe20000000200 */
[----:B0-----:R-:W-:-:S03]  /*44e10*/  MOV R5, R26 ;  /* 0x0000001a00057202 */ /* 0x001fc60000000f00 */
[----:B------:R-:W-:Y:S11]  /*44e20*/  LDSM.16.MT88.4 R24, [R3+0x1d080] ;  /* 0x01d080000318783b */ /* 0x000ff60000004200 */
[----:B------:R-:W-:Y:S03]  /*44e30*/  @!UPT UIADD3 URZ, URZ, URZ, URZ ;  /* 0x0000003f3f3ff290 */ /* 0x000fe6000fffe03f */
[----:B------:R-:W-:Y:S01]  /*44e40*/  STL.64 [R1+0xc0], R12 ;  /* 0x0000c00c01007387 */ /* 0x000fe20000100a00 */
[----:B------:R-:W-:Y:S02]  /*44e50*/  STL.64 [R1+0xc8], R14 ;  /* 0x0000c80e01007387 */ /* 0x000fe40000100a00 */
[----:B------:R-:W0:Y:S04]  /*44e60*/  LDSM.16.MT88.4 R12, [R3+0x1d000] ;  /* 0x01d00000030c783b */ /* 0x000e280000004200 */
[----:B------:R-:W-:Y:S02]  /*44e70*/  STL.64 [R1+0x34d8], R10 ;  /* 0x0034d80a01007387 */ /* 0x000fe40000100a00 */
[----:B------:R-:W1:Y:S02]  /*44e80*/  LDSM.16.MT88.4 R8, [R22+0x1e000] ;  /* 0x01e000001608783b */ /* 0x000e640000004200 */
[----:B------:R-:W2:Y:S02]  /*44e90*/  LDSM.16.M88.4 R20, [R23+0x28380] ;  /* 0x028380001714783b */ /* 0x000ea40000000200 */
[----:B0-----:R-:W-:Y:S02]  /*44ea0*/  STL.64 [R1+0x3430], R14 ;  /* 0x0034300e01007387 */ /* 0x001fe40000100a00 */
[----:B------:R-:W-:Y:S02]  /*44eb0*/  STL.64 [R1+0x3428], R12 ;  /* 0x0034280c01007387 */ /* 0x000fe40000100a00 */
[----:B------:R-:W-:Y:S02]  /*44ec0*/  STL [R1+0x3404], R24 ;  /* 0x0034041801007387 */ /* 0x000fe40000100800 */
[----:B------:R-:W-:Y:S01]  /*44ed0*/  STL [R1+0x3400], R25 ;  /* 0x0034001901007387 */ /* 0x000fe20000100800 */
[----:B------:R-:W-:Y:S01]  /*44ee0*/  STL [R1+0x33fc], R26 ;  /* 0x0033fc1a01007387 */ /* 0x000fe20000100800 */
[----:B------:R-:W-:Y:S02]  /*44ef0*/  STL [R1+0x33f8], R27 ;  /* 0x0033f81b01007387 */ /* 0x000fe40000100800 */
[----:B------:R-:W-:Y:S02]  /*44f00*/  STL [R1+0x3374], R3 ;  /* 0x0033740301007387 */ /* 0x000fe40000100800 */
[----:B------:R0:W-:Y:S01]  /*44f10*/  STL [R1+0x32e4], R18 ;  /* 0x0032e41201007387 */ /* 0x0001e20000100800 */
[----:B-1----:R1:W-:Y:S01]  /*44f20*/  STL.64 [R1+0x10], R8 ;  /* 0x0000100801007387 */ /* 0x0023e20000100a00 */
[----:B------:R3:W-:Y:S03]  /*44f30*/  STL.64 [R1+0x18], R10 ;  /* 0x0000180a01007387 */ /* 0x0007e60000100a00 */
[----:B0-----:R-:W4:Y:S01]  /*44f40*/  LDL R18, [R1+0x750] ;  /* 0x0007500001127983 */ /* 0x001f220000100800 */
[----:B------:R-:W-:Y:S02]  /*44f50*/  STL [R1+0x32e0], R19 ;  /* 0x0032e01301007387 */ /* 0x000fe40000100800 */
[----:B------:R-:W2:Y:S02]  /*44f60*/  LDL.LU R12, [R1+0x1b0] ;  /* 0x0001b000010c7983 */ /* 0x000ea40000300800 */
[----:B------:R-:W2:Y:S01]  /*44f70*/  LDL.LU R13, [R1+0x1b4] ;  /* 0x0001b400010d7983 */ /* 0x000ea20000300800 */
[----:B------:R-:W2:Y:S01]  /*44f80*/  LDL.LU R14, [R1+0x1b8] ;  /* 0x0001b800010e7983 */ /* 0x000ea20000300800 */
[----:B------:R-:W2:Y:S02]  /*44f90*/  LDL.LU R15, [R1+0x1bc] ;  /* 0x0001bc00010f7983 */ /* 0x000ea40000300800 */
[----:B-1----:R-:W4:Y:S02]  /*44fa0*/  LDL.LU R8, [R1+0x1a0] ;  /* 0x0001a00001087983 */ /* 0x002f240000300800 */
[----:B------:R-:W4:Y:S01]  /*44fb0*/  LDL.LU R9, [R1+0x1a4] ;  /* 0x0001a40001097983 */ /* 0x000f220000300800 */
[----:B---3--:R-:W3:Y:S01]  /*44fc0*/  LDL.LU R10, [R1+0x1a8] ;  /* 0x0001a800010a7983 */ /* 0x008ee20000300800 */
[----:B------:R-:W3:Y:S03]  /*44fd0*/  LDL.LU R11, [R1+0x1ac] ;  /* 0x0001ac00010b7983 */ /* 0x000ee60000300800 */
[----:B--2---:R0:W-:Y:S01]  /*44fe0*/  STL.64 [R1+0x34d0], R14 ;  /* 0x0034d00e01007387 */ /* 0x0041e20000100a00 */
[----:B------:R1:W-:Y:S01]  /*44ff0*/  STL.64 [R1+0x34c8], R12 ;  /* 0x0034c80c01007387 */ /* 0x0003e20000100a00 */
[----:B0-----:R-:W-:-:S02]  /*45000*/  MOV R14, R5 ;  /* 0x00000005000e7202 */ /* 0x001fc40000000f00 */
[----:B-1----:R-:W-:Y:S01]  /*45010*/  MOV R12, R7 ;  /* 0x00000007000c7202 */ /* 0x002fe20000000f00 */
[----:B------:R-:W-:Y:S01]  /*45020*/  IMAD.MOV.U32 R13, RZ, RZ, R6 ;  /* 0x000000ffff0d7224 */ /* 0x000fe200078e0006 */
[----:B------:R-:W-:Y:S02]  /*45030*/  MOV R15, R4 ;  /* 0x00000004000f7202 */ /* 0x000fe40000000f00 */
[----:B----4-:R-:W0:Y:S04]  /*45040*/  LDSM.16.MT88.4 R4, [R18+0x1e080] ;  /* 0x01e080001204783b */ /* 0x010e280000004200 */
[----:B------:R-:W-:Y:S01]  /*45050*/  STL [R1+0x32e8], R22 ;  /* 0x0032e81601007387 */ /* 0x000fe20000100800 */
[----:B------:R-:W-:Y:S02]  /*45060*/  STL [R1+0x32b8], R23 ;  /* 0x0032b81701007387 */ /* 0x000fe40000100800 */
[----:B------:R1:W-:Y:S02]  /*45070*/  STL.64 [R1+0x34b8], R20 ;  /* 0x0034b81401007387 */ /* 0x0003e40000100a00 */
[----:B-1----:R-:W2:Y:S01]  /*45080*/  LDL.LU R20, [R1+0x70] ;  /* 0x0000700001147983 */ /* 0x002ea20000300800 */
[----:B------:R-:W2:Y:S02]  /*45090*/  LDL.LU R21, [R1+0x74] ;  /* 0x0000740001157983 */ /* 0x000ea40000300800 */
[----:B------:R-:W2:Y:S02]  /*450a0*/  LDL.LU R22, [R1+0x78] ;  /* 0x0000780001167983 */ /* 0x000ea40000300800 */
[----:B------:R-:W2:Y:S01]  /*450b0*/  LDL.LU R23, [R1+0x7c] ;  /* 0x00007c0001177983 */ /* 0x000ea20000300800 */
[----:B0-----:R-:W-:-:S02]  /*450c0*/  MOV R26, R6 ;  /* 0x00000006001a7202 */ /* 0x001fc40000000f00 */
[----:B------:R-:W-:Y:S02]  /*450d0*/  MOV R27, R7 ;  /* 0x00000007001b7202 */ /* 0x000fe40000000f00 */
[----:B------:R-:W4:Y:S01]  /*450e0*/  LDL.LU.64 R6, [R1+0x34f0] ;  /* 0x0034f00001067983 */ /* 0x000f220000300a00 */
[----:B------:R-:W-:Y:S01]  /*450f0*/  IMAD.MOV.U32 R25, RZ, RZ, R5 ;  /* 0x000000ffff197224 */ /* 0x000fe200078e0005 */
[----:B------:R-:W-:Y:S01]  /*45100*/  MOV R24, R4 ;  /* 0x0000000400187202 */ /* 0x000fe20000000f00 */
[----:B------:R-:W2:Y:S01]  /*45110*/  LDL.LU R5, [R1+0x34e8] ;  /* 0x0034e80001057983 */ /* 0x000ea20000300800 */
[----:B------:R-:W-:Y:S02]  /*45120*/  STL [R1+0x3410], R26 ;  /* 0x0034101a01007387 */ /* 0x000fe40000100800 */
[----:B------:R-:W-:Y:S02]  /*45130*/  STL [R1+0x340c], R25 ;  /* 0x00340c1901007387 */ /* 0x000fe40000100800 */
[----:B------:R4:W-:Y:S02]  /*45140*/  STL [R1+0x3408], R24 ;  /* 0x0034081801007387 */ /* 0x0009e40000100800 */
[----:B------:R0:W-:Y:S01]  /*45150*/  STL [R1+0x34c0], R27 ;  /* 0x0034c01b01007387 */ /* 0x0001e20000100800 */
[----:B----4-:R-:W-:Y:S01]  /*45160*/  MOV R24, R6 ;  /* 0x0000000600187202 */ /* 0x010fe20000000f00 */
[----:B------:R-:W-:Y:S01]  /*45170*/  IMAD.MOV.U32 R25, RZ, RZ, R7 ;  /* 0x000000ffff197224 */ /* 0x000fe200078e0007 */
[----:B------:R-:W3:Y:S01]  /*45180*/  LDL.LU R6, [R1+0x34e4] ;  /* 0x0034e40001067983 */ /* 0x000ee20000300800 */
[----:B------:R-:W3:Y:S02]  /*45190*/  LDL.LU R7, [R1+0x34e0] ;  /* 0x0034e00001077983 */ /* 0x000ee40000300800 */
[----:B------:R-:W4:Y:S02]  /*451a0*/  LDL.LU R26, [R1+0x188] ;  /* 0x00018800011a7983 */ /* 0x000f240000300800 */
[----:B0-----:R-:W4:Y:S01]  /*451b0*/  LDL.LU R27, [R1+0x18c] ;  /* 0x00018c00011b7983 */ /* 0x001f220000300800 */
[----:B------:R-:W-:Y:S01]  /*451c0*/  STL [R1+0x3368], R18 ;  /* 0x0033681201007387 */ /* 0x000fe20000100800 */
[----:B------:R-:W-:Y:S01]  /*451d0*/  STL.64 [R1+0x34b0], R16 ;  /* 0x0034b01001007387 */ /* 0x000fe20000100a00 */
[----:B---3--:R-:W-:Y:S02]  /*451e0*/  HMMA.16816.F32 R12, R12, R6, R8 ;  /* 0x000000060c0c723c */ /* 0x008fe40000001808 */
[----:B------:R-:W3:Y:S11]  /*451f0*/  LDL.LU.64 R10, [R1+0x34d8] ;  /* 0x0034d800010a7983 */ /* 0x000ef60000300a00 */
[----:B------:R-:W-:Y:S10]  /*45200*/  @!UPT UIADD3 URZ, URZ, URZ, URZ ;  /* 0x0000003f3f3ff290 */ /* 0x000ff4000fffe03f */
[----:B------:R-:W-:Y:S01]  /*45210*/  STL.64 [R1+0xb0], R12 ;  /* 0x0000b00c01007387 */ /* 0x000fe20000100a00 */
[----:B------:R-:W-:Y:S02]  /*45220*/  STL.64 [R1+0xb8], R14 ;  /* 0x0000b80e01007387 */ /* 0x000fe40000100a00 */
[----:B--2---:R-:W0:Y:S02]  /*45230*/  LDSM.16.MT88.4 R12, [R5+0x1e000] ;  /* 0x01e00000050c783b */ /* 0x004e240000004200 */
[----:B0-----:R0:W-:Y:S01]  /*45240*/  STL.64 [R1+0x58], R14 ;  /* 0x0000580e01007387 */ /* 0x0011e20000100a00 */
[----:B------:R-:W-:Y:S02]  /*45250*/  MOV R8, R12 ;  /* 0x0000000c00087202 */ /* 0x000fe40000000f00 */
[----:B------:R-:W-:Y:S01]  /*45260*/  MOV R9, R13 ;  /* 0x0000000d00097202 */ /* 0x000fe20000000f00 */
[----:B0-----:R-:W3:Y:S01]  /*45270*/  LDL.LU.64 R14, [R1+0x34d0] ;  /* 0x0034d000010e7983 */ /* 0x001ee20000300a00 */
[----:B------:R-:W3:Y:S02]  /*45280*/  LDL.LU.64 R12, [R1+0x34c8] ;  /* 0x0034c800010c7983 */ /* 0x000ee40000300a00 */
[----:B------:R-:W-:Y:S01]  /*45290*/  IMAD.MOV.U32 R19, RZ, RZ, R0 ;  /* 0x000000ffff137224 */ /* 0x000fe200078e0000 */
[C---:B---3--:R-:W-:Y:S11]  /*452a0*/  HMMA.16816.F32 R12, R20.reuse, R10, R12 ;  /* 0x0000000a140c723c */ /* 0x048ff6000000180c */
[----:B------:R-:W-:Y:S11]  /*452b0*/  @!UPT UIADD3 URZ, URZ, URZ, URZ ;  /* 0x0000003f3f3ff290 */ /* 0x000ff6000fffe03f */
[----:B------:R-:W-:Y:S02]  /*452c0*/  @!UPT UIADD3 URZ, URZ, URZ, URZ ;  /* 0x0000003f3f3ff290 */ /* 0x000fe4000fffe03f */
[----:B------:R-:W-:Y:S02]  /*452d0*/  MOV R0, R15 ;  /* 0x0000000f00007202 */ /* 0x000fe40000000f00 */
[----:B------:R-:W2:Y:S01]  /*452e0*/  LDL R15, [R1+0x126c] ;  /* 0x00126c00010f7983 */ /* 0x000ea20000100800 */
[----:B------:R-:W-:Y:S02]  /*452f0*/  MOV R16, R29 ;  /* 0x0000001d00107202 */ /* 0x000fe40000000f00 */
[----:B------:R-:W-:Y:S01]  /*45300*/  MOV R17, R28 ;  /* 0x0000001c00117202 */ /* 0x000fe20000000f00 */
[----:B------:R-:W-:Y:S01]  /*45310*/  MOV R29, R12 ;  /* 0x0000000c001d7202 */ /* 0x000fe20000000f00 */
[----:B------:R-:W-:Y:S01]  /*45320*/  MOV R18, R2 ;  /* 0x0000000200127202 */ /* 0x000fe20000000f00 */
[----:B------:R-:W-:Y:S01]  /*45330*/  IMAD.MOV.U32 R28, RZ, RZ, R13 ;  /* 0x000000ffff1c7224 */ /* 0x000fe200078e000d */
[----:B------:R-:W-:Y:S01]  /*45340*/  MOV R2, R14 ;  /* 0x0000000e00027202 */ /* 0x000fe20000000f00 */
[----:B--2---:R0:W-:Y:S01]  /*45350*/  STL [R1+0x3438], R15 ;  /* 0x0034380f01007387 */ /* 0x0041e20000100800 */
[----:B------:R-:W2:Y:S02]  /*45360*/  LDL.LU R12, [R1+0x20] ;  /* 0x00002000010c7983 */ /* 0x000ea40000300800 */
[----:B------:R-:W2:Y:S02]  /*45370*/  LDL.LU R13, [R1+0x24] ;  /* 0x00002400010d7983 */ /* 0x000ea40000300800 */
[----:B------:R-:W3:Y:S01]  /*45380*/  LDL.LU R14, [R1+0x28] ;  /* 0x00002800010e7983 */ /* 0x000ee20000300800 */
[----:B0-----:R-:W3:Y:S01]  /*45390*/  LDL.LU R15, [R1+0x2c] ;  /* 0x00002c00010f7983 */ /* 0x001ee20000300800 */
[----:B----4-:R-:W-:Y:S03]  /*453a0*/  HMMA.16816.F32 R20, R20, R6, R24 ;  /* 0x000000061414723c */ /* 0x010fe60000001818 */
[----:B---3--:R-:W-:Y:S01]  /*453b0*/  STL.64 [R1+0x3468], R14 ;  /* 0x0034680e01007387 */ /* 0x008fe20000100a00 */
[----:B--2---:R0:W-:Y:S03]  /*453c0*/  STL.64 [R1+0x3460], R12 ;  /* 0x0034600c01007387 */ /* 0x0041e60000100a00 */
[----:B0-----:R-:W2:Y:S01]  /*453d0*/  LDL.LU R12, [R1+0x190] ;  /* 0x00019000010c7983 */ /* 0x001ea20000300800 */
[----:B------:R-:W2:Y:S02]  /*453e0*/  LDL.LU R13, [R1+0x194] ;  /* 0x00019400010d7983 */ /* 0x000ea40000300800 */
[----:B------:R-:W2:Y:S02]  /*453f0*/  LDL.LU R14, [R1+0x198] ;  /* 0x00019800010e7983 */ /* 0x000ea40000300800 */
[----:B------:R-:W2:Y:S01]  /*45400*/  LDL.LU R15, [R1+0x19c] ;  /* 0x00019c00010f7983 */ /* 0x000ea20000300800 */
[----:B------:R-:W3:Y:S10]  /*45410*/  LDL.LU R27, [R1+0x34c0] ;  /* 0x0034c000011b7983 */ /* 0x000ef40000300800 */
[----:B------:R0:W-:Y:S02]  /*45420*/  STL.64 [R1+0x70], R20 ;  /* 0x0000701401007387 */ /* 0x0001e40000100a00 */
[----:B------:R1:W-:Y:S01]  /*45430*/  STL.64 [R1+0x78], R22 ;  /* 0x0000781601007387 */ /* 0x0003e20000100a00 */
[----:B0-----:R-:W4:Y:S01]  /*45440*/  LDL.LU.64 R20, [R1+0x34b8] ;  /* 0x0034b80001147983 */ /* 0x001f220000300a00 */
[----:B--2---:R-:W-:Y:S11]  /*45450*/  HMMA.16816.F32 R12, R16, R10, R12 ;  /* 0x0000000a100c723c */ /* 0x004ff6000000180c */
[----:B------:R-:W-:Y:S11]  /*45460*/  @!UPT UIADD3 URZ, URZ, URZ, URZ ;  /* 0x0000003f3f3ff290 */ /* 0x000ff6000fffe03f */
[----:B------:R-:W-:Y:S02]  /*45470*/  @!UPT UIADD3 URZ, URZ, URZ, URZ ;  /* 0x0000003f3f3ff290 */ /* 0x000fe4000fffe03f */
[----:B-1----:R-:W-:-:S05]  /*45480*/  MOV R23, R15 ;  /* 0x0000000f00177202 */ /* 0x002fca0000000f00 */
[----:B------:R-:W-:Y:S01]  /*45490*/  STL [R1+0x34a8], R23 ;  /* 0x0034a81701007387 */ /* 0x000fe20000100800 */
[----:B----4-:R0:W-:Y:S03]  /*454a0*/  STL.64 [R1+0x34a0], R20 ;  /* 0x0034a01401007387 */ /* 0x0101e60000100a00 */
[----:B0-----:R-:W2:Y:S01]  /*454b0*/  LDL.LU R20, [R1+0x170] ;  /* 0x0001700001147983 */ /* 0x001ea20000300800 */
[----:B------:R-:W2:Y:S02]  /*454c0*/  LDL.LU R21, [R1+0x174] ;  /* 0x0001740001157983 */ /* 0x000ea40000300800 */
[----:B------:R-:W2:Y:S02]  /*454d0*/  LDL.LU R22, [R1+0x178] ;  /* 0x0001780001167983 */ /* 0x000ea40000300800 */
[----:B------:R-:W2:Y:S01]  /*454e0*/  LDL.LU R23, [R1+0x17c] ;  /* 0x00017c0001177983 */ /* 0x000ea20000300800 */
[----:B------:R-:W-:Y:S01]  /*454f0*/  MOV R26, R12 ;  /* 0x0000000c001a7202 */ /* 0x000fe20000000f00 */
[----:B------:R-:W-:Y:S01]  /*45500*/  IMAD.MOV.U32 R25, RZ, RZ, R13 ;  /* 0x000000ffff197224 */ /* 0x000fe200078e000d */
[----:B------:R-:W4:Y:S01]  /*45510*/  LDL.LU R12, [R1+0x30] ;  /* 0x00003000010c7983 */ /* 0x000f220000300800 */
[----:B------:R-:W-:Y:S01]  /*45520*/  MOV R24, R14 ;  /* 0x0000000e00187202 */ /* 0x000fe20000000f00 */
[----:B------:R-:W4:Y:S02]  /*45530*/  LDL.LU R13, [R1+0x34] ;  /* 0x00003400010d7983 */ /* 0x000f240000300800 */
[----:B------:R-:W3:Y:S01]  /*45540*/  LDL.LU R14, [R1+0x38] ;  /* 0x00003800010e7983 */ /* 0x000ee20000300800 */
[----:B------:R-:W3:Y:S01]  /*45550*/  LDL.LU R15, [R1+0x3c] ;  /* 0x00003c00010f7983 */ /* 0x000ee20000300800 */
[----:B--2---:R-:W-:Y:S03]  /*45560*/  HMMA.16816.F32 R20, R16, R6, R20 ;  /* 0x000000061014723c */ /* 0x004fe60000001814 */
[----:B---3--:R-:W-:Y:S01]  /*45570*/  STL.64 [R1+0x3498], R14 ;  /* 0x0034980e01007387 */ /* 0x008fe20000100a00 */
[----:B----4-:R0:W-:Y:S03]  /*45580*/  STL.64 [R1+0x3490], R12 ;  /* 0x0034900c01007387 */ /* 0x0101e60000100a00 */
[----:B0-----:R-:W2:Y:S01]  /*45590*/  LDL.LU R12, [R1+0x40] ;  /* 0x00004000010c7983 */ /* 0x001ea20000300800 */
[----:B------:R-:W2:Y:S02]  /*455a0*/  LDL.LU R13, [R1+0x44] ;  /* 0x00004400010d7983 */ /* 0x000ea40000300800 */
[----:B------:R-:W2:Y:S02]  /*455b0*/  LDL.LU R14, [R1+0x48] ;  /* 0x00004800010e7983 */ /* 0x000ea40000300800 */
[----:B------:R-:W2:Y:S01]  /*455c0*/  LDL.LU R15, [R1+0x4c] ;  /* 0x00004c00010f7983 */ /* 0x000ea20000300800 */
[----:B------:R-:W-:Y:S01]  /*455d0*/  STL.64 [R1+0x3420], R26 ;  /* 0x0034201a01007387 */ /* 0x000fe20000100a00 */
[----:B------:R-:W-:Y:S02]  /*455e0*/  STL.64 [R1+0x3418], R24 ;  /* 0x0034181801007387 */ /* 0x000fe40000100a00 */
[----:B------:R-:W2:Y:S07]  /*455f0*/  LDL.LU R16, [R1+0x120] ;  /* 0x0001200001107983 */ /* 0x000eae0000300800 */
[----:B------:R0:W-:Y:S01]  /*45600*/  STL.64 [R1+0xa0], R20 ;  /* 0x0000a01401007387 */ /* 0x0001e20000100a00 */
[----:B------:R1:W-:Y:S01]  /*45610*/  STL.64 [R1+0xa8], R22 ;  /* 0x0000a81601007387 */ /* 0x0003e20000100a00 */
[----:B------:R-:W2:Y:S02]  /*45620*/  LDL.LU R17, [R1+0x124] ;  /* 0x0001240001117983 */ /* 0x000ea40000300800 */
[----:B------:R-:W2:Y:S02]  /*45630*/  LDL.LU R18, [R1+0x128] ;  /* 0x0001280001127983 */ /* 0x000ea40000300800 */
[----:B------:R-:W2:Y:S01]  /*45640*/  LDL.LU R19, [R1+0x12c] ;  /* 0x00012c0001137983 */ /* 0x000ea20000300800 */
[----:B0-----:R-:W3:Y:S01]  /*45650*/  LDL.LU R20, [R1+0x150] ;  /* 0x0001500001147983 */ /* 0x001ee20000300800 */
[----:B------:R-:W3:Y:S02]  /*45660*/  LDL.LU R21, [R1+0x154] ;  /* 0x0001540001157983 */ /* 0x000ee40000300800 */
[----:B-1----:R-:W3:Y:S02]  /*45670*/  LDL.LU R22, [R1+0x158] ;  /* 0x0001580001167983 */ /* 0x002ee40000300800 */
[----:B------:R-:W3:Y:S01]  /*45680*/  LDL.LU R23, [R1+0x15c] ;  /* 0x00015c0001177983 */ /* 0x000ee20000300800 */
[----:B------:R-:W4:Y:S01]  /*45690*/  LDL.LU R24, [R1+0x100] ;  /* 0x0001000001187983 */ /* 0x000f220000300800 */
        /* <DEDUP_REMOVED lines=8> */
[----:B------:R-:W4:Y:S02]  /*45720*/  LDL.LU R27, [R1+0x11c] ;  /* 0x00011c00011b7983 */ /* 0x000f240000300800 */
[----:B----4-:R-:W-:Y:S01]  /*45730*/  STL.64 [R1+0x3458], R26 ;  /* 0x0034581a01007387 */ /* 0x010fe20000100a00 */
[----:B--2---:R0:W-:Y:S03]  /*45740*/  STL.64 [R1+0x3450], R24 ;  /* 0x0034501801007387 */ /* 0x0041e60000100a00 */
[----:B0-----:R-:W2:Y:S01]  /*45750*/  LDL.LU R24, [R1+0x130] ;  /* 0x0001300001187983 */ /* 0x001ea20000300800 */
[----:B------:R-:W2:Y:S02]  /*45760*/  LDL.LU R25, [R1+0x134] ;  /* 0x0001340001197983 */ /* 0x000ea40000300800 */
[----:B------:R-:W4:Y:S02]  /*45770*/  LDL.LU R26, [R1+0x138] ;  /* 0x00013800011a7983 */ /* 0x000f240000300800 */
[----:B------:R-:W4:Y:S01]  /*45780*/  LDL.LU R27, [R1+0x13c] ;  /* 0x00013c00011b7983 */ /* 0x000f220000300800 */
[C---:B------:R-:W-:Y:S08]  /*45790*/  HMMA.16816.F32 R16, R12.reuse, R10, R16 ;  /* 0x0000000a0c10723c */ /* 0x040ff00000001810 */
[----:B---3--:R-:W-:Y:S01]  /*457a0*/  HMMA.16816.F32 R12, R12, R6, R20 ;  /* 0x000000060c0c723c */ /* 0x008fe20000001814 */
[----:B----4-:R-:W-:Y:S01]  /*457b0*/  STL.64 [R1+0x3478], R26 ;  /* 0x0034781a01007387 */ /* 0x010fe20000100a00 */
[----:B--2---:R0:W-:Y:S03]  /*457c0*/  STL.64 [R1+0x3470], R24 ;  /* 0x0034701801007387 */ /* 0x0041e60000100a00 */
[----:B0-----:R-:W2:Y:S01]  /*457d0*/  LDL.LU R24, [R1+0x140] ;  /* 0x0001400001187983 */ /* 0x001ea20000300800 */
[----:B------:R-:W2:Y:S02]  /*457e0*/  LDL.LU R25, [R1+0x144] ;  /* 0x0001440001197983 */ /* 0x000ea40000300800 */
[----:B------:R-:W3:Y:S02]  /*457f0*/  LDL.LU R26, [R1+0x148] ;  /* 0x00014800011a7983 */ /* 0x000ee40000300800 */
[----:B------:R-:W3:Y:S11]  /*45800*/  LDL.LU R27, [R1+0x14c] ;  /* 0x00014c00011b7983 */ /* 0x000ef60000300800 */
[----:B------:R-:W-:Y:S03]  /*45810*/  @!UPT UIADD3 URZ, URZ, URZ, URZ ;  /* 0x0000003f3f3ff290 */ /* 0x000fe6000fffe03f */
[----:B------:R-:W-:Y:S01]  /*45820*/  IMAD.MOV.U32 R22, RZ, RZ, R14 ;  /* 0x000000ffff167224 */ /* 0x000fe200078e000e */
[----:B---3--:R-:W-:Y:S01]  /*45830*/  STL.64 [R1+0x3488], R26 ;  /* 0x0034881a01007387 */ /* 0x008fe20000100a00 */
[----:B--2---:R0:W-:Y:S03]  /*45840*/  STL.64 [R1+0x3480], R24 ;  /* 0x0034801801007387 */ /* 0x0041e60000100a00 */
[----:B0-----:R-:W2:Y:S01]  /*45850*/  LDL.LU R24, [R1+0x160] ;  /* 0x0001600001187983 */ /* 0x001ea20000300800 */
[----:B------:R-:W2:Y:S02]  /*45860*/  LDL.LU R25, [R1+0x164] ;  /* 0x0001640001197983 */ /* 0x000ea40000300800 */
[----:B------:R-:W2:Y:S02]  /*45870*/  LDL.LU R26, [R1+0x168] ;  /* 0x00016800011a7983 */ /* 0x000ea40000300800 */
[----:B------:R-:W2:Y:S01]  /*45880*/  LDL.LU R27, [R1+0x16c] ;  /* 0x00016c00011b7983 */ /* 0x000ea20000300800 */
[----:B------:R-:W-:Y:S01]  /*45890*/  STL.64 [R1+0x120], R16 ;  /* 0x0001201001007387 */ /* 0x000fe20000100a00 */
[----:B------:R0:W-:Y:S02]  /*458a0*/  STL [R1+0x128], R18 ;  /* 0x0001281201007387 */ /* 0x0001e40000100800 */
[----:B0-----:R-:W-:Y:S01]  /*458b0*/  MOV R18, R19 ;  /* 0x0000001300127202 */ /* 0x001fe20000000f00 */
[----:B------:R-:W3:Y:S01]  /*458c0*/  LDL.LU.64 R16, [R1+0x34b0] ;  /* 0x0034b00001107983 */ /* 0x000ee20000300a00 */
[----:B------:R-:W-:-:S03]  /*458d0*/  MOV R19, R15 ;  /* 0x0000000f00137202 */ /* 0x000fc60000000f00 */
[----:B------:R-:W-:Y:S01]  /*458e0*/  STL [R1+0x336c], R18 ;  /* 0x00336c1201007387 */ /* 0x000fe20000100800 */
[----:B------:R-:W4:Y:S02]  /*458f0*/  LDL.LU R23, [R1+0x34a8] ;  /* 0x0034a80001177983 */ /* 0x000f240000300800 */
[----:B------:R-:W2:Y:S02]  /*45900*/  LDL.LU.64 R20, [R1+0x34a0] ;  /* 0x0034a00001147983 */ /* 0x000ea40000300a00 */
[----:B------:R-:W-:Y:S02]  /*45910*/  STL.64 [R1+0x150], R12 ;  /* 0x0001500c01007387 */ /* 0x000fe40000100a00 */
[----:B------:R-:W0:Y:S04]  /*45920*/  LDSM.16.MT88.4 R12, [R5+0x1e080] ;  /* 0x01e08000050c783b */ /* 0x000e280000004200 */
[----:B------:R-:W-:Y:S01]  /*45930*/  STL [R1+0x3378], R19 ;  /* 0x0033781301007387 */ /* 0x000fe20000100800 */
[----:B------:R-:W-:Y:S01]  /*45940*/  STL [R1+0x3370], R22 ;  /* 0x0033701601007387 */ /* 0x000fe20000100800 */
[----:B0-----:R-:W-:-:S02]  /*45950*/  MOV R5, R14 ;  /* 0x0000000e00057202 */ /* 0x001fc40000000f00 */
[----:B------:R0:W-:Y:S01]  /*45960*/  STL [R1+0x60], R12 ;  /* 0x0000600c01007387 */ /* 0x0001e20000100800 */
[----:B------:R-:W-:Y:S01]  /*45970*/  IMAD.MOV.U32 R4, RZ, RZ, R15 ;  /* 0x000000ffff047224 */ /* 0x000fe200078e000f */
[----:B------:R-:W-:Y:S01]  /*45980*/  MOV R18, R13 ;  /* 0x0000000d00127202 */ /* 0x000fe20000000f00 */
[----:B------:R-:W2:Y:S01]  /*45990*/  LDL.LU.64 R14, [R1+0x3498] ;  /* 0x00349800010e7983 */ /* 0x000ea20000300a00 */
[----:B0-----:R-:W2:Y:S03]  /*459a0*/  LDL.LU.64 R12, [R1+0x3490] ;  /* 0x00349000010c7983 */ /* 0x001ea60000300a00 */
        /* <DEDUP_REMOVED lines=30> */
[----:B--2---:R-:W0:Y:S02]  /*45b90*/  LDSM.16.MT88.4 R12, [R15+0x1e000] ;  /* 0x01e000000f0c783b */ /* 0x004e240000004200 */
[----:B0-----:R-:W-:-:S02]  /*45ba0*/  MOV R18, R12 ;  /* 0x0000000c00127202 */ /* 0x001fc40000000f00 */
[----:B------:R-:W-:Y:S02]  /*45bb0*/  MOV R19, R13 ;  /* 0x0000000d00137202 */ /* 0x000fe40000000f00 */
[----:B------:R-:W-:Y:S01]  /*45bc0*/  MOV R3, R14 ;  /* 0x0000000e00037202 */ /* 0x000fe20000000f00 */
[----:B------:R-:W-:Y:S02]  /*45bd0*/  IMAD.MOV.U32 R22, RZ, RZ, R15 ;  /* 0x000000ffff167224 */ /* 0x000fe400078e000f */
[----:B------:R-:W2:Y:S01]  /*45be0*/  LDL.LU.64 R14, [R1+0x3430] ;  /* 0x00343000010e7983 */ /* 0x000ea20000300a00 */
[----:B------:R-:W2:Y:S02]  /*45bf0*/  LDL.LU.64 R12, [R1+0x3428] ;  /* 0x00342800010c7983 */ /* 0x000ea40000300a00 */
[----:B------:R-:W-:Y:S02]  /*45c00*/  STL.64 [R1+0x33e0], R18 ;  /* 0x0033e01201007387 */ /* 0x000fe40000100a00 */
[----:B---3--:R0:W-:Y:S02]  /*45c10*/  STL.64 [R1+0x33d8], R16 ;  /* 0x0033d81001007387 */ /* 0x0081e40000100a00 */
[----:B0-----:R-:W3:Y:S01]  /*45c20*/  LDL.LU R16, [R1+0xf0] ;  /* 0x0000f00001107983 */ /* 0x001ee20000300800 */
[----:B------:R-:W3:Y:S02]  /*45c30*/  LDL.LU R17, [R1+0xf4] ;  /* 0x0000f40001117983 */ /* 0x000ee40000300800 */
[----:B------:R-:W3:Y:S02]  /*45c40*/  LDL.LU R18, [R1+0xf8] ;  /* 0x0000f80001127983 */ /* 0x000ee40000300800 */
[----:B------:R-:W3:Y:S01]  /*45c50*/  LDL.LU R19, [R1+0xfc] ;  /* 0x0000fc0001137983 */ /* 0x000ee20000300800 */
[----:B------:R-:W-:Y:S01]  /*45c60*/  STL [R1+0x33d0], R22 ;  /* 0x0033d01601007387 */ /* 0x000fe20000100800 */
[----:B------:R-:W-:Y:S01]  /*45c70*/  STL.64 [R1+0x33c8], R20 ;  /* 0x0033c81401007387 */ /* 0x000fe20000100a00 */
[C---:B--2---:R-:W-:Y:S08]  /*45c80*/  HMMA.16816.F32 R24, R12.reuse, R10, R24 ;  /* 0x0000000a0c18723c */ /* 0x044ff00000001818 */
[----:B---3--:R-:W-:Y:S11]  /*45c90*/  HMMA.16816.F32 R12, R12, R6, R16 ;  /* 0x000000060c0c723c */ /* 0x008ff60000001810 */
[----:B------:R-:W-:Y:S04]  /*45ca0*/  @!UPT UIADD3 URZ, URZ, URZ, URZ ;  /* 0x0000003f3f3ff290 */ /* 0x000fe8000fffe03f */
[----:B------:R-:W-:Y:S01]  /*45cb0*/  STL.64 [R1+0x1c0], R24 ;  /* 0x0001c01801007387 */ /* 0x000fe20000100a00 */
[----:B------:R0:W-:Y:S03]  /*45cc0*/  STL.64 [R1+0x1c8], R26 ;  /* 0x0001c81a01007387 */ /* 0x0001e60000100a00 */
[----:B0-----:R-:W2:Y:S01]  /*45cd0*/  LDL.LU.64 R26, [R1+0x3420] ;  /* 0x00342000011a7983 */ /* 0x001ea20000300a00 */
[----:B------:R-:W3:Y:S02]  /*45ce0*/  LDL.LU.64 R24, [R1+0x3418] ;  /* 0x0034180001187983 */ /* 0x000ee40000300a00 */
[----:B------:R-:W-:Y:S02]  /*45cf0*/  STL.64 [R1+0x33f0], R6 ;  /* 0x0033f00601007387 */ /* 0x000fe40000100a00 */
[----:B------:R0:W-:Y:S01]  /*45d00*/  STL.64 [R1+0x33e8], R4 ;  /* 0x0033e80401007387 */ /* 0x0001e20000100a00 */
[----:B------:R-:W-:Y:S01]  /*45d10*/  STL.64 [R1+0x170], R12 ;  /* 0x0001700c01007387 */ /* 0x000fe20000100a00 */
[----:B------:R1:W-:Y:S03]  /*45d20*/  STL.64 [R1+0x178], R14 ;  /* 0x0001780e01007387 */ /* 0x0003e60000100a00 */
[----:B0-----:R-:W4:Y:S01]  /*45d30*/  LDL.LU R4, [R1+0xe0] ;  /* 0x0000e00001047983 */ /* 0x001f220000300800 */
[----:B------:R-:W4:Y:S02]  /*45d40*/  LDL.LU R5, [R1+0xe4] ;  /* 0x0000e40001057983 */ /* 0x000f240000300800 */
[----:B------:R-:W4:Y:S02]  /*45d50*/  LDL.LU R6, [R1+0xe8] ;  /* 0x0000e80001067983 */ /* 0x000f240000300800 */
[----:B------:R-:W4:Y:S01]  /*45d60*/  LDL.LU R7, [R1+0xec] ;  /* 0x0000ec0001077983 */ /* 0x000f220000300800 */
[----:B-1----:R-:W4:Y:S01]  /*45d70*/  LDL R15, [R1+0x126c] ;  /* 0x00126c00010f7983 */ /* 0x002f220000100800 */
[----:B--2---:R-:W-:-:S02]  /*45d80*/  MOV R12, R26 ;  /* 0x0000001a000c7202 */ /* 0x004fc40000000f00 */
[----:B---3--:R-:W-:Y:S02]  /*45d90*/  MOV R13, R25 ;  /* 0x00000019000d7202 */ /* 0x008fe40000000f00 */
[----:B------:R-:W-:Y:S01]  /*45da0*/  MOV R14, R24 ;  /* 0x00000018000e7202 */ /* 0x000fe20000000f00 */
[----:B----4-:R0:W-:Y:S01]  /*45db0*/  STL [R1+0x3380], R15 ;  /* 0x0033800f01007387 */ /* 0x0101e20000100800 */
[----:B------:R-:W2:Y:S02]  /*45dc0*/  LDL.LU R26, [R1+0x3410] ;  /* 0x00341000011a7983 */ /* 0x000ea40000300800 */
[----:B------:R-:W3:Y:S02]  /*45dd0*/  LDL.LU R25, [R1+0x340c] ;  /* 0x00340c0001197983 */ /* 0x000ee40000300800 */
[----:B------:R-:W4:Y:S01]  /*45de0*/  LDL.LU R24, [R1+0x3408] ;  /* 0x0034080001187983 */ /* 0x000f220000300800 */
[----:B------:R-:W4:Y:S01]  /*45df0*/  LDL.LU R16, [R1+0xd0] ;  /* 0x0000d00001107983 */ /* 0x000f220000300800 */
[----:B------:R-:W4:Y:S02]  /*45e00*/  LDL.LU R17, [R1+0xd4] ;  /* 0x0000d40001117983 */ /* 0x000f240000300800 */
[----:B------:R-:W4:Y:S02]  /*45e10*/  LDL.LU R18, [R1+0xd8] ;  /* 0x0000d80001127983 */ /* 0x000f240000300800 */
[----:B------:R-:W4:Y:S01]  /*45e20*/  LDL.LU R19, [R1+0xdc] ;  /* 0x0000dc0001137983 */ /* 0x000f220000300800 */
[----:B------:R-:W4:Y:S01]  /*45e30*/  LDL.LU R20, [R1+0xc0] ;  /* 0x0000c00001147983 */ /* 0x000f220000300800 */
[----:B------:R-:W4:Y:S02]  /*45e40*/  LDL.LU R21, [R1+0xc4] ;  /* 0x0000c40001157983 */ /* 0x000f240000300800 */
[----:B0-----:R-:W-:-:S02]  /*45e50*/  IMAD.MOV.U32 R15, RZ, RZ, R23 ;  /* 0x000000ffff0f7224 */ /* 0x001fc400078e0017 */
[----:B------:R-:W4:Y:S01]  /*45e60*/  LDL.LU R22, [R1+0xc8] ;  /* 0x0000c80001167983 */ /* 0x000f220000300800 */
[----:B------:R-:W4:Y:S02]  /*45e70*/  LDL.LU R23, [R1+0xcc] ;  /* 0x0000cc0001177983 */ /* 0x000f240000300800 */
[----:B------:R0:W-:Y:S02]  /*45e80*/  STL.64 [R1+0x3390], R14 ;  /* 0x0033900e01007387 */ /* 0x0001e40000100a00 */
[----:B------:R3:W-:Y:S02]  /*45e90*/  STL.64 [R1+0x3388], R12 ;  /* 0x0033880c01007387 */ /* 0x0007e40000100a00 */
[----:B0-----:R-:W-:Y:S01]  /*45ea0*/  IMAD.MOV.U32 R15, RZ, RZ, R27 ;  /* 0x000000ffff0f7224 */ /* 0x001fe200078e001b */
[----:B--2---:R-:W-:Y:S02]  /*45eb0*/  MOV R14, R26 ;  /* 0x0000001a000e7202 */ /* 0x004fe40000000f00 */
[----:B---3--:R-:W-:-:S02]  /*45ec0*/  MOV R13, R25 ;  /* 0x00000019000d7202 */ /* 0x008fc40000000f00 */
[----:B----4-:R-:W-:Y:S02]  /*45ed0*/  MOV R12, R24 ;  /* 0x00000018000c7202 */ /* 0x010fe40000000f00 */
[----:B------:R-:W2:Y:S01]  /*45ee0*/  LDL.LU R24, [R1+0x3404] ;  /* 0x0034040001187983 */ /* 0x000ea20000300800 */
        /* <DEDUP_REMOVED lines=12> */
[----:B------:R-:W-:Y:S01]  /*45fb0*/  STL.64 [R1+0x1b0], R4 ;  /* 0x0001b00401007387 */ /* 0x000fe20000100a00 */
[----:B------:R0:W-:Y:S03]  /*45fc0*/  STL.64 [R1+0x1b8], R6 ;  /* 0x0001b80601007387 */ /* 0x0001e60000100a00 */
[----:B0-----:R-:W2:Y:S01]  /*45fd0*/  LDL.LU.64 R6, [R1+0x33f0] ;  /* 0x0033f00001067983 */ /* 0x001ea20000300a00 */
[----:B------:R-:W4:Y:S02]  /*45fe0*/  LDL.LU.64 R4, [R1+0x33e8] ;  /* 0x0033e80001047983 */ /* 0x000f240000300a00 */
        /* <DEDUP_REMOVED lines=15> */
[----:B------:R-:W2:Y:S01]  /*460e0*/  LDL.LU.64 R18, [R1+0x33e0] ;  /* 0x0033e00001127983 */ /* 0x000ea20000300a00 */
[----:B------:R-:W3:Y:S11]  /*460f0*/  LDL.LU.64 R16, [R1+0x33d8] ;  /* 0x0033d80001107983 */ /* 0x000ef60000300a00 */
[----:B------:R-:W-:Y:S02]  /*46100*/  STL.64 [R1+0x1a0], R24 ;  /* 0x0001a01801007387 */ /* 0x000fe40000100a00 */
[----:B------:R-:W-:Y:S01]  /*46110*/  STL.64 [R1+0x1a8], R26 ;  /* 0x0001a81a01007387 */ /* 0x000fe20000100a00 */
[----:B---3--:R-:W-:Y:S11]  /*46120*/  HMMA.16816.F32 R20, R12, R16, R20 ;  /* 0x000000100c14723c */ /* 0x008ff60000001814 */
[----:B------:R-:W-:Y:S11]  /*46130*/  @!UPT UIADD3 URZ, URZ, URZ, URZ ;  /* 0x0000003f3f3ff290 */ /* 0x000ff6000fffe03f */
[----:B------:R-:W-:Y:S01]  /*46140*/  @!UPT UIADD3 URZ, URZ, URZ, URZ ;  /* 0x0000003f3f3ff290 */ /* 0x000fe2000fffe03f */
[----:B------:R-:W-:Y:S01]  /*46150*/  STL.64 [R1+0x190], R20 ;  /* 0x0001901401007387 */ /* 0x000fe20000100a00 */
[----:B------:R0:W-:Y:S03]  /*46160*/  STL [R1+0x198], R22 ;  /* 0x0001981601007387 */ /* 0x0001e60000100800 */
[----:B0-----:R-:W3:Y:S01]  /*46170*/  LDL.LU R22, [R1+0x33d0] ;  /* 0x0033d00001167983 */ /* 0x001ee20000300800 */
[----:B------:R-:W2:Y:S01]  /*46180*/  LDL.LU.64 R20, [R1+0x33c8] ;  /* 0x0033c80001147983 */ /* 0x000ea20000300a00 */
[----:B------:R-:W-:Y:S01]  /*46190*/  MOV R26, R2 ;  /* 0x00000002001a7202 */ /* 0x000fe20000000f00 */
[----:B------:R-:W-:-:S05]  /*461a0*/  MOV R2, R23 ;  /* 0x0000001700027202 */ /* 0x000fca0000000f00 */
[----:B------:R-:W-:Y:S01]  /*461b0*/  STL [R1+0x3340], R2 ;  /* 0x0033400201007387 */ /* 0x000fe20000100800 */
[----:B--2---:R-:W-:Y:S03]  /*461c0*/  HMMA.16816.F32 R12, R12, R20, R8 ;  /* 0x000000140c0c723c */ /* 0x004fe60000001808 */
[----:B------:R-:W2:Y:S01]  /*461d0*/  LDL.LU.64 R10, [R1+0x33c0] ;  /* 0x0033c000010a7983 */ /* 0x000ea20000300a00 */
[----:B------:R-:W2:Y:S11]  /*461e0*/  LDL.LU.64 R8, [R1+0x33b8] ;  /* 0x0033b80001087983 */ /* 0x000eb60000300a00 */
[----:B------:R-:W-:Y:S08]  /*461f0*/  @!UPT UIADD3 URZ, URZ, URZ, URZ ;  /* 0x0000003f3f3ff290 */ /* 0x000ff0000fffe03f */
[----:B------:R-:W-:Y:S01]  /*46200*/  STL.64 [R1+0x140], R12 ;  /* 0x0001400c01007387 */ /* 0x000fe20000100a00 */
[----:B------:R0:W-:Y:S03]  /*46210*/  STL.64 [R1+0x148], R14 ;  /* 0x0001480e01007387 */ /* 0x0001e60000100a00 */
[----:B0-----:R-:W2:Y:S01]  /*46220*/  LDL.LU.64 R14, [R1+0x33b0] ;  /* 0x0033b000010e7983 */ /* 0x001ea20000300a00 */
[----:B------:R-:W2:Y:S01]  /*46230*/  LDL.LU.64 R12, [R1+0x33a8] ;  /* 0x0033a800010c7983 */ /* 0x000ea20000300a00 */
[----:B------:R-:W-:Y:S02]  /*46240*/  MOV R24, R29 ;  /* 0x0000001d00187202 */ /* 0x000fe40000000f00 */
[----:B------:R-:W-:Y:S01]  /*46250*/  MOV R25, R28 ;  /* 0x0000001c00197202 */ /* 0x000fe20000000f00 */
[----:B------:R-:W-:-:S07]  /*46260*/  IMAD.MOV.U32 R27, RZ, RZ, R0 ;  /* 0x000000ffff1b7224 */ /* 0x000fce00078e0000 */
[C---:B--2---:R-:W-:Y:S11]  /*46270*/  HMMA.16816.F32 R24, R12.reuse, R16, R24 ;  /* 0x000000100c18723c */ /* 0x044ff60000001818 */
[----:B------:R-:W-:Y:S11]  /*46280*/  @!UPT UIADD3 URZ, URZ, URZ, URZ ;  /* 0x0000003f3f3ff290 */ /* 0x000ff6000fffe03f */
[----:B------:R-:W-:Y:S02]  /*46290*/  @!UPT UIADD3 URZ, URZ, URZ, URZ ;  /* 0x0000003f3f3ff290 */ /* 0x000fe4000fffe03f */
[----:B------:R-:W-:Y:S02]  /*462a0*/  MOV R0, R27 ;  /* 0x0000001b00007202 */ /* 0x000fe40000000f00 */
[----:B------:R-:W2:Y:S01]  /*462b0*/  LDL R27, [R1+0x1270] ;  /* 0x00127000011b7983 */ /* 0x000ea20000100800 */
[----:B------:R-:W-:Y:S01]  /*462c0*/  HMMA.16816.F32 R12, R12, R20, R8 ;  /* 0x000000140c0c723c */ /* 0x000fe20000001808 */
[----:B------:R-:W-:Y:S02]  /*462d0*/  MOV R23, R24 ;  /* 0x0000001800177202 */ /* 0x000fe40000000f00 */
[----:B------:R-:W-:Y:S01]  /*462e0*/  MOV R29, R25 ;  /* 0x00000019001d7202 */ /* 0x000fe20000000f00 */
[----:B------:R-:W-:Y:S01]  /*462f0*/  IMAD.MOV.U32 R28, RZ, RZ, R26 ;  /* 0x000000ffff1c7224 */ /* 0x000fe200078e001a */
[----:B--2---:R0:W-:Y:S01]  /*46300*/  STL [R1+0x3364], R27 ;  /* 0x0033641b01007387 */ /* 0x0041e20000100800 */
[----:B------:R-:W2:Y:S02]  /*46310*/  LDL.LU R24, [R1+0xa0] ;  /* 0x0000a00001187983 */ /* 0x000ea40000300800 */
[----:B------:R-:W2:Y:S02]  /*46320*/  LDL.LU R25, [R1+0xa4] ;  /* 0x0000a40001197983 */ /* 0x000ea40000300800 */
[----:B------:R-:W2:Y:S01]  /*46330*/  LDL.LU R26, [R1+0xa8] ;  /* 0x0000a800011a7983 */ /* 0x000ea20000300800 */
[----:B0-----:R-:W2:Y:S01]  /*46340*/  LDL.LU R27, [R1+0xac] ;  /* 0x0000ac00011b7983 */ /* 0x001ea20000300800 */
[----:B------:R-:W-:Y:S02]  /*46350*/  STL [R1+0x334c], R0 ;  /* 0x00334c0001007387 */ /* 0x000fe40000100800 */
[----:B------:R-:W-:Y:S02]  /*46360*/  STL [R1+0x3348], R28 ;  /* 0x0033481c01007387 */ /* 0x000fe40000100800 */
[----:B------:R-:W-:Y:S01]  /*46370*/  STL [R1+0x3344], R29 ;  /* 0x0033441d01007387 */ /* 0x000fe20000100800 */
[----:B------:R-:W-:Y:S01]  /*46380*/  STL [R1+0x32ec], R23 ;  /* 0x0032ec1701007387 */ /* 0x000fe20000100800 */
[----:B------:R-:W2:Y:S02]  /*46390*/  LDL.LU.64 R10, [R1+0x33a0] ;  /* 0x0033a000010a7983 */ /* 0x000ea40000300a00 */
[----:B------:R-:W2:Y:S03]  /*463a0*/  LDL.LU.64 R8, [R1+0x3398] ;  /* 0x0033980001087983 */ /* 0x000ea60000300a00 */
[----:B------:R-:W-:Y:S01]  /*463b0*/  STL.64 [R1+0x70], R12 ;  /* 0x0000700c01007387 */ /* 0x000fe20000100a00 */
[----:B------:R0:W-:Y:S04]  /*463c0*/  STL.64 [R1+0x78], R14 ;  /* 0x0000780e01007387 */ /* 0x0001e80000100a00 */
[----:B0-----:R-:W2:Y:S01]  /*463d0*/  LDL.LU.64 R14, [R1+0x3390] ;  /* 0x00339000010e7983 */ /* 0x001ea20000300a00 */
[----:B------:R-:W2:Y:S02]  /*463e0*/  LDL.LU.64 R12, [R1+0x3388] ;  /* 0x00338800010c7983 */ /* 0x000ea40000300a00 */
        /* <DEDUP_REMOVED lines=8> */
[----:B------:R0:W-:Y:S02]  /*46470*/  STL.64 [R1+0x3330], R12 ;  /* 0x0033300c01007387 */ /* 0x0001e40000100a00 */
[----:B0-----:R-:W-:-:S02]  /*46480*/  MOV R12, R18 ;  /* 0x00000012000c7202 */ /* 0x001fc40000000f00 */
[----:B------:R-:W-:Y:S01]  /*46490*/  MOV R13, R19 ;  /* 0x00000013000d7202 */ /* 0x000fe20000000f00 */
[----:B------:R-:W2:Y:S01]  /*464a0*/  LDL.LU R18, [R1+0x337c] ;  /* 0x00337c0001127983 */ /* 0x000ea20000300800 */
[----:B------:R-:W2:Y:S02]  /*464b0*/  LDL.LU R19, [R1+0x3378] ;  /* 0x0033780001137983 */ /* 0x000ea40000300800 */
[----:B------:R-:W-:Y:S02]  /*464c0*/  IMAD.MOV.U32 R14, RZ, RZ, R3 ;  /* 0x000000ffff0e7224 */ /* 0x000fe400078e0003 */
[----:B------:R-:W2:Y:S01]  /*464d0*/  LDL.LU R3, [R1+0x3374] ;  /* 0x0033740001037983 */ /* 0x000ea20000300800 */
[----:B---3--:R-:W-:Y:S02]  /*464e0*/  MOV R15, R22 ;  /* 0x00000016000f7202 */ /* 0x008fe40000000f00 */
[----:B------:R-:W3:Y:S03]  /*464f0*/  LDL.LU R22, [R1+0x3370] ;  /* 0x0033700001167983 */ /* 0x000ee60000300800 */
[----:B------:R4:W-:Y:S02]  /*46500*/  STL.64 [R1+0x3358], R14 ;  /* 0x0033580e01007387 */ /* 0x0009e40000100a00 */
[----:B----4-:R-:W-:Y:S01]  /*46510*/  MOV R14, R5 ;  /* 0x00000005000e7202 */ /* 0x010fe20000000f00 */
[----:B------:R-:W-:Y:S01]  /*46520*/  IMAD.MOV.U32 R15, RZ, RZ, R4 ;  /* 0x000000ffff0f7224 */ /* 0x000fe200078e0004 */
[----:B------:R0:W-:Y:S04]  /*46530*/  STL.64 [R1+0x3350], R12 ;  /* 0x0033500c01007387 */ /* 0x0001e80000100a00 */
[----:B0-----:R-:W4:Y:S04]  /*46540*/  LDL.LU R12, [R1+0x60] ;  /* 0x00006000010c7983 */ /* 0x001f280000300800 */
[----:B--2---:R-:W0:Y:S01]  /*46550*/  LDSM.16.MT88.4 R4, [R3+0x1e000] ;  /* 0x01e000000304783b */ /* 0x004e220000004200 */
[----:B------:R-:W-:-:S02]  /*46560*/  MOV R13, R18 ;  /* 0x00000012000d7202 */ /* 0x000fc40000000f00 */
[----:B------:R-:W2:Y:S01]  /*46570*/  LDL.LU R18, [R1+0x336c] ;  /* 0x00336c0001127983 */ /* 0x000ea20000300800 */
[----:B0-----:R0:W-:Y:S04]  /*46580*/  STL.64 [R1+0x3318], R6 ;  /* 0x0033180601007387 */ /* 0x0011e80000100a00 */
[----:B0-----:R-:W2:Y:S01]  /*46590*/  LDL R7, [R1+0x126c] ;  /* 0x00126c0001077983 */ /* 0x001ea20000100800 */
[----:B------:R0:W-:Y:S01]  /*465a0*/  STL.64 [R1+0x3310], R4 ;  /* 0x0033100401007387 */ /* 0x0001e20000100a00 */
[----:B------:R-:W-:Y:S01]  /*465b0*/  HMMA.16816.F32 R24, R8, R20, R24 ;  /* 0x000000140818723c */ /* 0x000fe20000001818 */
[----:B------:R-:W1:Y:S01]  /*465c0*/  LDSM.16.MT88.4 R8, [R3+0x1e080] ;  /* 0x01e080000308783b */ /* 0x000e620000004200 */
[----:B--2---:R2:W-:Y:S03]  /*465d0*/  STL [R1+0x3360], R7 ;  /* 0x0033600701007387 */ /* 0x0045e60000100800 */
[----:B0-----:R-:W4:Y:S02]  /*465e0*/  LDL.LU R4, [R1+0x120] ;  /* 0x0001200001047983 */ /* 0x001f240000300800 */
[----:B------:R-:W4:Y:S02]  /*465f0*/  LDL.LU R5, [R1+0x124] ;  /* 0x0001240001057983 */ /* 0x000f240000300800 */
[----:B------:R-:W4:Y:S01]  /*46600*/  LDL.LU R6, [R1+0x128] ;  /* 0x0001280001067983 */ /* 0x000f220000300800 */
[----:B--2---:R-:W-:-:S02]  /*46610*/  MOV R7, R18 ;  /* 0x0000001200077202 */ /* 0x004fc40000000f00 */
[----:B------:R-:W2:Y:S01]  /*46620*/  LDL.LU R18, [R1+0x3368] ;  /* 0x0033680001127983 */ /* 0x000ea20000300800 */
[----:B-1----:R0:W-:Y:S10]  /*46630*/  STL.64 [R1+0x32f8], R10 ;  /* 0x0032f80a01007387 */ /* 0x0021f40000100a00 */
[----:B------:R-:W-:Y:S02]  /*46640*/  STL.64 [R1+0x50], R24 ;  /* 0x0000501801007387 */ /* 0x000fe40000100a00 */
[----:B------:R-:W-:Y:S01]  /*46650*/  STL.64 [R1+0x58], R26 ;  /* 0x0000581a01007387 */ /* 0x000fe20000100a00 */
[----:B------:R1:W-:Y:S01]  /*46660*/  STL.64 [R1+0x32f0], R8 ;  /* 0x0032f00801007387 */ /* 0x0003e20000100a00 */
[----:B0-----:R-:W-:-:S03]  /*46670*/  MOV R11, R19 ;  /* 0x00000013000b7202 */ /* 0x001fc60000000f00 */
[----:B-1----:R-:W3:Y:S01]  /*46680*/  LDL.LU R8, [R1+0x150] ;  /* 0x0001500001087983 */ /* 0x002ee20000300800 */
[----:B------:R-:W3:Y:S03]  /*46690*/  LDL.LU R9, [R1+0x154] ;  /* 0x0001540001097983 */ /* 0x000ee60000300800 */
[----:B--2---:R-:W0:Y:S02]  /*466a0*/  LDSM.16.MT88.4 R24, [R18+0x1f000] ;  /* 0x01f000001218783b */ /* 0x004e240000004200 */
[----:B0-----:R-:W-:Y:S01]  /*466b0*/  IMAD.MOV.U32 R0, RZ, RZ, R24 ;  /* 0x000000ffff007224 */ /* 0x001fe200078e0018 */
[----:B------:R-:W-:Y:S02]  /*466c0*/  MOV R28, R25 ;  /* 0x00000019001c7202 */ /* 0x000fe40000000f00 */
[----:B------:R-:W-:Y:S02]  /*466d0*/  MOV R29, R26 ;  /* 0x0000001a001d7202 */ /* 0x000fe40000000f00 */
[----:B------:R-:W-:-:S02]  /*466e0*/  MOV R2, R27 ;  /* 0x0000001b00027202 */ /* 0x000fc40000000f00 */
[----:B------:R-:W0:Y:S02]  /*466f0*/  LDSM.16.MT88.4 R24, [R18+0x1f080] ;  /* 0x01f080001218783b */ /* 0x000e240000004200 */
[----:B0-----:R-:W-:Y:S02]  /*46700*/  MOV R19, R27 ;  /* 0x0000001b00137202 */ /* 0x001fe40000000f00 */
[----:B------:R-:W2:Y:S01]  /*46710*/  LDL.LU R27, [R1+0x3364] ;  /* 0x00336400011b7983 */ /* 0x000ea20000300800 */
[----:B----4-:R-:W-:Y:S11]  /*46720*/  HMMA.16816.F32 R4, R12, R16, R4 ;  /* 0x000000100c04723c */ /* 0x010ff60000001804 */
[----:B------:R-:W-:Y:S11]  /*46730*/  @!UPT UIADD3 URZ, URZ, URZ, URZ ;  /* 0x0000003f3f3ff290 */ /* 0x000ff6000fffe03f */
[----:B------:R-:W-:Y:S01]  /*46740*/  @!UPT UIADD3 URZ, URZ, URZ, URZ ;  /* 0x0000003f3f3ff290 */ /* 0x000fe2000fffe03f */
[----:B------:R-:W-:Y:S01]  /*46750*/  STL.64 [R1+0xf0], R4 ;  /* 0x0000f00401007387 */ /* 0x000fe20000100a00 */
[----:B------:R-:W-:Y:S03]  /*46760*/  STL.64 [R1+0xf8], R6 ;  /* 0x0000f80601007387 */ /* 0x000fe60000100a00 */
[----:B--2---:R-:W0:Y:S04]  /*46770*/  LDSM.16.MT88.4 R4, [R27+0x1f000] ;  /* 0x01f000001b04783b */ /* 0x004e280000004200 */
[----:B0-----:R-:W-:Y:S01]  /*46780*/  STL.64 [R1], R4 ;  /* 0x0000000401007387 */ /* 0x001fe20000100a00 */
[----:B------:R0:W-:Y:S03]  /*46790*/  STL.64 [R1+0x8], R6 ;  /* 0x0000080601007387 */ /* 0x0001e60000100a00 */
[----:B0-----:R-:W2:Y:S01]  /*467a0*/  LDL.LU R7, [R1+0x3360] ;  /* 0x0033600001077983 */ /* 0x001ea20000300800 */
[----:B---3--:R-:W-:-:S07]  /*467b0*/  MOV R10, R22 ;  /* 0x00000016000a7202 */ /* 0x008fce0000000f00 */
[----:B------:R-:W-:Y:S01]  /*467c0*/  HMMA.16816.F32 R12, R12, R20, R8 ;  /* 0x000000140c0c723c */ /* 0x000fe20000001808 */
[----:B------:R-:W-:Y:S01]  /*467d0*/  IMAD.MOV.U32 R23, RZ, RZ, R24 ;  /* 0x000000ffff177224 */ /* 0x000fe200078e0018 */
[----:B------:R-:W-:Y:S02]  /*467e0*/  MOV R22, R25 ;  /* 0x0000001900167202 */ /* 0x000fe40000000f00 */
[----:B------:R-:W-:Y:S01]  /*467f0*/  MOV R18, R26 ;  /* 0x0000001a00127202 */ /* 0x000fe20000000f00 */
[----:B------:R-:W3:Y:S04]  /*46800*/  LDL.LU R8, [R1+0x1d0] ;  /* 0x0001d00001087983 */ /* 0x000ee80000300800 */
[----:B------:R-:W0:Y:S11]  /*46810*/  LDSM.16.MT88.4 R24, [R27+0x1f080] ;  /* 0x01f080001b18783b */ /* 0x000e360000004200 */
[----:B------:R-:W-:Y:S03]  /*46820*/  @!UPT UIADD3 URZ, URZ, URZ, URZ ;  /* 0x0000003f3f3ff290 */ /* 0x000fe6000fffe03f */
[----:B------:R-:W-:Y:S01]  /*46830*/  STL.64 [R1+0xe0], R12 ;  /* 0x0000e00c01007387 */ /* 0x000fe20000100a00 */
[----:B------:R-:W-:Y:S02]  /*46840*/  STL.64 [R1+0xe8], R14 ;  /* 0x0000e80e01007387 */ /* 0x000fe40000100a00 */
[----:B------:R-:W3:Y:S02]  /*46850*/  LDL.LU R9, [R1+0x1d4] ;  /* 0x0001d40001097983 */ /* 0x000ee40000300800 */
[----:B------:R-:W3:Y:S01]  /*46860*/  LDL.LU R10, [R1+0x1d8] ;  /* 0x0001d800010a7983 */ /* 0x000ee20000300800 */
[----:B------:R-:W3:Y:S04]  /*46870*/  LDL.LU R11, [R1+0x1dc] ;  /* 0x0001dc00010b7983 */ /* 0x000ee80000300800 */
[----:B0-----:R-:W-:Y:S01]  /*46880*/  STL.64 [R1+0x3250], R26 ;  /* 0x0032501a01007387 */ /* 0x001fe20000100a00 */
[----:B------:R-:W-:Y:S03]  /*46890*/  STL.64 [R1+0x3248], R24 ;  /* 0x0032481801007387 */ /* 0x000fe60000100a00 */
[----:B--2---:R-:W0:Y:S02]  /*468a0*/  LDSM.16.MT88.4 R12, [R7+0x1f000] ;  /* 0x01f00000070c783b */ /* 0x004e240000004200 */
[----:B------:R-:W1:Y:S01]  /*468b0*/  LDSM.16.MT88.4 R4, [R7+0x1f080] ;  /* 0x01f080000704783b */ /* 0x000e620000004200 */
[----:B0-----:R-:W-:-:S02]  /*468c0*/  MOV R24, R15 ;  /* 0x0000000f00187202 */ /* 0x001fc40000000f00 */
[----:B------:R-:W-:Y:S01]  /*468d0*/  MOV R26, R13 ;  /* 0x0000000d001a7202 */ /* 0x000fe20000000f00 */
[----:B------:R-:W-:Y:S01]  /*468e0*/  IMAD.MOV.U32 R27, RZ, RZ, R12 ;  /* 0x000000ffff1b7224 */ /* 0x000fe200078e000c */
[----:B------:R-:W-:Y:S02]  /*468f0*/  MOV R25, R14 ;  /* 0x0000000e00197202 */ /* 0x000fe40000000f00 */
[----:B------:R-:W2:Y:S01]  /*46900*/  LDL.LU.64 R14, [R1+0x3358] ;  /* 0x00335800010e7983 */ /* 0x000ea20000300a00 */
[----:B------:R-:W2:Y:S02]  /*46910*/  LDL.LU.64 R12, [R1+0x3350] ;  /* 0x00335000010c7983 */ /* 0x000ea40000300a00 */
[----:B------:R0:W-:Y:S02]  /*46920*/  STL [R1+0x3284], R24 ;  /* 0x0032841801007387 */ /* 0x0001e40000100800 */
[----:B------:R-:W-:Y:S01]  /*46930*/  STL [R1+0x3280], R26 ;  /* 0x0032801a01007387 */ /* 0x000fe20000100800 */
[----:B------:R-:W-:Y:S01]  /*46940*/  STL [R1+0x327c], R27 ;  /* 0x00327c1b01007387 */ /* 0x000fe20000100800 */
[----:B------:R4:W-:Y:S03]  /*46950*/  STL [R1+0x3278], R25 ;  /* 0x0032781901007387 */ /* 0x0009e60000100800 */
[----:B0-----:R-:W2:Y:S01]  /*46960*/  LDL.LU R24, [R1+0x160] ;  /* 0x0001600001187983 */ /* 0x001ea20000300800 */
[----:B----4-:R-:W2:Y:S02]  /*46970*/  LDL.LU R25, [R1+0x164] ;  /* 0x0001640001197983 */ /* 0x010ea40000300800 */
[----:B------:R-:W2:Y:S02]  /*46980*/  LDL.LU R26, [R1+0x168] ;  /* 0x00016800011a7983 */ /* 0x000ea40000300800 */
[----:B------:R-:W2:Y:S01]  /*46990*/  LDL.LU R27, [R1+0x16c] ;  /* 0x00016c00011b7983 */ /* 0x000ea20000300800 */
[----:B-1----:R-:W-:Y:S01]  /*469a0*/  STL [R1+0xa4], R5 ;  /* 0x0000a40501007387 */ /* 0x002fe20000100800 */
[----:B--2---:R-:W-:Y:S11]  /*469b0*/  HMMA.16816.F32 R24, R12, R16, R24 ;  /* 0x000000100c18723c */ /* 0x004ff60000001818 */
[----:B------:R-:W-:Y:S11]  /*469c0*/  @!UPT UIADD3 URZ, URZ, URZ, URZ ;  /* 0x0000003f3f3ff290 */ /* 0x000ff6000fffe03f */
[----:B------:R-:W-:Y:S01]  /*469d0*/  @!UPT UIADD3 URZ, URZ, URZ, URZ ;  /* 0x0000003f3f3ff290 */ /* 0x000fe2000fffe03f */
[----:B------:R0:W-:Y:S01]  /*469e0*/  STL.64 [R1+0x130], R24 ;  /* 0x0001301801007387 */ /* 0x0001e20000100a00 */
[----:B------:R-:W-:Y:S02]  /*469f0*/  STL.64 [R1+0x138], R26 ;  /* 0x0001381a01007387 */ /* 0x000fe40000100a00 */
[----:B------:R-:W-:Y:S02]  /*46a00*/  STL.64 [R1+0xa8], R6 ;  /* 0x0000a80601007387 */ /* 0x000fe40000100a00 */
[----:B0-----:R-:W-:Y:S02]  /*46a10*/  IMAD.MOV.U32 R25, RZ, RZ, R4 ;  /* 0x000000ffff197224 */ /* 0x001fe400078e0004 */
[----:B------:R-:W0:Y:S04]  /*46a20*/  LDSM.16.MT88.4 R4, [R3+0x1f000] ;  /* 0x01f000000304783b */ /* 0x000e280000004200 */
[----:B0-----:R0:W-:Y:S01]  /*46a30*/  STL [R1+0xc0], R4 ;  /* 0x0000c00401007387 */ /* 0x0011e20000100800 */
[----:B------:R-:W-:-:S02]  /*46a40*/  MOV R24, R5 ;  /* 0x0000000500187202 */ /* 0x000fc40000000f00 */
[----:B------:R-:W-:Y:S02]  /*46a50*/  MOV R26, R6 ;  /* 0x00000006001a7202 */ /* 0x000fe40000000f00 */
[----:B------:R-:W-:Y:S01]  /*46a60*/  MOV R27, R7 ;  /* 0x00000007001b7202 */ /* 0x000fe20000000f00 */
        /* <DEDUP_REMOVED lines=11> */
[----:B------:R0:W-:Y:S01]  /*46b20*/  STL.64 [R1+0x3290], R26 ;  /* 0x0032901a01007387 */ /* 0x0001e20000100a00 */
[----:B------:R1:W-:Y:S01]  /*46b30*/  STL.64 [R1+0x3288], R24 ;  /* 0x0032881801007387 */ /* 0x0003e20000100a00 */
[----:B0-----:R-:W-:Y:S01]  /*46b40*/  MOV R26, R29 ;  /* 0x0000001d001a7202 */ /* 0x001fe20000000f00 */
[----:B-1----:R-:W-:Y:S01]  /*46b50*/  IMAD.MOV.U32 R24, RZ, RZ, R0 ;  /* 0x000000ffff187224 */ /* 0x002fe200078e0000 */
[----:B------:R-:W-:Y:S01]  /*46b60*/  MOV R27, R2 ;  /* 0x00000002001b7202 */ /* 0x000fe20000000f00 */
[----:B------:R-:W3:Y:S01]  /*46b70*/  LDL.LU R0, [R1+0x334c] ;  /* 0x00334c0001007983 */ /* 0x000ee20000300800 */
[----:B------:R-:W-:-:S02]  /*46b80*/  MOV R25, R28 ;  /* 0x0000001c00197202 */ /* 0x000fc40000000f00 */
[----:B------:R-:W4:Y:S02]  /*46b90*/  LDL.LU R28, [R1+0x3348] ;  /* 0x00334800011c7983 */ /* 0x000f240000300800 */
[----:B------:R-:W2:Y:S01]  /*46ba0*/  LDL.LU R29, [R1+0x3344] ;  /* 0x00334400011d7983 */ /* 0x000ea20000300800 */
[----:B------:R-:W2:Y:S01]  /*46bb0*/  LDL.LU R2, [R1+0x3340] ;  /* 0x0033400001027983 */ /* 0x000ea20000300800 */
[----:B------:R-:W-:Y:S02]  /*46bc0*/  STL.64 [R1+0x32c8], R26 ;  /* 0x0032c81a01007387 */ /* 0x000fe40000100a00 */
[----:B------:R-:W-:Y:S02]  /*46bd0*/  STL.64 [R1+0x32c0], R24 ;  /* 0x0032c01801007387 */ /* 0x000fe40000100a00 */
[----:B------:R-:W2:Y:S01]  /*46be0*/  LDL.LU R8, [R1+0x170] ;  /* 0x0001700001087983 */ /* 0x000ea20000300800 */
[----:B------:R-:W-:Y:S01]  /*46bf0*/  STL.64 [R1+0x120], R12 ;  /* 0x0001200c01007387 */ /* 0x000fe20000100a00 */
[----:B------:R-:W-:Y:S02]  /*46c00*/  STL.64 [R1+0x128], R14 ;  /* 0x0001280e01007387 */ /* 0x000fe40000100a00 */
[----:B------:R-:W2:Y:S02]  /*46c10*/  LDL.LU R9, [R1+0x174] ;  /* 0x0001740001097983 */ /* 0x000ea40000300800 */
[----:B------:R-:W2:Y:S01]  /*46c20*/  LDL.LU R10, [R1+0x178] ;  /* 0x00017800010a7983 */ /* 0x000ea20000300800 */
[----:B------:R-:W2:Y:S04]  /*46c30*/  LDL.LU R11, [R1+0x17c] ;  /* 0x00017c00010b7983 */ /* 0x000ea80000300800 */
[----:B------:R-:W0:Y:S01]  /*46c40*/  LDSM.16.MT88.4 R12, [R3+0x1f080] ;  /* 0x01f08000030c783b */ /* 0x000e220000004200 */
[----:B------:R-:W-:Y:S06]  /*46c50*/  BAR.SYNC.DEFER_BLOCKING 0x0 ;  /* 0x0000000000007b1d */ /* 0x000fec0000010000 */
[----:B--2---:R-:W-:Y:S01]  /*46c60*/  STL.64 [R1+0x3308], R10 ;  /* 0x0033080a01007387 */ /* 0x004fe20000100a00 */
[----:B------:R1:W-:Y:S03]  /*46c70*/  STL.64 [R1+0x3300], R8 ;  /* 0x0033000801007387 */ /* 0x0003e60000100a00 */
[----:B-1----:R-:W2:Y:S01]  /*46c80*/  LDL.LU R8, [R1+0x1c0] ;  /* 0x0001c00001087983 */ /* 0x002ea20000300800 */
        /* <DEDUP_REMOVED lines=8> */
[----:B------:R1:W-:Y:S03]  /*46d10*/  STL.64 [R1+0x32d0], R24 ;  /* 0x0032d01801007387 */ /* 0x0003e60000100a00 */
[----:B-1----:R-:W2:Y:S01]  /*46d20*/  LDL.LU R24, [R1+0x1b0] ;  /* 0x0001b00001187983 */ /* 0x002ea20000300800 */
[----:B------:R-:W2:Y:S02]  /*46d30*/  LDL.LU R25, [R1+0x1b4] ;  /* 0x0001b40001197983 */ /* 0x000ea40000300800 */
[----:B------:R-:W2:Y:S02]  /*46d40*/  LDL.LU R26, [R1+0x1b8] ;  /* 0x0001b800011a7983 */ /* 0x000ea40000300800 */
[----:B------:R-:W2:Y:S01]  /*46d50*/  LDL.LU R27, [R1+0x1bc] ;  /* 0x0001bc00011b7983 */ /* 0x000ea20000300800 */
        /* <DEDUP_REMOVED lines=8> */
[----:B------:R0:W-:Y:S02]  /*46de0*/  STL [R1+0x168], R6 ;  /* 0x0001680601007387 */ /* 0x0001e40000100800 */
[----:B------:R-:W-:Y:S02]  /*46df0*/  IMAD.MOV.U32 R3, RZ, RZ, R7 ;  /* 0x000000ffff037224 */ /* 0x000fe400078e0007 */
[----:B0-----:R-:W2:Y:S01]  /*46e00*/  LDL.LU.64 R6, [R1+0x3328] ;  /* 0x0033280001067983 */ /* 0x001ea20000300a00 */
[----:B------:R-:W2:Y:S02]  /*46e10*/  LDL.LU.64 R4, [R1+0x3320] ;  /* 0x0033200001047983 */ /* 0x000ea40000300a00 */
[----:B--2---:R-:W-:Y:S11]  /*46e20*/  HMMA.16816.F32 R4, R12, R20, R4 ;  /* 0x000000140c04723c */ /* 0x004ff60000001804 */
[----:B------:R-:W-:Y:S11]  /*46e30*/  @!UPT UIADD3 URZ, URZ, URZ, URZ ;  /* 0x0000003f3f3ff290 */ /* 0x000ff6000fffe03f */
[----:B------:R-:W-:Y:S02]  /*46e40*/  @!UPT UIADD3 URZ, URZ, URZ, URZ ;  /* 0x0000003f3f3ff290 */ /* 0x000fe4000fffe03f */
[----:B------:R-:W-:Y:S01]  /*46e50*/  MOV R13, R6 ;  /* 0x00000006000d7202 */ /* 0x000fe20000000f00 */
[----:B------:R-:W-:Y:S01]  /*46e60*/  IMAD.MOV.U32 R12, RZ, RZ, R7 ;  /* 0x000000ffff0c7224 */ /* 0x000fe200078e0007 */
        /* <DEDUP_REMOVED lines=15> */
[----:B------:R-:W2:Y:S01]  /*46f60*/  LDL.LU R14, [R1+0x198] ;  /* 0x00019800010e7983 */ /* 0x000ea20000300800 */
[----:B------:R-:W-:Y:S11]  /*46f70*/  MOV R15, R2 ;  /* 0x00000002000f7202 */ /* 0x000ff60000000f00 */
[----:B------:R-:W-:Y:S03]  /*46f80*/  @!UPT UIADD3 URZ, URZ, URZ, URZ ;  /* 0x0000003f3f3ff290 */ /* 0x000fe6000fffe03f */
[----:B------:R-:W-:Y:S01]  /*46f90*/  STL.64 [R1+0x180], R8 ;  /* 0x0001800801007387 */ /* 0x000fe20000100a00 */
[----:B------:R0:W-:Y:S01]  /*46fa0*/  STL [R1+0x188], R10 ;  /* 0x0001880a01007387 */ /* 0x0001e20000100800 */
[----:B------:R-:W-:Y:S02]  /*46fb0*/  MOV R2, R11 ;  /* 0x0000000b00027202 */ /* 0x000fe40000000f00 */
[----:B0-----:R-:W3:Y:S01]  /*46fc0*/  LDL.LU.64 R10, [R1+0x3308] ;  /* 0x00330800010a7983 */ /* 0x001ee20000300a00 */
[----:B------:R-:W3:Y:S02]  /*46fd0*/  LDL.LU.64 R8, [R1+0x3300] ;  /* 0x0033000001087983 */ /* 0x000ee40000300a00 */
[----:B---3--:R-:W-:Y:S01]  /*46fe0*/  HMMA.16816.F32 R4, R4, R20, R8 ;  /* 0x000000140404723c */ /* 0x008fe20000001808 */
[----:B------:R-:W3:Y:S01]  /*46ff0*/  LDL.LU.64 R10, [R1+0x32f8] ;  /* 0x0032f800010a7983 */ /* 0x000ee20000300a00 */
[----:B------:R-:W3:Y:S11]  /*47000*/  LDL.LU.64 R8, [R1+0x32f0] ;  /* 0x0032f00001087983 */ /* 0x000ef60000300a00 */
[----:B------:R-:W-:Y:S10]  /*47010*/  @!UPT UIADD3 URZ, URZ, URZ, URZ ;  /* 0x0000003f3f3ff290 */ /* 0x000ff4000fffe03f */
[----:B------:R0:W-:Y:S01]  /*47020*/  STL.64 [R1+0x170], R4 ;  /* 0x0001700401007387 */ /* 0x0001e20000100a00 */
[----:B------:R1:W-:Y:S01]  /*47030*/  STL.64 [R1+0x178], R6 ;  /* 0x0001780601007387 */ /* 0x0003e20000100a00 */
[----:B0-----:R-:W-:Y:S01]  /*47040*/  MOV R4, R23 ;  /* 0x0000001700047202 */ /* 0x001fe20000000f00 */
[----:B------:R-:W-:Y:S01]  /*47050*/  IMAD.MOV.U32 R5, RZ, RZ, R22 ;  /* 0x000000ffff057224 */ /* 0x000fe200078e0016 */
[----:B------:R-:W2:Y:S01]  /*47060*/  LDL.LU R23, [R1+0x32ec] ;  /* 0x0032ec0001177983 */ /* 0x000ea20000300800 */
[----:B------:R-:W2:Y:S01]  /*47070*/  LDL.LU R22, [R1+0x32e8] ;  /* 0x0032e80001167983 */ /* 0x000ea20000300800 */
[----:B-1----:R-:W-:Y:S02]  /*47080*/  MOV R6, R18 ;  /* 0x0000001200067202 */ /* 0x002fe40000000f00 */
[----:B------:R-:W-:Y:S01]  /*47090*/  MOV R7, R19 ;  /* 0x0000001300077202 */ /* 0x000fe20000000f00 */
[----:B------:R-:W2:Y:S01]  /*470a0*/  LDL.LU R18, [R1+0x32e4] ;  /* 0x0032e40001127983 */ /* 0x000ea20000300800 */
[----:B------:R-:W2:Y:S01]  /*470b0*/  LDL.LU R19, [R1+0x32e0] ;  /* 0x0032e00001137983 */ /* 0x000ea20000300800 */
[C---:B---3--:R-:W-:Y:S11]  /*470c0*/  HMMA.16816.F32 R24, R8.reuse, R16, R24 ;  /* 0x000000100818723c */ /* 0x048ff60000001818 */
[----:B------:R-:W-:Y:S11]  /*470d0*/  @!UPT UIADD3 URZ, URZ, URZ, URZ ;  /* 0x0000003f3f3ff290 */ /* 0x000ff6000fffe03f */
[----:B------:R-:W-:Y:S01]  /*470e0*/  @!UPT UIADD3 URZ, URZ, URZ, URZ ;  /* 0x0000003f3f3ff290 */ /* 0x000fe2000fffe03f */
[----:B------:R0:W-:Y:S01]  /*470f0*/  STL.64 [R1+0x1b0], R24 ;  /* 0x0001b01801007387 */ /* 0x0001e20000100a00 */
[----:B------:R-:W-:Y:S01]  /*47100*/  MOV R17, R26 ;  /* 0x0000001a00117202 */ /* 0x000fe20000000f00 */
[----:B------:R-:W-:Y:S02]  /*47110*/  IMAD.MOV.U32 R16, RZ, RZ, R27 ;  /* 0x000000ffff107224 */ /* 0x000fe400078e001b */
[----:B------:R-:W3:Y:S04]  /*47120*/  LDL.LU.64 R26, [R1+0x32d8] ;  /* 0x0032d800011a7983 */ /* 0x000ee80000300a00 */
[----:B0-----:R-:W3:Y:S02]  /*47130*/  LDL.LU.64 R24, [R1+0x32d0] ;  /* 0x0032d00001187983 */ /* 0x001ee40000300a00 */
[----:B---3--:R-:W-:Y:S02]  /*47140*/  HMMA.16816.F32 R8, R8, R20, R24 ;  /* 0x000000140808723c */ /* 0x008fe40000001818 */
[----:B------:R-:W3:Y:S01]  /*47150*/  LDL.LU.64 R26, [R1+0x32c8] ;  /* 0x0032c800011a7983 */ /* 0x000ee20000300a00 */
[----:B------:R-:W3:Y:S11]  /*47160*/  LDL.LU.64 R24, [R1+0x32c0] ;  /* 0x0032c00001187983 */ /* 0x000ef60000300a00 */
[----:B------:R-:W-:Y:S09]  /*47170*/  @!UPT UIADD3 URZ, URZ, URZ, URZ ;  /* 0x0000003f3f3ff290 */ /* 0x000ff2000fffe03f */
[----:B------:R2:W-:Y:S01]  /*47180*/  STL.64 [R1+0x1a0], R8 ;  /* 0x0001a00801007387 */ /* 0x0005e20000100a00 */
[----:B------:R4:W-:Y:S01]  /*47190*/  STL.64 [R1+0x1a8], R10 ;  /* 0x0001a80a01007387 */ /* 0x0009e20000100a00 */
[----:B--2---:R-:W-:Y:S02]  /*471a0*/  MOV R8, R23 ;  /* 0x0000001700087202 */ /* 0x004fe40000000f00 */
[----:B----4-:R-:W-:Y:S01]  /*471b0*/  MOV R10, R28 ;  /* 0x0000001c000a7202 */ /* 0x010fe20000000f00 */
[----:B------:R-:W2:Y:S01]  /*471c0*/  LDL.LU R23, [R1+0x32b8] ;  /* 0x0032b80001177983 */ /* 0x000ea20000300800 */
[----:B------:R-:W-:Y:S01]  /*471d0*/  MOV R9, R29 ;  /* 0x0000001d00097202 */ /* 0x000fe20000000f00 */
[----:B---3--:R-:W-:Y:S11]  /*471e0*/  HMMA.16816.F32 R12, R24, R18, R12 ;  /* 0x00000012180c723c */ /* 0x008ff6000000180c */
[----:B------:R-:W-:Y:S11]  /*471f0*/  @!UPT UIADD3 URZ, URZ, URZ, URZ ;  /* 0x0000003f3f3ff290 */ /* 0x000ff6000fffe03f */
[----:B------:R-:W-:Y:S01]  /*47200*/  @!UPT UIADD3 URZ, URZ, URZ, URZ ;  /* 0x0000003f3f3ff290 */ /* 0x000fe2000fffe03f */
[----:B------:R-:W-:Y:S01]  /*47210*/  STL.64 [R1+0xb0], R12 ;  /* 0x0000b00c01007387 */ /* 0x000fe20000100a00 */
[----:B------:R-:W-:Y:S01]  /*47220*/  MOV R28, R14 ;  /* 0x0000000e001c7202 */ /* 0x000fe20000000f00 */
[----:B------:R0:W-:Y:S01]  /*47230*/  STL.64 [R1+0xb8], R14 ;  /* 0x0000b80e01007387 */ /* 0x0001e20000100a00 */
[----:B------:R-:W-:Y:S02]  /*47240*/  MOV R21, R15 ;  /* 0x0000000f00157202 */ /* 0x000fe40000000f00 */
[----:B------:R-:W-:Y:S01]  /*47250*/  MOV R29, R13 ;  /* 0x0000000d001d7202 */ /* 0x000fe20000000f00 */
[----:B0-----:R-:W2:Y:S01]  /*47260*/  LDL.LU.64 R14, [R1+0x32b0] ;  /* 0x0032b000010e7983 */ /* 0x001ea20000300a00 */
[----:B------:R-:W2:Y:S02]  /*47270*/  LDL.LU.64 R12, [R1+0x32a8] ;  /* 0x0032a800010c7983 */ /* 0x000ea40000300a00 */
[----:B------:R-:W-:-:S07]  /*47280*/  IMAD.MOV.U32 R11, RZ, RZ, R0 ;  /* 0x000000ffff0b7224 */ /* 0x000fce00078e0000 */
[----:B------:R-:W-:Y:S08]  /*47290*/  HMMA.16816.F32 R8, R4, R18, R8 ;  /* 0x000000120408723c */ /* 0x000ff00000001808 */
[----:B--2---:R-:W-:Y:S01]  /*472a0*/  HMMA.16816.F32 R24, R24, R22, R12 ;  /* 0x000000161818723c */ /* 0x004fe2000000180c */
[----:B------:R-:W2:Y:S01]  /*472b0*/  LDL.LU.64 R14, [R1+0x32a0] ;  /* 0x0032a000010e7983 */ /* 0x000ea20000300a00 */
[----:B------:R-:W3:Y:S11]  /*472c0*/  LDL.LU.64 R12, [R1+0x3298] ;  /* 0x00329800010c7983 */ /* 0x000ef60000300a00 */
[----:B------:R-:W-:Y:S10]  /*472d0*/  @!UPT UIADD3 URZ, URZ, URZ, URZ ;  /* 0x0000003f3f3ff290 */ /* 0x000ff4000fffe03f */
[----:B------:R-:W-:Y:S01]  /*472e0*/  STL.64 [R1+0x90], R24 ;  /* 0x0000901801007387 */ /* 0x000fe20000100a00 */
[----:B------:R0:W-:Y:S03]  /*472f0*/  STL.64 [R1+0x98], R26 ;  /* 0x0000981a01007387 */ /* 0x0001e60000100a00 */
[----:B0-----:R-:W4:Y:S01]  /*47300*/  LDL.LU.64 R26, [R1+0x3290] ;  /* 0x00329000011a7983 */ /* 0x001f220000300a00 */
[----:B------:R-:W2:Y:S02]  /*47310*/  LDL.LU.64 R24, [R1+0x3288] ;  /* 0x0032880001187983 */ /* 0x000ea40000300a00 */
[----:B------:R0:W-:Y:S02]  /*47320*/  STL.64 [R1+0x80], R8 ;  /* 0x0000800801007387 */ /* 0x0001e40000100a00 */
[----:B------:R1:W-:Y:S01]  /*47330*/  STL [R1+0x8c], R11 ;  /* 0x00008c0b01007387 */ /* 0x0003e20000100800 */
[----:B0-----:R-:W3:Y:S01]  /*47340*/  LDL.LU R8, [R1+0xc0] ;  /* 0x0000c00001087983 */ /* 0x001ee20000300800 */
[----:B------:R-:W-:Y:S01]  /*47350*/  IMAD.MOV.U32 R0, RZ, RZ, R10 ;  /* 0x000000ffff007224 */ /* 0x000fe200078e000a */
[----:B----4-:R-:W-:-:S02]  /*47360*/  MOV R10, R26 ;  /* 0x0000001a000a7202 */ /* 0x010fc40000000f00 */
[----:B-1----:R-:W-:Y:S02]  /*47370*/  MOV R11, R27 ;  /* 0x0000001b000b7202 */ /* 0x002fe40000000f00 */
[----:B--2---:R-:W-:Y:S02]  /*47380*/  MOV R9, R24 ;  /* 0x0000001800097202 */ /* 0x004fe40000000f00 */
[----:B------:R-:W2:Y:S01]  /*47390*/  LDL.LU R24, [R1+0x3284] ;  /* 0x0032840001187983 */ /* 0x000ea20000300800 */
[----:B------:R-:W4:Y:S02]  /*473a0*/  LDL.LU R26, [R1+0x3280] ;  /* 0x00328000011a7983 */ /* 0x000f240000300800 */
[----:B------:R-:W2:Y:S02]  /*473b0*/  LDL.LU R27, [R1+0x327c] ;  /* 0x00327c00011b7983 */ /* 0x000ea40000300800 */
[----:B------:R-:W-:Y:S01]  /*473c0*/  STL.64 [R1+0x31f0], R10 ;  /* 0x0031f00a01007387 */ /* 0x000fe20000100a00 */
[----:B---3--:R0:W-:Y:S04]  /*473d0*/  STL.64 [R1+0x31e8], R8 ;  /* 0x0031e80801007387 */ /* 0x0081e80000100a00 */
[----:B0-----:R-:W3:Y:S01]  /*473e0*/  LDL.LU R8, [R1+0x70] ;  /* 0x0000700001087983 */ /* 0x001ee20000300800 */
[----:B------:R-:W3:Y:S02]  /*473f0*/  LDL.LU R9, [R1+0x74] ;  /* 0x0000740001097983 */ /* 0x000ee40000300800 */
[----:B------:R-:W3:Y:S02]  /*47400*/  LDL.LU R10, [R1+0x78] ;  /* 0x00007800010a7983 */ /* 0x000ee40000300800 */
[----:B------:R-:W3:Y:S01]  /*47410*/  LDL.LU R11, [R1+0x7c] ;  /* 0x00007c00010b7983 */ /* 0x000ee20000300800 */
[----:B------:R-:W-:Y:S01]  /*47420*/  STL [R1+0x319c], R0 ;  /* 0x00319c0001007387 */ /* 0x000fe20000100800 */
[----:B---3--:R-:W-:Y:S07]  /*47430*/  HMMA.16816.F32 R8, R4, R22, R8 ;  /* 0x000000160408723c */ /* 0x008fee0000001808 */
[----:B------:R-:W-:-:S02]  /*47440*/  IMAD.MOV.U32 R4, RZ, RZ, R25 ;  /* 0x000000ffff047224 */ /* 0x000fc400078e0019 */
[----:B------:R-:W3:Y:S11]  /*47450*/  LDL.LU R25, [R1+0x3278] ;  /* 0x0032780001197983 */ /* 0x000ef60000300800 */
[----:B------:R-:W-:Y:S03]  /*47460*/  @!UPT UIADD3 URZ, URZ, URZ, URZ ;  /* 0x0000003f3f3ff290 */ /* 0x000fe6000fffe03f */
[----:B------:R-:W-:Y:S01]  /*47470*/  STL.64 [R1+0x60], R8 ;  /* 0x0000600801007387 */ /* 0x000fe20000100a00 */
[----:B------:R-:W-:Y:S02]  /*47480*/  STL.64 [R1+0x68], R10 ;  /* 0x0000680a01007387 */ /* 0x000fe40000100a00 */
[----:B------:R-:W2:Y:S02]  /*47490*/  LDL.LU R5, [R1+0xa4] ;  /* 0x0000a40001057983 */ /* 0x000ea40000300800 */
[----:B------:R-:W2:Y:S01]  /*474a0*/  LDL.LU R6, [R1+0xa8] ;  /* 0x0000a80001067983 */ /* 0x000ea20000300800 */
[----:B------:R-:W2:Y:S04]  /*474b0*/  LDL.LU R7, [R1+0xac] ;  /* 0x0000ac0001077983 */ /* 0x000ea80000300800 */
[----:B--2---:R3:W-:Y:S01]  /*474c0*/  STL.64 [R1+0x3200], R6 ;  /* 0x0032000601007387 */ /* 0x0047e20000100a00 */
[----:B------:R0:W-:Y:S01]  /*474d0*/  STL.64 [R1+0x31f8], R4 ;  /* 0x0031f80401007387 */ /* 0x0001e20000100a00 */
[----:B---3--:R-:W-:Y:S01]  /*474e0*/  MOV R6, R25 ;  /* 0x0000001900067202 */ /* 0x008fe20000000f00 */
[----:B------:R-:W-:Y:S01]  /*474f0*/  IMAD.MOV.U32 R7, RZ, RZ, R24 ;  /* 0x000000ffff077224 */ /* 0x000fe200078e0018 */
[----:B0-----:R-:W-:-:S02]  /*47500*/  MOV R4, R27 ;  /* 0x0000001b00047202 */ /* 0x001fc40000000f00 */
[----:B----4-:R-:W-:Y:S01]  /*47510*/  MOV R5, R26 ;  /* 0x0000001a00057202 */ /* 0x010fe20000000f00 */
[----:B------:R-:W2:Y:S01]  /*47520*/  LDL.LU R24, [R1] ;  /* 0x0000000001187983 */ /* 0x000ea20000300800 */
[----:B------:R-:W2:Y:S02]  /*47530*/  LDL.LU R25, [R1+0x4] ;  /* 0x0000040001197983 */ /* 0x000ea40000300800 */
[----:B------:R-:W2:Y:S02]  /*47540*/  LDL.LU R26, [R1+0x8] ;  /* 0x00000800011a7983 */ /* 0x000ea40000300800 */
[----:B------:R-:W2:Y:S01]  /*47550*/  LDL.LU R27, [R1+0xc] ;  /* 0x00000c00011b7983 */ /* 0x000ea20000300800 */
[----:B------:R-:W-:Y:S01]  /*47560*/  STL.64 [R1+0x3230], R6 ;  /* 0x0032300601007387 */ /* 0x000fe20000100a00 */
[----:B------:R0:W-:Y:S03]  /*47570*/  STL.64 [R1+0x3228], R4 ;  /* 0x0032280401007387 */ /* 0x0001e60000100a00 */
[----:B0-----:R-:W3:Y:S01]  /*47580*/  LDL.LU R4, [R1+0xe0] ;  /* 0x0000e00001047983 */ /* 0x001ee20000300800 */
[----:B------:R-:W3:Y:S02]  /*47590*/  LDL.LU R5, [R1+0xe4] ;  /* 0x0000e40001057983 */ /* 0x000ee40000300800 */
[----:B------:R-:W4:Y:S02]  /*475a0*/  LDL.LU R6, [R1+0xe8] ;  /* 0x0000e80001067983 */ /* 0x000f240000300800 */
[----:B------:R-:W4:Y:S02]  /*475b0*/  LDL.LU R7, [R1+0xec] ;  /* 0x0000ec0001077983 */ /* 0x000f240000300800 */
[----:B----4-:R-:W-:Y:S01]  /*475c0*/  STL.64 [R1+0x3240], R6 ;  /* 0x0032400601007387 */ /* 0x010fe20000100a00 */
[----:B---3--:R0:W-:Y:S03]  /*475d0*/  STL.64 [R1+0x3238], R4 ;  /* 0x0032380401007387 */ /* 0x0081e60000100a00 */
        /* <DEDUP_REMOVED lines=9> */
[----:B------:R-:W4:Y:S01]  /*47670*/  LDL.LU R7, [R1+0x5c] ;  /* 0x00005c0001077983 */ /* 0x000f220000300800 */
[----:B------:R-:W-:Y:S01]  /*47680*/  MOV R10, R13 ;  /* 0x0000000d000a7202 */ /* 0x000fe20000000f00 */
[----:B------:R-:W-:Y:S01]  /*47690*/  IMAD.MOV.U32 R11, RZ, RZ, R12 ;  /* 0x000000ffff0b7224 */ /* 0x000fe200078e000c */
[----:B------:R-:W-:-:S02]  /*476a0*/  MOV R8, R15 ;  /* 0x0000000f00087202 */ /* 0x000fc40000000f00 */
[----:B------:R-:W-:Y:S01]  /*476b0*/  MOV R9, R14 ;  /* 0x0000000e00097202 */ /* 0x000fe20000000f00 */
[----:B----4-:R-:W-:Y:S01]  /*476c0*/  STL.64 [R1+0x3270], R6 ;  /* 0x0032700601007387 */ /* 0x010fe20000100a00 */
[----:B---3--:R0:W-:Y:S03]  /*476d0*/  STL.64 [R1+0x3268], R4 ;  /* 0x0032680401007387 */ /* 0x0081e60000100a00 */
        /* <DEDUP_REMOVED lines=9> */
[----:B------:R-:W4:Y:S01]  /*47770*/  LDL.LU R11, [R1+0x12c] ;  /* 0x00012c00010b7983 */ /* 0x000f220000300800 */
[----:B------:R-:W-:Y:S01]  /*47780*/  MOV R15, R3 ;  /* 0x00000003000f7202 */ /* 0x000fe20000000f00 */
[----:B--2---:R-:W-:Y:S01]  /*47790*/  HMMA.16816.F32 R4, R24, R18, R4 ;  /* 0x000000121804723c */ /* 0x004fe20000001804 */
[----:B----4-:R-:W-:Y:S01]  /*477a0*/  STL.64 [R1+0x3220], R10 ;  /* 0x0032200a01007387 */ /* 0x010fe20000100a00 */
[----:B---3--:R0:W-:Y:S03]  /*477b0*/  STL.64 [R1+0x3218], R8 ;  /* 0x0032180801007387 */ /* 0x0081e60000100a00 */
[----:B0-----:R-:W2:Y:S01]  /*477c0*/  LDL.LU R8, [R1+0x130] ;  /* 0x0001300001087983 */ /* 0x001ea20000300800 */
[----:B------:R-:W2:Y:S02]  /*477d0*/  LDL.LU R9, [R1+0x134] ;  /* 0x0001340001097983 */ /* 0x000ea40000300800 */
[----:B------:R-:W2:Y:S02]  /*477e0*/  LDL.LU R10, [R1+0x138] ;  /* 0x00013800010a7983 */ /* 0x000ea40000300800 */
[----:B------:R-:W2:Y:S01]  /*477f0*/  LDL.LU R11, [R1+0x13c] ;  /* 0x00013c00010b7983 */ /* 0x000ea20000300800 */
[----:B------:R-:W3:Y:S01]  /*47800*/  LDL.LU R12, [R1+0x160] ;  /* 0x00016000010c7983 */ /* 0x000ee20000300800 */
[----:B------:R-:W3:Y:S02]  /*47810*/  LDL.LU R13, [R1+0x164] ;  /* 0x00016400010d7983 */ /* 0x000ee40000300800 */
[----:B------:R-:W3:Y:S09]  /*47820*/  LDL.LU R14, [R1+0x168] ;  /* 0x00016800010e7983 */ /* 0x000ef20000300800 */
[----:B------:R-:W-:Y:S01]  /*47830*/  STL.64 [R1+0x70], R4 ;  /* 0x0000700401007387 */ /* 0x000fe20000100a00 */
[----:B------:R0:W-:Y:S01]  /*47840*/  STL.64 [R1+0x78], R6 ;  /* 0x0000780601007387 */ /* 0x0001e20000100a00 */
[----:B------:R-:W-:-:S02]  /*47850*/  MOV R20, R4 ;  /* 0x0000000400147202 */ /* 0x000fc40000000f00 */
[----:B------:R-:W-:Y:S01]  /*47860*/  MOV R3, R5 ;  /* 0x0000000500037202 */ /* 0x000fe20000000f00 */
        /* <DEDUP_REMOVED lines=21> */
[----:B------:R0:W-:Y:S04]  /*479c0*/  STL [R1+0x3190], R24 ;  /* 0x0031901801007387 */ /* 0x0001e80000100800 */
[----:B0-----:R-:W4:Y:S01]  /*479d0*/  LDL R24, [R1+0xb0] ;  /* 0x0000b00001187983 */ /* 0x001f220000100800 */
[----:B------:R-:W-:Y:S02]  /*479e0*/  STL [R1+0x318c], R26 ;  /* 0x00318c1a01007387 */ /* 0x000fe40000100800 */
[----:B------:R-:W-:Y:S02]  /*479f0*/  STL [R1+0x316c], R25 ;  /* 0x00316c1901007387 */ /* 0x000fe40000100800 */
[----:B------:R0:W-:Y:S01]  /*47a00*/  STL [R1+0x3164], R27 ;  /* 0x0031641b01007387 */ /* 0x0001e20000100800 */
[C---:B--2---:R-:W-:Y:S11]  /*47a10*/  HMMA.16816.F32 R8, R4.reuse, R18, R8 ;  /* 0x000000120408723c */ /* 0x044ff60000001808 */
[----:B------:R-:W-:Y:S11]  /*47a20*/  @!UPT UIADD3 URZ, URZ, URZ, URZ ;  /* 0x0000003f3f3ff290 */ /* 0x000ff6000fffe03f */
[----:B------:R-:W-:Y:S01]  /*47a30*/  @!UPT UIADD3 URZ, URZ, URZ, URZ ;  /* 0x0000003f3f3ff290 */ /* 0x000fe2000fffe03f */
[----:B------:R-:W-:Y:S01]  /*47a40*/  STL.64 [R1+0x20], R8 ;  /* 0x0000200801007387 */ /* 0x000fe20000100a00 */
[----:B------:R1:W-:Y:S01]  /*47a50*/  STL.64 [R1+0x28], R10 ;  /* 0x0000280a01007387 */ /* 0x0003e20000100a00 */
[----:B0-----:R-:W-:Y:S01]  /*47a60*/  MOV R27, R11 ;  /* 0x0000000b001b7202 */ /* 0x001fe20000000f00 */
[----:B------:R-:W-:Y:S01]  /*47a70*/  IMAD.MOV.U32 R26, RZ, RZ, R8 ;  /* 0x000000ffff1a7224 */ /* 0x000fe200078e0008 */
[----:B------:R-:W-:Y:S01]  /*47a80*/  MOV R0, R9 ;  /* 0x0000000900007202 */ /* 0x000fe20000000f00 */
[----:B-1----:R-:W2:Y:S01]  /*47a90*/  LDL.LU.64 R10, [R1+0x3220] ;  /* 0x00322000010a7983 */ /* 0x002ea20000300a00 */
[----:B------:R-:W2:Y:S02]  /*47aa0*/  LDL.LU.64 R8, [R1+0x3218] ;  /* 0x0032180001087983 */ /* 0x000ea40000300a00 */
[----:B------:R-:W-:Y:S02]  /*47ab0*/  STL.64 [R1+0x31d0], R26 ;  /* 0x0031d01a01007387 */ /* 0x000fe40000100a00 */
[----:B----4-:R0:W-:Y:S02]  /*47ac0*/  STL [R1+0x31c8], R24 ;  /* 0x0031c81801007387 */ /* 0x0101e40000100800 */
[----:B0-----:R-:W4:Y:S01]  /*47ad0*/  LDL.LU R24, [R1+0x170] ;  /* 0x0001700001187983 */ /* 0x001f220000300800 */
[----:B------:R-:W4:Y:S02]  /*47ae0*/  LDL.LU R25, [R1+0x174] ;  /* 0x0001740001197983 */ /* 0x000f240000300800 */
[----:B------:R-:W3:Y:S02]  /*47af0*/  LDL.LU R26, [R1+0x178] ;  /* 0x00017800011a7983 */ /* 0x000ee40000300800 */
[----:B------:R-:W3:Y:S01]  /*47b00*/  LDL.LU R27, [R1+0x17c] ;  /* 0x00017c00011b7983 */ /* 0x000ee20000300800 */
[----:B--2---:R-:W-:Y:S01]  /*47b10*/  HMMA.16816.F32 R4, R4, R22, R8 ;  /* 0x000000160404723c */ /* 0x004fe20000001808 */
[----:B---3--:R-:W-:Y:S01]  /*47b20*/  STL.64 [R1+0x31e0], R26 ;  /* 0x0031e01a01007387 */ /* 0x008fe20000100a00 */
[----:B----4-:R0:W-:Y:S03]  /*47b30*/  STL.64 [R1+0x31d8], R24 ;  /* 0x0031d81801007387 */ /* 0x0101e60000100a00 */
[----:B0-----:R-:W2:Y:S01]  /*47b40*/  LDL.LU R24, [R1+0x180] ;  /* 0x0001800001187983 */ /* 0x001ea20000300800 */
[----:B------:R-:W2:Y:S02]  /*47b50*/  LDL.LU R25, [R1+0x184] ;  /* 0x0001840001197983 */ /* 0x000ea40000300800 */
[----:B------:R-:W2:Y:S02]  /*47b60*/  LDL.LU R26, [R1+0x188] ;  /* 0x00018800011a7983 */ /* 0x000ea40000300800 */
[----:B------:R-:W3:Y:S01]  /*47b70*/  LDL.LU.64 R10, [R1+0x3210] ;  /* 0x00321000010a7983 */ /* 0x000ee20000300a00 */
[----:B------:R-:W3:Y:S01]  /*47b80*/  LDL.LU.64 R8, [R1+0x3208] ;  /* 0x0032080001087983 */ /* 0x000ee20000300a00 */
[----:B------:R-:W-:-:S11]  /*47b90*/  MOV R27, R2 ;  /* 0x00000002001b7202 */ /* 0x000fd60000000f00 */
[----:B------:R-:W-:Y:S02]  /*47ba0*/  STL.64 [R1+0x10], R4 ;  /* 0x0000100401007387 */ /* 0x000fe40000100a00 */
[----:B------:R0:W-:Y:S02]  /*47bb0*/  STL.64 [R1+0x18], R6 ;  /* 0x0000180601007387 */ /* 0x0001e40000100a00 */
[----:B------:R-:W-:Y:S02]  /*47bc0*/  IMAD.MOV.U32 R2, RZ, RZ, R7 ;  /* 0x000000ffff027224 */ /* 0x000fe400078e0007 */
[----:B0-----:R-:W4:Y:S01]  /*47bd0*/  LDL.LU.64 R6, [R1+0x3200] ;  /* 0x0032000001067983 */ /* 0x001f220000300a00 */
[----:B------:R-:W4:Y:S02]  /*47be0*/  LDL.LU.64 R4, [R1+0x31f8] ;  /* 0x0031f80001047983 */ /* 0x000f240000300a00 */
[----:B------:R-:W-:Y:S01]  /*47bf0*/  STL [R1+0x3170], R2 ;  /* 0x0031700201007387 */ /* 0x000fe20000100800 */
[C---:B----4-:R-:W-:Y:S08]  /*47c00*/  HMMA.16816.F32 R12, R4.reuse, R18, R12 ;  /* 0x00000012040c723c */ /* 0x050ff0000000180c */
[----:B---3--:R-:W-:Y:S11]  /*47c10*/  HMMA.16816.F32 R4, R4, R22, R8 ;  /* 0x000000160404723c */ /* 0x008ff60000001808 */
[----:B------:R-:W-:Y:S04]  /*47c20*/  @!UPT UIADD3 URZ, URZ, URZ, URZ ;  /* 0x0000003f3f3ff290 */ /* 0x000fe8000fffe03f */
[----:B------:R-:W-:Y:S01]  /*47c30*/  STL [R1+0x31a0], R15 ;  /* 0x0031a00f01007387 */ /* 0x000fe20000100800 */
[----:B------:R-:W2:Y:S02]  /*47c40*/  LDL.LU.64 R10, [R1+0x31f0] ;  /* 0x0031f000010a7983 */ /* 0x000ea40000300a00 */
[----:B------:R-:W2:Y:S05]  /*47c50*/  LDL.LU.64 R8, [R1+0x31e8] ;  /* 0x0031e80001087983 */ /* 0x000eaa0000300a00 */
[----:B------:R0:W-:Y:S01]  /*47c60*/  STL [R1+0x3198], R4 ;  /* 0x0031980401007387 */ /* 0x0001e20000100800 */
[----:B------:R-:W-:Y:S01]  /*47c70*/  STL [R1+0x3194], R6 ;  /* 0x0031940601007387 */ /* 0x000fe20000100800 */
[----:B------:R1:W-:Y:S02]  /*47c80*/  STL [R1+0x3160], R5 ;  /* 0x0031600501007387 */ /* 0x0003e40000100800 */
[----:B------:R-:W-:Y:S01]  /*47c90*/  STL [R1+0x315c], R7 ;  /* 0x00315c0701007387 */ /* 0x000fe20000100800 */
[----:B0-----:R-:W3:Y:S01]  /*47ca0*/  LDL.LU R4, [R1+0x1b0] ;  /* 0x0001b00001047983 */ /* 0x001ee20000300800 */
[----:B-1----:R-:W3:Y:S01]  /*47cb0*/  LDL.LU R5, [R1+0x1b4] ;  /* 0x0001b40001057983 */ /* 0x002ee20000300800 */
[C---:B--2---:R-:W-:Y:S11]  /*47cc0*/  HMMA.16816.F32 R24, R8.reuse, R18, R24 ;  /* 0x000000120818723c */ /* 0x044ff60000001818 */
[----:B------:R-:W-:Y:S11]  /*47cd0*/  @!UPT UIADD3 URZ, URZ, URZ, URZ ;  /* 0x0000003f3f3ff290 */ /* 0x000ff6000fffe03f */
[----:B------:R-:W-:Y:S01]  /*47ce0*/  @!UPT UIADD3 URZ, URZ, URZ, URZ ;  /* 0x0000003f3f3ff290 */ /* 0x000fe2000fffe03f */
[----:B------:R-:W-:Y:S01]  /*47cf0*/  STL.64 [R1], R24 ;  /* 0x0000001801007387 */ /* 0x000fe20000100a00 */
[----:B------:R0:W-:Y:S03]  /*47d00*/  STL.64 [R1+0x8], R26 ;  /* 0x0000081a01007387 */ /* 0x0001e60000100a00 */
[----:B0-----:R-:W2:Y:S01]  /*47d10*/  LDL.LU.64 R26, [R1+0x31e0] ;  /* 0x0031e000011a7983 */ /* 0x001ea20000300a00 */
[----:B------:R-:W2:Y:S02]  /*47d20*/  LDL.LU.64 R24, [R1+0x31d8] ;  /* 0x0031d80001187983 */ /* 0x000ea40000300a00 */
[----:B--2---:R-:W-:Y:S01]  /*47d30*/  HMMA.16816.F32 R8, R8, R22, R24 ;  /* 0x000000160808723c */ /* 0x004fe20000001818 */
[----:B------:R-:W2:Y:S01]  /*47d40*/  LDL.LU.64 R26, [R1+0x31d0] ;  /* 0x0031d000011a7983 */ /* 0x000ea20000300a00 */
[----:B------:R-:W4:Y:S02]  /*47d50*/  LDL.LU R24, [R1+0x31c8] ;  /* 0x0031c80001187983 */ /* 0x000f240000300800 */
[----:B------:R-:W2:Y:S02]  /*47d60*/  LDL R15, [R1+0x7c] ;  /* 0x00007c00010f7983 */ /* 0x000ea40000100800 */
[----:B------:R-:W3:Y:S01]  /*47d70*/  LDL R25, [R1+0x78] ;  /* 0x0000780001197983 */ /* 0x000ee20000100800 */
[----:B------:R-:W-:Y:S01]  /*47d80*/  MOV R6, R17 ;  /* 0x0000001100067202 */ /* 0x000fe20000000f00 */
[----:B--2---:R-:W-:Y:S01]  /*47d90*/  STL.64 [R1+0x31b0], R14 ;  /* 0x0031b00e01007387 */ /* 0x004fe20000100a00 */
[----:B------:R0:W-:Y:S03]  /*47da0*/  STL.64 [R1+0x31a8], R12 ;  /* 0x0031a80c01007387 */ /* 0x0001e60000100a00 */
[----:B0-----:R-:W3:Y:S01]  /*47db0*/  LDL.LU R12, [R1+0xd0] ;  /* 0x0000d000010c7983 */ /* 0x001ee20000300800 */
[----:B------:R-:W3:Y:S02]  /*47dc0*/  LDL.LU R13, [R1+0xd4] ;  /* 0x0000d400010d7983 */ /* 0x000ee40000300800 */
[----:B------:R-:W3:Y:S02]  /*47dd0*/  LDL.LU R14, [R1+0xd8] ;  /* 0x0000d800010e7983 */ /* 0x000ee40000300800 */
[----:B------:R-:W3:Y:S01]  /*47de0*/  LDL.LU R15, [R1+0xdc] ;  /* 0x0000dc00010f7983 */ /* 0x000ee20000300800 */
[----:B------:R-:W-:-:S05]  /*47df0*/  MOV R7, R16 ;  /* 0x0000001000077202 */ /* 0x000fca0000000f00 */
[----:B------:R-:W-:Y:S01]  /*47e00*/  STL [R1+0x3178], R9 ;  /* 0x0031780901007387 */ /* 0x000fe20000100800 */
[----:B------:R-:W-:Y:S01]  /*47e10*/  STL [R1+0x3174], R11 ;  /* 0x0031740b01007387 */ /* 0x000fe20000100800 */
[----:B---3--:R-:W-:Y:S11]  /*47e20*/  HMMA.16816.F32 R16, R12, R18, R4 ;  /* 0x000000120c10723c */ /* 0x008ff60000001804 */
[----:B------:R-:W-:Y:S11]  /*47e30*/  @!UPT UIADD3 URZ, URZ, URZ, URZ ;  /* 0x0000003f3f3ff290 */ /* 0x000ff6000fffe03f */
[----:B------:R-:W-:Y:S01]  /*47e40*/  @!UPT UIADD3 URZ, URZ, URZ, URZ ;  /* 0x0000003f3f3ff290 */ /* 0x000fe2000fffe03f */
[----:B------:R-:W-:Y:S01]  /*47e50*/  STL.64 [R1+0x31c0], R18 ;  /* 0x0031c01201007387 */ /* 0x000fe20000100a00 */
[----:B------:R0:W-:Y:S03]  /*47e60*/  STL.64 [R1+0x31b8], R16 ;  /* 0x0031b81001007387 */ /* 0x0001e60000100a00 */
[----:B0-----:R-:W2:Y:S01]  /*47e70*/  LDL.LU R16, [R1+0x1a0] ;  /* 0x0001a00001107983 */ /* 0x001ea20000300800 */
[----:B------:R-:W2:Y:S02]  /*47e80*/  LDL.LU R17, [R1+0x1a4] ;  /* 0x0001a40001117983 */ /* 0x000ea40000300800 */
[----:B------:R-:W2:Y:S02]  /*47e90*/  LDL.LU R18, [R1+0x1a8] ;  /* 0x0001a80001127983 */ /* 0x000ea40000300800 */
[----:B------:R-:W2:Y:S02]  /*47ea0*/  LDL.LU R19, [R1+0x1ac] ;  /* 0x0001ac0001137983 */ /* 0x000ea40000300800 */
[----:B----4-:R-:W-:-:S02]  /*47eb0*/  FMUL R4, R24, c[0x0][0x188] ;  /* 0x0000620018047a20 */ /* 0x010fc40000400000 */
[----:B------:R-:W-:Y:S02]  /*47ec0*/  FMUL R24, R29, c[0x0][0x188] ;  /* 0x000062001d187a20 */ /* 0x000fe40000400000 */
[----:B------:R-:W-:Y:S02]  /*47ed0*/  FMUL R6, R28, c[0x0][0x188] ;  /* 0x000062001c067a20 */ /* 0x000fe40000400000 */
[----:B------:R-:W-:Y:S02]  /*47ee0*/  FMUL R29, R21, c[0x0][0x188] ;  /* 0x00006200151d7a20 */ /* 0x000fe40000400000 */
[----:B------:R-:W-:Y:S01]  /*47ef0*/  FMUL R28, R20, c[0x0][0x188] ;  /* 0x00006200141c7a20 */ /* 0x000fe20000400000 */
[----:B------:R-:W3:Y:S04]  /*47f00*/  LDL R2, [R1+0x80] ;  /* 0x0000800001027983 */ /* 0x000ee80000100800 */
[----:B------:R-:W4:Y:S04]  /*47f10*/  LDL R5, [R1+0x84] ;  /* 0x0000840001057983 */ /* 0x000f280000100800 */
[----:B------:R-:W3:Y:S04]  /*47f20*/  LDL R9, [R1+0x40] ;  /* 0x0000400001097983 */ /* 0x000ee80000100800 */
[----:B------:R-:W3:Y:S04]  /*47f30*/  LDL R11, [R1+0x44] ;  /* 0x00004400010b7983 */ /* 0x000ee80000100800 */
[----:B------:R-:W3:Y:S01]  /*47f40*/  LDL R7, [R1+0x48] ;  /* 0x0000480001077983 */ /* 0x000ee20000100800 */
[----:B--2---:R-:W-:Y:S03]  /*47f50*/  HMMA.16816.F32 R20, R12, R22, R16 ;  /* 0x000000160c14723c */ /* 0x004fe60000001810 */
[----:B------:R-:W2:Y:S01]  /*47f60*/  LDL.LU.64 R18, [R1+0x31c0] ;  /* 0x0031c00001127983 */ /* 0x000ea20000300a00 */
[----:B------:R-:W2:Y:S02]  /*47f70*/  LDL.LU.64 R16, [R1+0x31b8] ;  /* 0x0031b80001107983 */ /* 0x000ea40000300a00 */
[----:B------:R-:W2:Y:S02]  /*47f80*/  LDL.LU.64 R14, [R1+0x31b0] ;  /* 0x0031b000010e7983 */ /* 0x000ea40000300a00 */
[----:B------:R-:W3:Y:S02]  /*47f90*/  LDL.LU.64 R12, [R1+0x31a8] ;  /* 0x0031a800010c7983 */ /* 0x000ee40000300a00 */
[----:B------:R-:W-:Y:S01]  /*47fa0*/  FMUL R3, R3, c[0x0][0x188] ;  /* 0x0000620003037a20 */ /* 0x000fe20000400000 */
[----:B------:R-:W-:-:S02]  /*47fb0*/  FMNMX R4, R4, R24, !PT ;  /* 0x0000001804047209 */ /* 0x000fc40007800000 */
[----:B------:R-:W-:Y:S01]  /*47fc0*/  FMNMX R6, R6, R29, !PT ;  /* 0x0000001d06067209 */ /* 0x000fe20007800000 */
[----:B------:R-:W-:Y:S01]  /*47fd0*/  FMUL R25, R25, c[0x0][0x188] ;  /* 0x0000620019197a20 */ /* 0x000fe20000400000 */
[----:B------:R-:W-:Y:S01]  /*47fe0*/  FMNMX R24, R28, R3, !PT ;  /* 0x000000031c187209 */ /* 0x000fe20007800000 */
[----:B------:R-:W-:Y:S02]  /*47ff0*/  FMUL R26, R26, c[0x0][0x188] ;  /* 0x000062001a1a7a20 */ /* 0x000fe40000400000 */
[----:B------:R-:W-:-:S05]  /*48000*/  FMUL R0, R0, c[0x0][0x188] ;  /* 0x0000620000007a20 */ /* 0x000fca0000400000 */
[----:B------:R0:W-:Y:S04]  /*48010*/  STL [R1+0x3188], R20 ;  /* 0x0031881401007387 */ /* 0x0001e80000100800 */
[----:B0-----:R-:W4:Y:S01]  /*48020*/  LDL R20, [R1] ;  /* 0x0000000001147983 */ /* 0x001f220000100800 */
[----:B------:R0:W-:Y:S03]  /*48030*/  STL [R1+0x3184], R22 ;  /* 0x0031841601007387 */ /* 0x0001e60000100800 */
[----:B0-----:R-:W4:Y:S01]  /*48040*/  LDL R22, [R1+0x4c] ;  /* 0x00004c0001167983 */ /* 0x001f220000100800 */
[----:B------:R0:W-:Y:S01]  /*48050*/  STL [R1+0x317c], R21 ;  /* 0x00317c1501007387 */ /* 0x0001e20000100800 */
[----:B------:R-:W-:-:S02]  /*48060*/  FMNMX R26, R26, R0, !PT ;  /* 0x000000001a1a7209 */ /* 0x000fc40007800000 */
[----:B0-----:R-:W4:Y:S01]  /*48070*/  LDL R21, [R1+0x8c] ;  /* 0x00008c0001157983 */ /* 0x001f220000100800 */
[----:B------:R0:W-:Y:S02]  /*48080*/  STL [R1+0x3168], R23 ;  /* 0x0031681701007387 */ /* 0x0001e40000100800 */
[----:B------:R-:W4:Y:S02]  /*48090*/  LDL R28, [R1+0x8] ;  /* 0x00000800011c7983 */ /* 0x000f240000100800 */
[----:B------:R-:W4:Y:S01]  /*480a0*/  LDL R3, [R1+0xc] ;  /* 0x00000c0001037983 */ /* 0x000f220000100800 */
[----:B------:R-:W4:Y:S04]  /*480b0*/  LDL R29, [R1+0x4] ;  /* 0x00000400011d7983 */ /* 0x000f280000100800 */
[----:B0-----:R-:W4:Y:S01]  /*480c0*/  LDL R23, [R1+0x28] ;  /* 0x0000280001177983 */ /* 0x001f220000100800 */
[----:B--2---:R-:W-:-:S05]  /*480d0*/  FMUL R15, R15, c[0x0][0x188] ;  /* 0x000062000f0f7a20 */ /* 0x004fca0000400000 */
[----:B------:R-:W-:Y:S02]  /*480e0*/  FMNMX R25, R25, R15, !PT ;  /* 0x0000000f19197209 */ /* 0x000fe40007800000 */
[----:B------:R-:W2:Y:S01]  /*480f0*/  LDL.LU R15, [R1+0x31a0] ;  /* 0x0031a000010f7983 */ /* 0x000ea20000300800 */
[----:B------:R-:W2:Y:S02]  /*48100*/  LDL.LU R0, [R1+0x319c] ;  /* 0x00319c0001007983 */ /* 0x000ea40000300800 */
[----:B------:R-:W-:Y:S02]  /*48110*/  FMUL R27, R27, c[0x0][0x188] ;  /* 0x000062001b1b7a20 */ /* 0x000fe40000400000 */
[----:B---3--:R-:W-:Y:S02]  /*48120*/  FMUL R9, R9, c[0x0][0x188] ;  /* 0x0000620009097a20 */ /* 0x008fe40000400000 */
[----:B------:R-:W-:Y:S02]  /*48130*/  FMUL R11, R11, c[0x0][0x188] ;  /* 0x000062000b0b7a20 */ /* 0x000fe40000400000 */
[----:B------:R-:W-:-:S02]  /*48140*/  FMUL R7, R7, c[0x0][0x188] ;  /* 0x0000620007077a20 */ /* 0x000fc40000400000 */
[----:B------:R-:W-:Y:S02]  /*48150*/  FMUL R2, R2, c[0x0][0x188] ;  /* 0x0000620002027a20 */ /* 0x000fe40000400000 */
[----:B----4-:R-:W-:Y:S02]  /*48160*/  FMUL R20, R20, c[0x0][0x188] ;  /* 0x0000620014147a20 */ /* 0x010fe40000400000 */
[----:B------:R-:W-:Y:S02]  /*48170*/  FMUL R28, R28, c[0x0][0x188] ;  /* 0x000062001c1c7a20 */ /* 0x000fe40000400000 */
[----:B------:R-:W-:Y:S02]  /*48180*/  FMUL R3, R3, c[0x0][0x188] ;  /* 0x0000620003037a20 */ /* 0x000fe40000400000 */
[----:B------:R-:W-:Y:S02]  /*48190*/  FMUL R29, R29, c[0x0][0x188] ;  /* 0x000062001d1d7a20 */ /* 0x000fe40000400000 */
[----:B------:R-:W-:Y:S01]  /*481a0*/  FMUL R23, R23, c[0x0][0x188] ;  /* 0x0000620017177a20 */ /* 0x000fe20000400000 */
[----:B------:R-:W-:Y:S01]  /*481b0*/  FMNMX R3, R28, R3, !PT ;  /* 0x000000031c037209 */ /* 0x000fe20007800000 */
[----:B------:R-:W-:-:S03]  /*481c0*/  FMUL R21, R21, c[0x0][0x188] ;  /* 0x0000620015157a20 */ /* 0x000fc60000400000 */
[----:B------:R-:W-:Y:S01]  /*481d0*/  FMNMX R23, R23, R27, !PT ;  /* 0x0000001b17177209 */ /* 0x000fe20007800000 */
[----:B------:R-:W-:Y:S02]  /*481e0*/  FMNMX R27, R20, R29, !PT ;  /* 0x0000001d141b7209 */ /* 0x000fe40007800000 */
[----:B------:R-:W-:Y:S01]  /*481f0*/  FMUL R20, R5, c[0x0][0x188] ;  /* 0x0000620005147a20 */ /* 0x000fe20000400000 */
[----:B------:R0:W-:Y:S01]  /*48200*/  STL [R1+0xf4], R3 ;  /* 0x0000f40301007387 */ /* 0x0001e20000100800 */
[----:B------:R-:W-:Y:S02]  /*48210*/  FMUL R29, R22, c[0x0][0x188] ;  /* 0x00006200161d7a20 */ /* 0x000fe40000400000 */
[----:B------:R-:W-:Y:S02]  /*48220*/  FMUL R28, R12, c[0x0][0x188] ;  /* 0x000062000c1c7a20 */ /* 0x000fe40000400000 */
[----:B------:R-:W-:Y:S01]  /*48230*/  STL [R1+0x30a0], R12 ;  /* 0x0030a00c01007387 */ /* 0x000fe20000100800 */
[----:B------:R-:W-:Y:S01]  /*48240*/  FMNMX R22, R9, R11, !PT ;  /* 0x0000000b09167209 */ /* 0x000fe20007800000 */
[----:B------:R1:W-:Y:S01]  /*48250*/  STL [R1+0x30a4], R13 ;  /* 0x0030a40d01007387 */ /* 0x0003e20000100800 */
[----:B------:R-:W-:Y:S01]  /*48260*/  FMNMX R9, R7, R29, !PT ;  /* 0x0000001d07097209 */ /* 0x000fe20007800000 */
[----:B0-----:R-:W-:Y:S01]  /*48270*/  FMUL R3, R13, c[0x0][0x188] ;  /* 0x000062000d037a20 */ /* 0x001fe20000400000 */
[----:B------:R-:W-:Y:S01]  /*48280*/  FMNMX R20, R2, R20, !PT ;  /* 0x0000001402147209 */ /* 0x000fe20007800000 */
[----:B-1----:R-:W3:Y:S03]  /*48290*/  LDL.LU R13, [R1+0x10] ;  /* 0x00001000010d7983 */ /* 0x002ee60000300800 */
[----:B------:R-:W-:Y:S01]  /*482a0*/  FMNMX R3, R28, R3, !PT ;  /* 0x000000031c037209 */ /* 0x000fe20007800000 */
[----:B------:R-:W4:Y:S02]  /*482b0*/  LDL R12, [R1+0x50] ;  /* 0x00005000010c7983 */ /* 0x000f240000100800 */
[----:B------:R-:W3:Y:S02]  /*482c0*/  LDL R2, [R1+0x58] ;  /* 0x0000580001027983 */ /* 0x000ee40000100800 */
[----:B------:R-:W-:-:S02]  /*482d0*/  FMUL R11, R14, c[0x0][0x188] ;  /* 0x000062000e0b7a20 */ /* 0x000fc40000400000 */
[----:B--2---:R-:W-:-:S05]  /*482e0*/  FMUL R5, R0, c[0x0][0x188] ;  /* 0x0000620000057a20 */ /* 0x004fca0000400000 */
[----:B------:R-:W-:Y:S02]  /*482f0*/  FMNMX R21, R5, R21, !PT ;  /* 0x0000001505157209 */ /* 0x000fe40007800000 */
[----:B------:R-:W2:Y:S03]  /*48300*/  LDL R5, [R1+0x18] ;  /* 0x0000180001057983 */ /* 0x000ea60000100800 */
[----:B------:R0:W-:Y:S02]  /*48310*/  STL [R1+0xd8], R21 ;  /* 0x0000d81501007387 */ /* 0x0001e40000100800 */
[----:B------:R-:W2:Y:S02]  /*48320*/  LDL R7, [R1+0x60] ;  /* 0x0000600001077983 */ /* 0x000ea40000100800 */
[----:B------:R-:W-:Y:S01]  /*48330*/  STL [R1+0xc0], R9 ;  /* 0x0000c00901007387 */ /* 0x000fe20000100800 */
[----:B------:R-:W-:Y:S01]  /*48340*/  STL [R1+0xf0], R3 ;  /* 0x0000f00301007387 */ /* 0x000fe20000100800 */
[----:B------:R1:W-:Y:S02]  /*48350*/  STL [R1+0x30a8], R14 ;  /* 0x0030a80e01007387 */ /* 0x0003e40000100800 */
[----:B0-----:R-:W-:Y:S01]  /*48360*/  FMUL R21, R15, c[0x0][0x188] ;  /* 0x000062000f157a20 */ /* 0x001fe20000400000 */
[----:B-1----:R-:W2:Y:S01]  /*48370*/  LDL.LU R14, [R1+0x68] ;  /* 0x00006800010e7983 */ /* 0x002ea20000300800 */
[----:B------:R0:W-:Y:S02]  /*48380*/  STL [R1+0x30e0], R15 ;  /* 0x0030e00f01007387 */ /* 0x0001e40000100800 */
[----:B------:R-:W-:Y:S01]  /*48390*/  FMUL R9, R16, c[0x0][0x188] ;  /* 0x0000620010097a20 */ /* 0x000fe20000400000 */
[----:B0-----:R-:W2:Y:S01]  /*483a0*/  LDL R15, [R1+0x98] ;  /* 0x00009800010f7983 */ /* 0x001ea20000100800 */
[----:B------:R0:W-:Y:S03]  /*483b0*/  STL [R1+0x30e4], R16 ;  /* 0x0030e41001007387 */ /* 0x0001e60000100800 */
[----:B0-----:R-:W3:Y:S01]  /*483c0*/  LDL R16, [R1+0x90] ;  /* 0x0000900001107983 */ /* 0x001ee20000100800 */
[----:B------:R-:W-:-:S02]  /*483d0*/  FMUL R29, R17, c[0x0][0x188] ;  /* 0x00006200111d7a20 */ /* 0x000fc40000400000 */
[----:B------:R-:W-:Y:S02]  /*483e0*/  FMUL R28, R18, c[0x0][0x188] ;  /* 0x00006200121c7a20 */ /* 0x000fe40000400000 */
[----:B------:R-:W-:Y:S01]  /*483f0*/  FMUL R3, R19, c[0x0][0x188] ;  /* 0x0000620013037a20 */ /* 0x000fe20000400000 */
[----:B------:R-:W-:Y:S01]  /*48400*/  FMNMX R21, R11, R21, !PT ;  /* 0x000000150b157209 */ /* 0x000fe20007800000 */
[----:B------:R-:W-:Y:S01]  /*48410*/  STL [R1+0x30e8], R17 ;  /* 0x0030e81101007387 */ /* 0x000fe20000100800 */
[----:B------:R-:W-:Y:S02]  /*48420*/  STL [R1+0x30ec], R18 ;  /* 0x0030ec1201007387 */ /* 0x000fe40000100800 */
[----:B------:R0:W-:Y:S01]  /*48430*/  STL [R1+0x30f0], R19 ;  /* 0x0030f01301007387 */ /* 0x0001e20000100800 */
[----:B------:R-:W-:Y:S02]  /*48440*/  FMNMX R9, R9, R29, !PT ;  /* 0x0000001d09097209 */ /* 0x000fe40007800000 */
[----:B------:R-:W-:Y:S01]  /*48450*/  FMNMX R11, R28, R3, !PT ;  /* 0x000000031c0b7209 */ /* 0x000fe20007800000 */
[----:B0-----:R-:W3:Y:S01]  /*48460*/  LDL.LU R19, [R1+0xd8] ;  /* 0x0000d80001137983 */ /* 0x001ee20000300800 */
[----:B------:R0:W-:Y:S02]  /*48470*/  STL [R1+0x3180], R21 ;  /* 0x0031801501007387 */ /* 0x0001e40000100800 */
[----:B------:R-:W3:Y:S02]  /*48480*/  LDL.LU R17, [R1+0xc0] ;  /* 0x0000c00001117983 */ /* 0x000ee40000300800 */
[----:B----4-:R-:W-:-:S05]  /*48490*/  FMUL R29, R12, c[0x0][0x188] ;  /* 0x000062000c1d7a20 */ /* 0x010fca0000400000 */
[----:B------:R-:W-:Y:S01]  /*484a0*/  FMNMX R29, R29, R24, !PT ;  /* 0x000000181d1d7209 */ /* 0x000fe20007800000 */
[----:B--2---:R-:W-:-:S05]  /*484b0*/  FMUL R15, R15, c[0x0][0x188] ;  /* 0x000062000f0f7a20 */ /* 0x004fca0000400000 */
[----:B------:R-:W-:Y:S01]  /*484c0*/  FMNMX R28, R15, R6, !PT ;  /* 0x000000060f1c7209 */ /* 0x000fe20007800000 */
[----:B---3--:R-:W-:Y:S02]  /*484d0*/  FMUL R16, R16, c[0x0][0x188] ;  /* 0x0000620010107a20 */ /* 0x008fe40000400000 */
[----:B------:R-:W-:-:S03]  /*484e0*/  FMUL R15, R2, c[0x0][0x188] ;  /* 0x00006200020f7a20 */ /* 0x000fc60000400000 */
[----:B------:R-:W-:Y:S02]  /*484f0*/  FMNMX R3, R16, R4, !PT ;  /* 0x0000000410037209 */ /* 0x000fe40007800000 */
[----:B------:R-:W2:Y:S01]  /*48500*/  LDL.LU R4, [R1+0x3198] ;  /* 0x0031980001047983 */ /* 0x000ea20000300800 */
[----:B------:R-:W3:Y:S02]  /*48510*/  LDL.LU R6, [R1+0x3194] ;  /* 0x0031940001067983 */ /* 0x000ee40000300800 */
[----:B------:R-:W-:Y:S02]  /*48520*/  STL [R1+0x30f4], R8 ;  /* 0x0030f40801007387 */ /* 0x000fe40000100800 */
[----:B------:R-:W-:Y:S01]  /*48530*/  FMUL R2, R13, c[0x0][0x188] ;  /* 0x000062000d027a20 */ /* 0x000fe20000400000 */
[----:B------:R-:W4:Y:S01]  /*48540*/  LDL.LU R24, [R1+0x3190] ;  /* 0x0031900001187983 */ /* 0x000f220000300800 */
[----:B------:R-:W-:-:S03]  /*48550*/  FMNMX R25, R15, R25, !PT ;  /* 0x000000190f197209 */ /* 0x000fc60007800000 */
[----:B------:R-:W-:Y:S02]  /*48560*/  FMNMX R15, R2, R26, !PT ;  /* 0x0000001a020f7209 */ /* 0x000fe40007800000 */
[----:B------:R-:W2:Y:S01]  /*48570*/  LDL.LU R26, [R1+0x318c] ;  /* 0x00318c00011a7983 */ /* 0x000ea20000300800 */
[----:B------:R-:W-:Y:S02]  /*48580*/  FMUL R12, R5, c[0x0][0x188] ;  /* 0x00006200050c7a20 */ /* 0x000fe40000400000 */
[----:B------:R-:W-:Y:S02]  /*48590*/  FMUL R5, R8, c[0x0][0x188] ;  /* 0x0000620008057a20 */ /* 0x000fe40000400000 */
[----:B------:R-:W2:Y:S01]  /*485a0*/  LDL R2, [R1+0x94] ;  /* 0x0000940001027983 */ /* 0x000ea20000100800 */
[----:B0-----:R-:W2:Y:S01]  /*485b0*/  LDL.LU R21, [R1+0xf0] ;  /* 0x0000f00001157983 */ /* 0x001ea20000300800 */
[----:B------:R-:W2:Y:S01]  /*485c0*/  LDL R16, [R1+0x5c] ;  /* 0x00005c0001107983 */ /* 0x000ea20000100800 */
[----:B------:R-:W-:-:S02]  /*485d0*/  FMNMX R23, R12, R23, !PT ;  /* 0x000000170c177209 */ /* 0x000fc40007800000 */
[----:B------:R-:W-:Y:S01]  /*485e0*/  FMNMX R27, R5, R27, !PT ;  /* 0x0000001b051b7209 */ /* 0x000fe20007800000 */
[----:B------:R-:W3:Y:S01]  /*485f0*/  LDL.LU R12, [R1+0x6c] ;  /* 0x00006c00010c7983 */ /* 0x000ee20000300800 */
[----:B------:R-:W-:Y:S02]  /*48600*/  FMUL R5, R10, c[0x0][0x188] ;  /* 0x000062000a057a20 */ /* 0x000fe40000400000 */
[----:B------:R4:W-:Y:S02]  /*48610*/  STL [R1+0x30f8], R10 ;  /* 0x0030f80a01007387 */ /* 0x0009e40000100800 */
[----:B------:R-:W-:-:S05]  /*48620*/  FMUL R7, R7, c[0x0][0x188] ;  /* 0x0000620007077a20 */ /* 0x000fca0000400000 */
[----:B------:R-:W-:Y:S01]  /*48630*/  FMNMX R7, R7, R20, !PT ;  /* 0x0000001407077209 */ /* 0x000fe20007800000 */
[----:B----4-:R-:W-:Y:S01]  /*48640*/  FMUL R10, R24, c[0x0][0x188] ;  /* 0x00006200180a7a20 */ /* 0x010fe20000400000 */
[----:B------:R0:W-:Y:S04]  /*48650*/  STL [R1+0x30fc], R24 ;  /* 0x0030fc1801007387 */ /* 0x0001e80000100800 */
[----:B0-----:R-:W4:Y:S01]  /*48660*/  LDL.LU R24, [R1+0xf4] ;  /* 0x0000f40001187983 */ /* 0x001f220000300800 */
[----:B--2---:R0:W-:Y:S02]  /*48670*/  STL [R1+0x3100], R26 ;  /* 0x0031001a01007387 */ /* 0x0041e40000100800 */
[----:B------:R-:W2:Y:S01]  /*48680*/  LDL.LU R20, [R1+0x3188] ;  /* 0x0031880001147983 */ /* 0x000ea20000300800 */
[----:B------:R-:W-:-:S02]  /*48690*/  FMNMX R10, R10, R22, !PT ;  /* 0x000000160a0a7209 */ /* 0x000fc40007800000 */
[----:B------:R-:W2:Y:S01]  /*486a0*/  LDL.LU R22, [R1+0x3184] ;  /* 0x0031840001167983 */ /* 0x000ea20000300800 */
[----:B------:R-:W-:Y:S02]  /*486b0*/  FMUL R18, R14, c[0x0][0x188] ;  /* 0x000062000e127a20 */ /* 0x000fe40000400000 */
[----:B------:R-:W-:Y:S02]  /*486c0*/  FMUL R8, R26, c[0x0][0x188] ;  /* 0x000062001a087a20 */ /* 0x000fe40000400000 */
[----:B------:R1:W-:Y:S03]  /*486d0*/  STL [R1+0x3104], R4 ;  /* 0x0031040401007387 */ /* 0x0003e60000100800 */
[----:B0-----:R-:W-:Y:S02]  /*486e0*/  FMNMX R26, R8, R17, !PT ;  /* 0x00000011081a7209 */ /* 0x001fe40007800000 */
[----:B----4-:R-:W-:Y:S01]  /*486f0*/  FMNMX R5, R5, R24, !PT ;  /* 0x0000001805057209 */ /* 0x010fe20007800000 */
[----:B------:R-:W-:-:S02]  /*48700*/  FMNMX R24, R18, R19, !PT ;  /* 0x0000001312187209 */ /* 0x000fc40007800000 */
[----:B------:R-:W-:Y:S02]  /*48710*/  FMUL R19, R4, c[0x0][0x188] ;  /* 0x0000620004137a20 */ /* 0x000fe40000400000 */
[----:B---3--:R-:W-:Y:S01]  /*48720*/  FMUL R18, R6, c[0x0][0x188] ;  /* 0x0000620006127a20 */ /* 0x008fe20000400000 */
[----:B-1----:R-:W3:Y:S01]  /*48730*/  LDL R4, [R1+0x64] ;  /* 0x0000640001047983 */ /* 0x002ee20000100800 */
[----:B------:R0:W-:Y:S02]  /*48740*/  STL [R1+0x3108], R6 ;  /* 0x0031080601007387 */ /* 0x0001e40000100800 */
[----:B--2---:R-:W-:Y:S02]  /*48750*/  FMUL R17, R20, c[0x0][0x188] ;  /* 0x0000620014117a20 */ /* 0x004fe40000400000 */
[----:B------:R-:W-:Y:S01]  /*48760*/  FMUL R8, R22, c[0x0][0x188] ;  /* 0x0000620016087a20 */ /* 0x000fe20000400000 */
[----:B------:R-:W-:Y:S01]  /*48770*/  FMNMX R19, R19, R21, !PT ;  /* 0x0000001513137209 */ /* 0x000fe20007800000 */
[----:B0-----:R-:W2:Y:S01]  /*48780*/  LDL R6, [R1+0x14] ;  /* 0x0000140001067983 */ /* 0x001ea20000100800 */
[----:B------:R0:W-:Y:S03]  /*48790*/  STL [R1+0x310c], R20 ;  /* 0x00310c1401007387 */ /* 0x0001e60000100800 */
[----:B0-----:R-:W4:Y:S01]  /*487a0*/  LDL R20, [R1+0x54] ;  /* 0x0000540001147983 */ /* 0x001f220000100800 */
[----:B------:R0:W-:Y:S03]  /*487b0*/  STL [R1+0x3110], R22 ;  /* 0x0031101601007387 */ /* 0x0001e60000100800 */
[----:B0-----:R-:W2:Y:S01]  /*487c0*/  LDL R22, [R1+0x9c] ;  /* 0x00009c0001167983 */ /* 0x001ea20000100800 */
[----:B------:R-:W2:Y:S02]  /*487d0*/  LDL.LU R21, [R1+0x3180] ;  /* 0x0031800001157983 */ /* 0x000ea40000300800 */
[----:B------:R-:W-:Y:S01]  /*487e0*/  FMUL R2, R2, c[0x0][0x188] ;  /* 0x0000620002027a20 */ /* 0x000fe20000400000 */
[----:B------:R-:W-:-:S02]  /*487f0*/  FMNMX R17, R17, R9, !PT ;  /* 0x0000000911117209 */ /* 0x000fc40007800000 */
[----:B------:R-:W-:Y:S02]  /*48800*/  FMNMX R8, R8, R11, !PT ;  /* 0x0000000b08087209 */ /* 0x000fe40007800000 */
[----:B------:R-:W-:Y:S01]  /*48810*/  FMNMX R3, R2, R3, !PT ;  /* 0x0000000302037209 */ /* 0x000fe20007800000 */
[----:B------:R-:W-:-:S05]  /*48820*/  FMUL R16, R16, c[0x0][0x188] ;  /* 0x0000620010107a20 */ /* 0x000fca0000400000 */
[----:B------:R-:W-:Y:S02]  /*48830*/  FMNMX R16, R16, R25, !PT ;  /* 0x0000001910107209 */ /* 0x000fe40007800000 */
[----:B--2---:R-:W-:Y:S02]  /*48840*/  FMNMX R18, R18, R21, !PT ;  /* 0x0000001512127209 */ /* 0x004fe40007800000 */
[----:B------:R-:W2:Y:S01]  /*48850*/  LDL.LU R21, [R1+0x317c] ;  /* 0x00317c0001157983 */ /* 0x000ea20000300800 */
[----:B------:R-:W2:Y:S02]  /*48860*/  LDL.LU R9, [R1+0x3178] ;  /* 0x0031780001097983 */ /* 0x000ea40000300800 */
[----:B------:R-:W2:Y:S02]  /*48870*/  LDL.LU R11, [R1+0x3174] ;  /* 0x00317400010b7983 */ /* 0x000ea40000300800 */
[----:B------:R-:W2:Y:S01]  /*48880*/  LDL.LU R2, [R1+0x3170] ;  /* 0x0031700001027983 */ /* 0x000ea20000300800 */
[----:B------:R-:W2:Y:S01]  /*48890*/  LDL.LU R25, [R1+0x316c] ;  /* 0x00316c0001197983 */ /* 0x000ea20000300800 */
[----:B------:R-:W-:-:S02]  /*488a0*/  FMUL R6, R6, c[0x0][0x188] ;  /* 0x0000620006067a20 */ /* 0x000fc40000400000 */
[----:B------:R-:W-:-:S03]  /*488b0*/  FMUL R22, R22, c[0x0][0x188] ;  /* 0x0000620016167a20 */ /* 0x000fc60000400000 */
[----:B------:R-:W-:Y:S02]  /*488c0*/  FMNMX R15, R6, R15, !PT ;  /* 0x0000000f060f7209 */ /* 0x000fe40007800000 */
[----:B------:R-:W-:Y:S01]  /*488d0*/  FMNMX R28, R22, R28, !PT ;  /* 0x0000001c161c7209 */ /* 0x000fe20007800000 */
[----:B----4-:R-:W-:-:S05]  /*488e0*/  FMUL R20, R20, c[0x0][0x188] ;  /* 0x0000620014147a20 */ /* 0x010fca0000400000 */
[----:B------:R-:W-:Y:S01]  /*488f0*/  FMNMX R29, R20, R29, !PT ;  /* 0x0000001d141d7209 */ /* 0x000fe20007800000 */
[----:B---3--:R-:W-:-:S05]  /*48900*/  FMUL R20, R4, c[0x0][0x188] ;  /* 0x0000620004147a20 */ /* 0x008fca0000400000 */
[----:B------:R-:W-:Y:S01]  /*48910*/  FMNMX R20, R20, R7, !PT ;  /* 0x0000000714147209 */ /* 0x000fe20007800000 */
[----:B--2---:R-:W-:Y:S02]  /*48920*/  FMUL R2, R2, c[0x0][0x188] ;  /* 0x0000620002027a20 */ /* 0x004fe40000400000 */
[----:B------:R-:W-:-:S03]  /*48930*/  FMUL R22, R9, c[0x0][0x188] ;  /* 0x0000620009167a20 */ /* 0x000fc60000400000 */
[----:B------:R-:W-:Y:S02]  /*48940*/  FMNMX R6, R2, R23, !PT ;  /* 0x0000001702067209 */ /* 0x000fe40007800000 */
[----:B------:R-:W2:Y:S01]  /*48950*/  LDL.LU R23, [R1+0x3168] ;  /* 0x0031680001177983 */ /* 0x000ea20000300800 */
[----:B------:R-:W-:Y:S02]  /*48960*/  STL [R1+0x3114], R9 ;  /* 0x0031140901007387 */ /* 0x000fe40000100800 */
[----:B------:R-:W-:Y:S02]  /*48970*/  STL [R1+0x38], R6 ;  /* 0x0000380601007387 */ /* 0x000fe40000100800 */
[----:B------:R-:W-:Y:S01]  /*48980*/  FMUL R2, R11, c[0x0][0x188] ;  /* 0x000062000b027a20 */ /* 0x000fe20000400000 */
[----:B------:R0:W-:Y:S01]  /*48990*/  STL [R1+0x3118], R11 ;  /* 0x0031180b01007387 */ /* 0x0001e20000100800 */
[----:B------:R-:W-:Y:S01]  /*489a0*/  STL [R1+0x311c], R25 ;  /* 0x00311c1901007387 */ /* 0x000fe20000100800 */
[----:B0-----:R-:W-:-:S02]  /*489b0*/  FMNMX R11, R22, R27, !PT ;  /* 0x0000001b160b7209 */ /* 0x001fc40007800000 */
[----:B------:R-:W3:Y:S01]  /*489c0*/  LDL.LU R27, [R1+0x3164] ;  /* 0x00316400011b7983 */ /* 0x000ee20000300800 */
[----:B------:R-:W-:Y:S02]  /*489d0*/  FMNMX R2, R2, R5, !PT ;  /* 0x0000000502027209 */ /* 0x000fe40007800000 */
[----:B------:R-:W4:Y:S02]  /*489e0*/  LDL.LU R5, [R1+0x3160] ;  /* 0x0031600001057983 */ /* 0x000f240000300800 */
[----:B------:R0:W-:Y:S01]  /*489f0*/  STL [R1+0x3c], R11 ;  /* 0x00003c0b01007387 */ /* 0x0001e20000100800 */
[----:B------:R-:W2:Y:S01]  /*48a00*/  LDL.LU R7, [R1+0x315c] ;  /* 0x00315c0001077983 */ /* 0x000ea20000300800 */
[----:B------:R-:W-:Y:S02]  /*48a10*/  FMUL R9, R12, c[0x0][0x188] ;  /* 0x000062000c097a20 */ /* 0x000fe40000400000 */
[----:B------:R-:W-:Y:S02]  /*48a20*/  STL [R1+0x3158], R12 ;  /* 0x0031580c01007387 */ /* 0x000fe40000100800 */
[----:B------:R-:W-:Y:S01]  /*48a30*/  STL [R1+0xd4], R20 ;  /* 0x0000d41401007387 */ /* 0x000fe20000100800 */
[----:B------:R-:W-:Y:S02]  /*48a40*/  STL [R1+0x3154], R14 ;  /* 0x0031540e01007387 */ /* 0x000fe40000100800 */
[----:B------:R-:W1:Y:S02]  /*48a50*/  SHFL.BFLY PT, R14, R15, 0x2, 0x1f ;  /* 0x0c401f000f0e7f89 */ /* 0x000e6400000e0000 */
[----:B------:R-:W-:-:S02]  /*48a60*/  FMUL R4, R25, c[0x0][0x188] ;  /* 0x0000620019047a20 */ /* 0x000fc40000400000 */
[----:B------:R-:W-:Y:S01]  /*48a70*/  STL [R1+0x3150], R0 ;  /* 0x0031500001007387 */ /* 0x000fe20000100800 */
[----:B0-----:R-:W-:Y:S02]  /*48a80*/  FMNMX R11, R9, R24, !PT ;  /* 0x00000018090b7209 */ /* 0x001fe40007800000 */
[----:B------:R-:W-:Y:S01]  /*48a90*/  FMNMX R24, R4, R10, !PT ;  /* 0x0000000a04187209 */ /* 0x000fe20007800000 */
[----:B------:R-:W-:Y:S01]  /*48aa0*/  FMUL R10, R21, c[0x0][0x188] ;  /* 0x00006200150a7a20 */ /* 0x000fe20000400000 */
[----:B-1----:R-:W-:Y:S01]  /*48ab0*/  FMNMX R15, R15, R14, !PT ;  /* 0x0000000e0f0f7209 */ /* 0x002fe20007800000 */
[----:B---3--:R-:W-:-:S05]  /*48ac0*/  FMUL R12, R27, c[0x0][0x188] ;  /* 0x000062001b0c7a20 */ /* 0x008fca0000400000 */
[----:B------:R-:W-:Y:S02]  /*48ad0*/  FMNMX R20, R12, R26, !PT ;  /* 0x0000001a0c147209 */ /* 0x000fe40007800000 */
[----:B------:R-:W0:Y:S04]  /*48ae0*/  SHFL.BFLY PT, R12, R16, 0x2, 0x1f ;  /* 0x0c401f00100c7f89 */ /* 0x000e2800000e0000 */
[----:B------:R1:W-:Y:S04]  /*48af0*/  STL [R1+0x3120], R27 ;  /* 0x0031201b01007387 */ /* 0x0003e80000100800 */
[----:B-1----:R-:W3:Y:S01]  /*48b00*/  LDL.LU R27, [R1+0xd4] ;  /* 0x0000d400011b7983 */ /* 0x002ee20000300800 */
[----:B----4-:R-:W-:Y:S02]  /*48b10*/  STL [R1+0x3124], R5 ;  /* 0x0031240501007387 */ /* 0x010fe40000100800 */
[----:B--2---:R-:W-:Y:S02]  /*48b20*/  STL [R1+0x3128], R7 ;  /* 0x0031280701007387 */ /* 0x004fe40000100800 */
[----:B------:R1:W-:Y:S02]  /*48b30*/  STL [R1+0x312c], R21 ;  /* 0x00312c1501007387 */ /* 0x0003e40000100800 */
[----:B-1----:R-:W2:Y:S01]  /*48b40*/  LDL.LU R21, [R1+0x3c] ;  /* 0x00003c0001157983 */ /* 0x002ea20000300800 */
[----:B------:R-:W-:Y:S01]  /*48b50*/  STL [R1+0x3130], R23 ;  /* 0x0031301701007387 */ /* 0x000fe20000100800 */
[----:B0-----:R-:W-:-:S02]  /*48b60*/  FMNMX R16, R16, R12, !PT ;  /* 0x0000000c10107209 */ /* 0x001fc40007800000 */
[----:B------:R-:W4:Y:S01]  /*48b70*/  LDL.LU R12, [R1+0x3158] ;  /* 0x00315800010c7983 */ /* 0x000f220000300800 */
[----:B------:R-:W2:Y:S02]  /*48b80*/  LDL.LU R14, [R1+0x3154] ;  /* 0x00315400010e7983 */ /* 0x000ea40000300800 */
[----:B------:R0:W-:Y:S02]  /*48b90*/  STL [R1+0x313c], R13 ;  /* 0x00313c0d01007387 */ /* 0x0001e40000100800 */
[----:B0-----:R-:W2:Y:S01]  /*48ba0*/  LDL.LU R13, [R1+0x38] ;  /* 0x00003800010d7983 */ /* 0x001ea20000300800 */
[----:B------:R-:W-:Y:S02]  /*48bb0*/  FMUL R0, R23, c[0x0][0x188] ;  /* 0x0000620017007a20 */ /* 0x000fe40000400000 */
[----:B------:R-:W-:-:S03]  /*48bc0*/  FMUL R4, R5, c[0x0][0x188] ;  /* 0x0000620005047a20 */ /* 0x000fc60000400000 */
[----:B------:R-:W-:Y:S02]  /*48bd0*/  FMNMX R5, R0, R8, !PT ;  /* 0x0000000800057209 */ /* 0x000fe40007800000 */
[----:B------:R-:W2:Y:S01]  /*48be0*/  SHFL.BFLY PT, R0, R6, 0x2, 0x1f ;  /* 0x0c401f0006007f89 */ /* 0x000ea200000e0000 */
[----:B------:R-:W-:Y:S01]  /*48bf0*/  FMUL R9, R7, c[0x0][0x188] ;  /* 0x0000620007097a20 */ /* 0x000fe20000400000 */
[----:B------:R-:W-:Y:S02]  /*48c00*/  FMNMX R4, R4, R19, !PT ;  /* 0x0000001304047209 */ /* 0x000fe40007800000 */
[----:B------:R-:W-:Y:S01]  /*48c10*/  FMNMX R7, R10, R17, !PT ;  /* 0x000000110a077209 */ /* 0x000fe20007800000 */
[----:B------:R-:W0:Y:S01]  /*48c20*/  SHFL.BFLY PT, R19, R3, 0x2, 0x1f ;  /* 0x0c401f0003137f89 */ /* 0x000e2200000e0000 */
[----:B------:R-:W-:-:S03]  /*48c30*/  FMNMX R9, R9, R18, !PT ;  /* 0x0000001209097209 */ /* 0x000fc60007800000 */
[----:B------:R-:W-:Y:S04]  /*48c40*/  SHFL.BFLY PT, R17, R29, 0x2, 0x1f ;  /* 0x0c401f001d117f89 */ /* 0x000fe800000e0000 */
[----:B------:R-:W1:Y:S01]  /*48c50*/  SHFL.BFLY PT, R18, R28, 0x2, 0x1f ;  /* 0x0c401f001c127f89 */ /* 0x000e6200000e0000 */
[----:B--2---:R-:W-:-:S03]  /*48c60*/  FMNMX R13, R13, R0, !PT ;  /* 0x000000000d0d7209 */ /* 0x004fc60007800000 */
[----:B------:R-:W2:Y:S02]  /*48c70*/  LDL.LU R0, [R1+0x3150] ;  /* 0x0031500001007983 */ /* 0x000ea40000300800 */
[----:B------:R-:W-:Y:S02]  /*48c80*/  STL [R1+0xac], R13 ;  /* 0x0000ac0d01007387 */ /* 0x000fe40000100800 */
[----:B----4-:R-:W-:Y:S02]  /*48c90*/  STL [R1+0x3140], R12 ;  /* 0x0031400c01007387 */ /* 0x010fe40000100800 */
[----:B------:R-:W-:Y:S04]  /*48ca0*/  SHFL.BFLY PT, R12, R16, 0x1, 0x1f ;  /* 0x0c201f00100c7f89 */ /* 0x000fe800000e0000 */
[----:B------:R-:W-:Y:S01]  /*48cb0*/  STL [R1+0x3138], R14 ;  /* 0x0031380e01007387 */ /* 0x000fe20000100800 */
[----:B0-----:R-:W-:-:S02]  /*48cc0*/  FMNMX R19, R3, R19, !PT ;  /* 0x0000001303137209 */ /* 0x001fc40007800000 */
[----:B-1----:R-:W-:Y:S01]  /*48cd0*/  FMNMX R18, R28, R18, !PT ;  /* 0x000000121c127209 */ /* 0x002fe20007800000 */
[----:B------:R-:W-:Y:S01]  /*48ce0*/  SHFL.BFLY PT, R8, R2, 0x2, 0x1f ;  /* 0x0c401f0002087f89 */ /* 0x000fe200000e0000 */
[----:B------:R-:W-:-:S03]  /*48cf0*/  FMNMX R17, R29, R17, !PT ;  /* 0x000000111d117209 */ /* 0x000fc60007800000 */
[----:B------:R-:W0:Y:S04]  /*48d00*/  SHFL.BFLY PT, R28, R2, 0x2, 0x1f ;  /* 0x0c401f00021c7f89 */ /* 0x000e2800000e0000 */
[----:B---3--:R-:W-:Y:S01]  /*48d10*/  SHFL.BFLY PT, R6, R27, 0x2, 0x1f ;  /* 0x0c401f001b067f89 */ /* 0x008fe200000e0000 */
[----:B------:R-:W1:Y:S02]  /*48d20*/  SHFL.BFLY PT, R8, R7, 0x2, 0x1f ;  /* 0x0c401f0007087f89 */ /* 0x000e6400000e0000 */
[----:B------:R-:W3:Y:S02]  /*48d30*/  SHFL.BFLY PT, R3, R27, 0x2, 0x1f ;  /* 0x0c401f001b037f89 */ /* 0x000ee400000e0000 */
[----:B------:R-:W4:Y:S01]  /*48d40*/  SHFL.BFLY PT, R6, R5, 0x2, 0x1f ;  /* 0x0c401f0005067f89 */ /* 0x000f2200000e0000 */
[----:B------:R-:W-:Y:S01]  /*48d50*/  SHFL.BFLY PT, R13, R15, 0x1, 0x1f ;  /* 0x0c201f000f0d7f89 */ /* 0x000fe200000e0000 */
[----:B0-----:R-:W-:-:S02]  /*48d60*/  FMNMX R2, R2, R28, !PT ;  /* 0x0000001c02027209 */ /* 0x001fc40007800000 */
[----:B-1----:R-:W-:Y:S02]  /*48d70*/  FMNMX R28, R7, R8, !PT ;  /* 0x00000008071c7209 */ /* 0x002fe40007800000 */
[----:B---3--:R-:W-:Y:S01]  /*48d80*/  FMNMX R27, R27, R3, !PT ;  /* 0x000000031b1b7209 */ /* 0x008fe20007800000 */
[----:B----4-:R-:W-:Y:S01]  /*48d90*/  FMNMX R3, R5, R6, !PT ;  /* 0x0000000605037209 */ /* 0x010fe20007800000 */
[----:B------:R-:W-:Y:S04]  /*48da0*/  SHFL.BFLY PT, R7, R19, 0x1, 0x1f ;  /* 0x0c201f0013077f89 */ /* 0x000fe800000e0000 */
[----:B------:R-:W-:Y:S04]  /*48db0*/  SHFL.BFLY PT, R6, R18, 0x1, 0x1f ;  /* 0x0c201f0012067f89 */ /* 0x000fe800000e0000 */
[----:B------:R-:W-:Y:S04]  /*48dc0*/  SHFL.BFLY PT, R5, R17, 0x1, 0x1f ;  /* 0x0c201f0011057f89 */ /* 0x000fe800000e0000 */
[----:B--2---:R0:W-:Y:S04]  /*48dd0*/  STL [R1+0x3134], R0 ;  /* 0x0031340001007387 */ /* 0x0041e80000100800 */
[----:B0-----:R-:W2:Y:S01]  /*48de0*/  LDL.LU R0, [R1+0xac] ;  /* 0x0000ac0001007983 */ /* 0x001ea20000300800 */
[----:B------:R-:W-:Y:S02]  /*48df0*/  STL [R1+0x3148], R12 ;  /* 0x0031480c01007387 */ /* 0x000fe40000100800 */
[----:B------:R-:W-:Y:S02]  /*48e00*/  STL [R1+0x3144], R16 ;  /* 0x0031441001007387 */ /* 0x000fe40000100800 */
[----:B------:R-:W-:Y:S02]  /*48e10*/  STL [R1+0x314c], R15 ;  /* 0x00314c0f01007387 */ /* 0x000fe40000100800 */
[----:B------:R-:W0:Y:S04]  /*48e20*/  SHFL.BFLY PT, R15, R19, 0x1, 0x1f ;  /* 0x0c201f00130f7f89 */ /* 0x000e2800000e0000 */
[----:B------:R-:W1:Y:S04]  /*48e30*/  SHFL.BFLY PT, R12, R18, 0x1, 0x1f ;  /* 0x0c201f00120c7f89 */ /* 0x000e6800000e0000 */
[----:B------:R-:W3:Y:S01]  /*48e40*/  SHFL.BFLY PT, R16, R17, 0x1, 0x1f ;  /* 0x0c201f0011107f89 */ /* 0x000ee200000e0000 */
[----:B0-----:R-:W-:-:S02]  /*48e50*/  FMNMX R19, R19, R15, !PT ;  /* 0x0000000f13137209 */ /* 0x001fc40007800000 */
[----:B-1----:R-:W-:Y:S01]  /*48e60*/  FMNMX R18, R18, R12, !PT ;  /* 0x0000000c12127209 */ /* 0x002fe20007800000 */
[----:B------:R-:W4:Y:S01]  /*48e70*/  LDL.LU R15, [R1+0x314c] ;  /* 0x00314c00010f7983 */ /* 0x000f220000300800 */
[----:B------:R-:W4:Y:S01]  /*48e80*/  LDL.LU R12, [R1+0x3148] ;  /* 0x00314800010c7983 */ /* 0x000f220000300800 */
[----:B---3--:R-:W-:Y:S02]  /*48e90*/  FMNMX R17, R17, R16, !PT ;  /* 0x0000001011117209 */ /* 0x008fe40007800000 */
[----:B------:R-:W3:Y:S04]  /*48ea0*/  LDL.LU R16, [R1+0x3144] ;  /* 0x0031440001107983 */ /* 0x000ee80000300800 */
[----:B------:R-:W0:Y:S04]  /*48eb0*/  SHFL.BFLY PT, R29, R21, 0x2, 0x1f ;  /* 0x0c401f00151d7f89 */ /* 0x000e2800000e0000 */
[----:B------:R-:W1:Y:S04]  /*48ec0*/  SHFL.BFLY PT, R23, R20, 0x2, 0x1f ;  /* 0x0c401f0014177f89 */ /* 0x000e6800000e0000 */
[----:B------:R0:W-:Y:S04]  /*48ed0*/  SHFL.BFLY PT, R10, R21, 0x2, 0x1f ;  /* 0x0c401f00150a7f89 */ /* 0x0001e800000e0000 */
[----:B------:R-:W1:Y:S04]  /*48ee0*/  SHFL.BFLY PT, R26, R11, 0x2, 0x1f ;  /* 0x0c401f000b1a7f89 */ /* 0x000e6800000e0000 */
[----:B------:R-:W1:Y:S01]  /*48ef0*/  SHFL.BFLY PT, R25, R24, 0x2, 0x1f ;  /* 0x0c401f0018197f89 */ /* 0x000e6200000e0000 */
[----:B------:R-:W1:Y:S03]  /*48f00*/  SHFL.BFLY PT, R10, R9, 0x2, 0x1f ;  /* 0x0c401f00090a7f89 */ /* 0x000e6600000e0000 */
[----:B------:R-:W1:Y:S01]  /*48f10*/  SHFL.BFLY PT, R7, R2, 0x1, 0x1f ;  /* 0x0c201f0002077f89 */ /* 0x000e6200000e0000 */
[----:B0-----:R-:W-:-:S02]  /*48f20*/  FMNMX R21, R21, R29, !PT ;  /* 0x0000001d15157209 */ /* 0x001fc40007800000 */
[----:B-1----:R-:W-:-:S03]  /*48f30*/  FMNMX R20, R20, R23, !PT ;  /* 0x0000001714147209 */ /* 0x002fc60007800000 */
[----:B------:R-:W0:Y:S04]  /*48f40*/  SHFL.BFLY PT, R23, R21, 0x1, 0x1f ;  /* 0x0c201f0015177f89 */ /* 0x000e2800000e0000 */
[----:B------:R-:W1:Y:S01]  /*48f50*/  SHFL.BFLY PT, R22, R4, 0x2, 0x1f ;  /* 0x0c401f0004167f89 */ /* 0x000e6200000e0000 */
[----:B------:R-:W-:-:S03]  /*48f60*/  FMNMX R11, R11, R26, !PT ;  /* 0x0000001a0b0b7209 */ /* 0x000fc60007800000 */
[----:B------:R-:W1:Y:S01]  /*48f70*/  SHFL.BFLY PT, R5, R27, 0x1, 0x1f ;  /* 0x0c201f001b057f89 */ /* 0x000e6200000e0000 */
[----:B------:R-:W-:Y:S02]  /*48f80*/  FMNMX R24, R24, R25, !PT ;  /* 0x0000001918187209 */ /* 0x000fe40007800000 */
[----:B------:R-:W-:Y:S01]  /*48f90*/  FMNMX R29, R9, R10, !PT ;  /* 0x0000000a091d7209 */ /* 0x000fe20007800000 */
[----:B------:R-:W1:Y:S04]  /*48fa0*/  SHFL.BFLY PT, R25, R11, 0x1, 0x1f ;  /* 0x0c201f000b197f89 */ /* 0x000e6800000e0000 */
[----:B------:R-:W1:Y:S01]  /*48fb0*/  SHFL.BFLY PT, R9, R24, 0x1, 0x1f ;  /* 0x0c201f0018097f89 */ /* 0x000e6200000e0000 */
[----:B------:R-:W-:Y:S02]  /*48fc0*/  FMNMX R2, R2, R7, !PT ;  /* 0x0000000702027209 */ /* 0x000fe40007800000 */
[----:B0-----:R-:W-:-:S02]  /*48fd0*/  FMNMX R21, R21, R23, !PT ;  /* 0x0000001715157209 */ /* 0x001fc40007800000 */
[----:B-1----:R-:W-:Y:S02]  /*48fe0*/  FMNMX R4, R4, R22, !PT ;  /* 0x0000001604047209 */ /* 0x002fe40007800000 */
[----:B------:R-:W0:Y:S04]  /*48ff0*/  SHFL.BFLY PT, R22, R20, 0x1, 0x1f ;  /* 0x0c201f0014167f89 */ /* 0x000e2800000e0000 */
[----:B------:R-:W1:Y:S01]  /*49000*/  SHFL.BFLY PT, R6, R4, 0x1, 0x1f ;  /* 0x0c201f0004067f89 */ /* 0x000e6200000e0000 */
[----:B------:R-:W-:-:S03]  /*49010*/  FMNMX R27, R27, R5, !PT ;  /* 0x000000051b1b7209 */ /* 0x000fc60007800000 */
[----:B------:R-:W1:Y:S01]  /*49020*/  SHFL.BFLY PT, R26, R29, 0x1, 0x1f ;  /* 0x0c201f001d1a7f89 */ /* 0x000e6200000e0000 */
[----:B------:R-:W-:-:S03]  /*49030*/  FMNMX R11, R11, R25, !PT ;  /* 0x000000190b0b7209 */ /* 0x000fc60007800000 */
[----:B------:R-:W1:Y:S04]  /*49040*/  SHFL.BFLY PT, R10, R28, 0x1, 0x1f ;  /* 0x0c201f001c0a7f89 */ /* 0x000e6800000e0000 */
[----:B------:R-:W1:Y:S01]  /*49050*/  SHFL.BFLY PT, R8, R3, 0x1, 0x1f ;  /* 0x0c201f0003087f89 */ /* 0x000e6200000e0000 */
[----:B------:R-:W-:Y:S02]  /*49060*/  FMNMX R24, R24, R9, !PT ;  /* 0x0000000918187209 */ /* 0x000fe40007800000 */
[----:B0-----:R-:W-:Y:S02]  /*49070*/  FMNMX R20, R20, R22, !PT ;  /* 0x0000001614147209 */ /* 0x001fe40007800000 */
[----:B-1----:R-:W-:Y:S02]  /*49080*/  FMNMX R4, R4, R6, !PT ;  /* 0x0000000604047209 */ /* 0x002fe40007800000 */
[----:B------:R-:W-:-:S02]  /*49090*/  FMNMX R29, R29, R26, !PT ;  /* 0x0000001a1d1d7209 */ /* 0x000fc40007800000 */
[----:B------:R-:W-:Y:S02]  /*490a0*/  FMNMX R28, R28, R10, !PT ;  /* 0x0000000a1c1c7209 */ /* 0x000fe40007800000 */
[----:B------:R-:W-:Y:S01]  /*490b0*/  FMNMX R3, R3, R8, !PT ;  /* 0x0000000803037209 */ /* 0x000fe20007800000 */
[----:B--2---:R-:W0:Y:S02]  /*490c0*/  SHFL.BFLY PT, R14, R0, 0x1, 0x1f ;  /* 0x0c201f00000e7f89 */ /* 0x004e2400000e0000 */
[----:B0-----:R-:W-:Y:S02]  /*490d0*/  FMNMX R0, R0, R14, !PT ;  /* 0x0000000e00007209 */ /* 0x001fe40007800000 */
[----:B----4-:R-:W-:Y:S02]  /*490e0*/  FMNMX R15, R15, R13, !PT ;  /* 0x0000000d0f0f7209 */ /* 0x010fe40007800000 */
[----:B---3--:R-:W-:Y:S02]  /*490f0*/  FMNMX R16, R16, R12, !PT ;  /* 0x0000000c10107209 */ /* 0x008fe40007800000 */
[----:B------:R-:W2:Y:S01]  /*49100*/  LDL.LU R12, [R1+0x3140] ;  /* 0x00314000010c7983 */ /* 0x000ea20000300800 */
[----:B------:R-:W3:Y:S02]  /*49110*/  LDL.LU R13, [R1+0x313c] ;  /* 0x00313c00010d7983 */ /* 0x000ee40000300800 */
[----:B------:R-:W4:Y:S02]  /*49120*/  LDL.LU R14, [R1+0x3138] ;  /* 0x00313800010e7983 */ /* 0x000f240000300800 */
[----:B------:R0:W-:Y:S02]  /*49130*/  STL [R1+0xac], R0 ;  /* 0x0000ac0001007387 */ /* 0x0001e40000100800 */
[----:B0-----:R-:W2:Y:S01]  /*49140*/  LDL.LU R0, [R1+0x3134] ;  /* 0x0031340001007983 */ /* 0x001ea20000300800 */
[----:B------:R-:W2:Y:S02]  /*49150*/  LDL.LU R23, [R1+0x3130] ;  /* 0x0031300001177983 */ /* 0x000ea40000300800 */
[----:B------:R0:W-:Y:S02]  /*49160*/  STL [R1+0xa8], R21 ;  /* 0x0000a81501007387 */ /* 0x0001e40000100800 */
[----:B0-----:R-:W2:Y:S01]  /*49170*/  LDL.LU R21, [R1+0x312c] ;  /* 0x00312c0001157983 */ /* 0x001ea20000300800 */
[----:B------:R-:W2:Y:S02]  /*49180*/  LDL.LU R7, [R1+0x3128] ;  /* 0x0031280001077983 */ /* 0x000ea40000300800 */
[----:B------:R0:W-:Y:S02]  /*49190*/  STL [R1+0xa4], R2 ;  /* 0x0000a40201007387 */ /* 0x0001e40000100800 */
[----:B------:R-:W2:Y:S01]  /*491a0*/  LDL.LU R5, [R1+0x3124] ;  /* 0x0031240001057983 */ /* 0x000ea20000300800 */
[----:B0-----:R-:W0:Y:S04]  /*491b0*/  S2R R2, SR_TID.X ;  /* 0x0000000000027919 */ /* 0x001e280000002100 */
[----:B------:R1:W-:Y:S04]  /*491c0*/  STL [R1+0xa0], R27 ;  /* 0x0000a01b01007387 */ /* 0x0003e80000100800 */
[----:B-1----:R-:W2:Y:S01]  /*491d0*/  LDL.LU R27, [R1+0x3120] ;  /* 0x00312000011b7983 */ /* 0x002ea20000300800 */
[----:B------:R-:W2:Y:S02]  /*491e0*/  LDL.LU R25, [R1+0x311c] ;  /* 0x00311c0001197983 */ /* 0x000ea40000300800 */
[----:B------:R1:W-:Y:S02]  /*491f0*/  STL [R1+0x3c], R11 ;  /* 0x00003c0b01007387 */ /* 0x0003e40000100800 */
[----:B-1----:R-:W2:Y:S01]  /*49200*/  LDL.LU R11, [R1+0x3118] ;  /* 0x00311800010b7983 */ /* 0x002ea20000300800 */
[----:B------:R-:W2:Y:S02]  /*49210*/  LDL.LU R9, [R1+0x3114] ;  /* 0x0031140001097983 */ /* 0x000ea40000300800 */
[----:B------:R0:W-:Y:S02]  /*49220*/  STL [R1+0x38], R24 ;  /* 0x0000381801007387 */ /* 0x0001e40000100800 */
[----:B------:R-:W2:Y:S01]  /*49230*/  LDL.LU R22, [R1+0x3110] ;  /* 0x0031100001167983 */ /* 0x000ea20000300800 */
[C---:B0-----:R-:W-:Y:S01]  /*49240*/  LOP3.LUT R24, R2.reuse, 0x1c, RZ, 0xc0, !PT ;  /* 0x0000001c02187812 */ /* 0x041fe200078ec0ff */
[----:B------:R-:W-:-:S04]  /*49250*/  LOP3.LUT R2, R2, 0x7f, RZ, 0xc0, !PT ;  /* 0x0000007f02027812 */ /* 0x000fc800078ec0ff */
[----:B------:R-:W-:Y:S02]  /*49260*/  SHF.R.U32.HI R2, RZ, 0x3, R2 ;  /* 0x00000003ff027819 */ /* 0x000fe40000011602 */
[----:B------:R-:W-:Y:S01]  /*49270*/  SHF.L.U32 R24, R24, 0x2, RZ ;  /* 0x0000000218187819 */ /* 0x000fe200000006ff */
[----:B------:R0:W-:Y:S01]  /*49280*/  STL [R1+0x34], R20 ;  /* 0x0000341401007387 */ /* 0x0001e20000100800 */
[----:B------:R-:W-:-:S05]  /*49290*/  LOP3.LUT R2, R2, 0xc, RZ, 0xc0, !PT ;  /* 0x0000000c02027812 */ /* 0x000fca00078ec0ff */
[----:B------:R-:W-:Y:S01]  /*492a0*/  IMAD.IADD R2, R24, 0x1, R2 ;  /* 0x0000000118027824 */ /* 0x000fe200078e0202 */
[----:B0-----:R-:W2:Y:S01]  /*492b0*/  LDL.LU R20, [R1+0x310c] ;  /* 0x00310c0001147983 */ /* 0x001ea20000300800 */
[----:B------:R-:W2:Y:S02]  /*492c0*/  LDL.LU R6, [R1+0x3108] ;  /* 0x0031080001067983 */ /* 0x000ea40000300800 */
[----:B------:R0:W-:Y:S01]  /*492d0*/  STL [R1+0x30], R4 ;  /* 0x0000300401007387 */ /* 0x0001e20000100800 */
[----:B------:R1:W-:Y:S01]  /*492e0*/  @!P0 STS [R2+0x20000], R19 ;  /* 0x0200001302008388 */ /* 0x0003e20000000800 */
[----:B------:R1:W-:Y:S02]  /*492f0*/  @!P0 STS [R2+0x20080], R18 ;  /* 0x0200801202008388 */ /* 0x0003e40000000800 */
[----:B------:R1:W-:Y:S01]  /*49300*/  @!P0 STS [R2+0x20100], R17 ;  /* 0x0201001102008388 */ /* 0x0003e20000000800 */
[----:B0-----:R-:W2:Y:S01]  /*49310*/  LDL.LU R4, [R1+0x3104] ;  /* 0x0031040001047983 */ /* 0x001ea20000300800 */
[----:B------:R-:W3:Y:S02]  /*49320*/  LDL.LU R26, [R1+0x3100] ;  /* 0x00310000011a7983 */ /* 0x000ee40000300800 */
[----:B------:R-:W3:Y:S02]  /*49330*/  LDL.LU R24, [R1+0x30fc] ;  /* 0x0030fc0001187983 */ /* 0x000ee40000300800 */
[----:B------:R-:W3:Y:S01]  /*49340*/  LDL.LU R10, [R1+0x30f8] ;  /* 0x0030f800010a7983 */ /* 0x000ee20000300800 */
[----:B------:R-:W3:Y:S01]  /*49350*/  LDL.LU R8, [R1+0x30f4] ;  /* 0x0030f40001087983 */ /* 0x000ee20000300800 */
[----:B-1----:R-:W3:Y:S02]  /*49360*/  LDL.LU R19, [R1+0x30f0] ;  /* 0x0030f00001137983 */ /* 0x002ee40000300800 */
[----:B------:R-:W3:Y:S02]  /*49370*/  LDL.LU R18, [R1+0x30ec] ;  /* 0x0030ec0001127983 */ /* 0x000ee40000300800 */
[----:B------:R-:W3:Y:S01]  /*49380*/  LDL.LU R17, [R1+0x30e8] ;  /* 0x0030e80001117983 */ /* 0x000ee20000300800 */
[----:B------:R0:W-:Y:S01]  /*49390*/  @!P0 STS [R2+0x20180], R16 ;  /* 0x0201801002008388 */ /* 0x0001e20000000800 */
[----:B------:R1:W-:Y:S03]  /*493a0*/  @!P0 STS [R2+0x20200], R15 ;  /* 0x0202000f02008388 */ /* 0x0003e60000000800 */
[----:B0-----:R-:W3:Y:S01]  /*493b0*/  LDL.LU R16, [R1+0x30e4] ;  /* 0x0030e40001107983 */ /* 0x001ee20000300800 */
[----:B-1----:R-:W3:Y:S03]  /*493c0*/  LDL.LU R15, [R1+0x30e0] ;  /* 0x0030e000010f7983 */ /* 0x002ee60000300800 */
[----:B--2---:R0:W-:Y:S04]  /*493d0*/  STL [R1+0x30dc], R4 ;  /* 0x0030dc0401007387 */ /* 0x0041e80000100800 */
[----:B0-----:R-:W2:Y:S01]  /*493e0*/  LDL.LU R4, [R1+0xac] ;  /* 0x0000ac0001047983 */ /* 0x001ea20000300800 */
[----:B------:R0:W-:Y:S03]  /*493f0*/  STL [R1+0x30d8], R5 ;  /* 0x0030d80501007387 */ /* 0x0001e60000100800 */
[----:B0-----:R-:W4:Y:S01]  /*49400*/  LDL.LU R5, [R1+0xa8] ;  /* 0x0000a80001057983 */ /* 0x001f220000300800 */
[----:B---3--:R0:W-:Y:S03]  /*49410*/  STL [R1+0x30d4], R15 ;  /* 0x0030d40f01007387 */ /* 0x0081e60000100800 */
[----:B0-----:R-:W3:Y:S01]  /*49420*/  LDL.LU R15, [R1+0xa4] ;  /* 0x0000a400010f7983 */ /* 0x001ee20000300800 */
[----:B------:R0:W-:Y:S03]  /*49430*/  STL [R1+0x30d0], R6 ;  /* 0x0030d00601007387 */ /* 0x0001e60000100800 */
[----:B0-----:R-:W3:Y:S01]  /*49440*/  LDL.LU R6, [R1+0xa0] ;  /* 0x0000a00001067983 */ /* 0x001ee20000300800 */
[----:B------:R0:W-:Y:S03]  /*49450*/  STL [R1+0x30cc], R7 ;  /* 0x0030cc0701007387 */ /* 0x0001e60000100800 */
[----:B0-----:R-:W3:Y:S04]  /*49460*/  LDL.LU R7, [R1+0x3c] ;  /* 0x00003c0001077983 */ /* 0x001ee80000300800 */
[----:B--2---:R0:W-:Y:S04]  /*49470*/  @!P0 STS [R2+0x20280], R4 ;  /* 0x0202800402008388 */ /* 0x0041e80000000800 */
[----:B0-----:R-:W2:Y:S04]  /*49480*/  LDL.LU R4, [R1+0x30dc] ;  /* 0x0030dc0001047983 */ /* 0x001ea80000300800 */
[----:B----4-:R0:W-:Y:S04]  /*49490*/  @!P0 STS [R2+0x20300], R5 ;  /* 0x0203000502008388 */ /* 0x0101e80000000800 */
[----:B0-----:R-:W4:Y:S04]  /*494a0*/  LDL.LU R5, [R1+0x30d8] ;  /* 0x0030d80001057983 */ /* 0x001f280000300800 */
[----:B---3--:R0:W-:Y:S04]  /*494b0*/  @!P0 STS [R2+0x20380], R15 ;  /* 0x0203800f02008388 */ /* 0x0081e80000000800 */
[----:B0-----:R-:W3:Y:S04]  /*494c0*/  LDL.LU R15, [R1+0x30d4] ;  /* 0x0030d400010f7983 */ /* 0x001ee80000300800 */
[----:B------:R0:W-:Y:S04]  /*494d0*/  @!P0 STS [R2+0x20400], R6 ;  /* 0x0204000602008388 */ /* 0x0001e80000000800 */
[----:B0-----:R-:W2:Y:S04]  /*494e0*/  LDL.LU R6, [R1+0x30d0] ;  /* 0x0030d00001067983 */ /* 0x001ea80000300800 */
[----:B------:R0:W-:Y:S04]  /*494f0*/  @!P0 STS [R2+0x20480], R7 ;  /* 0x0204800702008388 */ /* 0x0001e80000000800 */
[----:B0-----:R-:W2:Y:S01]  /*49500*/  LDL.LU R7, [R1+0x30cc] ;  /* 0x0030cc0001077983 */ /* 0x001ea20000300800 */
[----:B------:R0:W-:Y:S03]  /*49510*/  STL [R1+0x30c8], R16 ;  /* 0x0030c81001007387 */ /* 0x0001e60000100800 */
[----:B0-----:R-:W2:Y:S01]  /*49520*/  LDL.LU R16, [R1+0x30] ;  /* 0x0000300001107983 */ /* 0x001ea20000300800 */
[----:B------:R0:W-:Y:S03]  /*49530*/  STL [R1+0x30c4], R17 ;  /* 0x0030c41101007387 */ /* 0x0001e60000100800 */
[----:B0-----:R-:W2:Y:S01]  /*49540*/  LDL.LU R17, [R1+0x38] ;  /* 0x0000380001117983 */ /* 0x001ea20000300800 */
[----:B------:R0:W-:Y:S03]  /*49550*/  STL [R1+0x30c0], R20 ;  /* 0x0030c01401007387 */ /* 0x0001e60000100800 */
[----:B0-----:R-:W3:Y:S01]  /*49560*/  LDL.LU R20, [R1+0x34] ;  /* 0x0000340001147983 */ /* 0x001ee20000300800 */
[----:B------:R-:W-:Y:S02]  /*49570*/  STL [R1+0x30bc], R21 ;  /* 0x0030bc1501007387 */ /* 0x000fe40000100800 */
[----:B------:R-:W-:Y:S02]  /*49580*/  STL [R1+0x30b8], R18 ;  /* 0x0030b81201007387 */ /* 0x000fe40000100800 */
[----:B------:R-:W-:Y:S01]  /*49590*/  STL [R1+0x30b4], R19 ;  /* 0x0030b41301007387 */ /* 0x000fe20000100800 */
[----:B------:R-:W-:Y:S01]  /*495a0*/  STL [R1+0x30b0], R22 ;  /* 0x0030b01601007387 */ /* 0x000fe20000100800 */
[----:B------:R-:W-:Y:S03]  /*495b0*/  STL [R1+0x30ac], R23 ;  /* 0x0030ac1701007387 */ /* 0x000fe60000100800 */
[----:B--2---:R0:W-:Y:S04]  /*495c0*/  @!P0 STS [R2+0x20500], R17 ;  /* 0x0205001102008388 */ /* 0x0041e80000000800 */
[----:B0-----:R-:W0:Y:S04]  /*495d0*/  S2R R17, SR_TID.X ;  /* 0x0000000000117919 */ /* 0x001e280000002100 */
[----:B---3--:R-:W-:Y:S01]  /*495e0*/  @!P0 STS [R2+0x20580], R20 ;  /* 0x0205801402008388 */ /* 0x008fe20000000800 */
[----:B------:R0:W-:Y:S02]  /*495f0*/  @!P0 STS [R2+0x20600], R16 ;  /* 0x0206001002008388 */ /* 0x0001e40000000800 */
[----:B------:R-:W-:Y:S02]  /*49600*/  @!P0 STS [R2+0x20680], R29 ;  /* 0x0206801d02008388 */ /* 0x000fe40000000800 */
[----:B------:R-:W-:Y:S01]  /*49610*/  @!P0 STS [R2+0x20700], R28 ;  /* 0x0207001c02008388 */ /* 0x000fe20000000800 */
[----:B------:R-:W-:Y:S01]  /*49620*/  @!P0 STS [R2+0x20780], R3 ;  /* 0x0207800302008388 */ /* 0x000fe20000000800 */
[----:B------:R-:W-:Y:S01]  /*49630*/  BAR.SYNC.DEFER_BLOCKING 0x0 ;  /* 0x0000000000007b1d */ /* 0x000fe20000010000 */
[----:B0-----:R-:W-:-:S05]  /*49640*/  LOP3.LUT R16, R17, 0x7f, RZ, 0xc0, !PT ;  /* 0x0000007f11107812 */ /* 0x001fca00078ec0ff */
[----:B------:R-:W0:Y:S04]  /*49650*/  LDS R29, [R16.X4+0x20000] ;  /* 0x02000000101d7984 */ /* 0x000e280000004800 */
[----:B------:R-:W1:Y:S04]  /*49660*/  LDS R28, [R16.X4+0x20200] ;  /* 0x02020000101c7984 */ /* 0x000e680000004800 */
[----:B------:R-:W2:Y:S04]  /*49670*/  LDS R3, [R16.X4+0x20400] ;  /* 0x0204000010037984 */ /* 0x000ea80000004800 */
[----:B------:R-:W3:Y:S04]  /*49680*/  LDS R18, [R16.X4+0x20600] ;  /* 0x0206000010127984 */ /* 0x000ee80000004800 */
[----:B0-----:R-:W0:Y:S04]  /*49690*/  SHFL.BFLY PT, R2, R29, 0x2, 0x1f ;  /* 0x0c401f001d027f89 */ /* 0x001e2800000e0000 */
[----:B-1----:R-:W1:Y:S04]  /*496a0*/  SHFL.BFLY PT, R21, R28, 0x2, 0x1f ;  /* 0x0c401f001c157f89 */ /* 0x002e6800000e0000 */
[----:B--2---:R-:W2:Y:S04]  /*496b0*/  SHFL.BFLY PT, R20, R3, 0x2, 0x1f ;  /* 0x0c401f0003147f89 */ /* 0x004ea800000e0000 */
[----:B---3--:R-:W3:Y:S01]  /*496c0*/  SHFL.BFLY PT, R19, R18, 0x2, 0x1f ;  /* 0x0c401f0012137f89 */ /* 0x008ee200000e0000 */
[----:B0-----:R-:W-:Y:S01]  /*496d0*/  FMNMX R2, R29, R2, !PT ;  /* 0x000000021d027209 */ /* 0x001fe20007800000 */
[----:B-1----:R-:W-:Y:S01]  /*496e0*/  FMNMX R29, R28, R21, !PT ;  /* 0x000000151c1d7209 */ /* 0x002fe20007800000 */
[----:B--2---:R-:W-:Y:S01]  /*496f0*/  FMNMX R28, R3, R20, !PT ;  /* 0x00000014031c7209 */ /* 0x004fe20007800000 */
[----:B---3--:R-:W-:Y:S01]  /*49700*/  FMNMX R3, R18, R19, !PT ;  /* 0x0000001312037209 */ /* 0x008fe20007800000 */
[----:B------:R-:W2:Y:S04]  /*49710*/  LDL.LU R21, [R1+0x90] ;  /* 0x0000900001157983 */ /* 0x000ea80000300800 */
[----:B------:R-:W0:Y:S04]  /*49720*/  SHFL.BFLY PT, R18, R2, 0x1, 0x1f ;  /* 0x0c201f0002127f89 */ /* 0x000e2800000e0000 */
[----:B------:R-:W1:Y:S04]  /*49730*/  SHFL.BFLY PT, R22, R29, 0x1, 0x1f ;  /* 0x0c201f001d167f89 */ /* 0x000e6800000e0000 */
[----:B------:R-:W3:Y:S01]  /*49740*/  SHFL.BFLY PT, R19, R3, 0x1, 0x1f ;  /* 0x0c201f0003137f89 */ /* 0x000ee200000e0000 */
[----:B------:R-:W2:Y:S01]  /*49750*/  LDL.LU R20, [R1+0x94] ;  /* 0x0000940001147983 */ /* 0x000ea20000300800 */
[----:B0-----:R-:W-:-:S02]  /*49760*/  FMNMX R18, R2, R18, !PT ;  /* 0x0000001202127209 */ /* 0x001fc40007800000 */
[----:B-1----:R-:W-:Y:S01]  /*49770*/  FMNMX R29, R29, R22, !PT ;  /* 0x000000161d1d7209 */ /* 0x002fe20007800000 */
[----:B------:R-:W2:Y:S01]  /*49780*/  LDL R2, [R1+0x398] ;  /* 0x0003980001027983 */ /* 0x000ea20000100800 */
[----:B------:R-:W4:Y:S01]  /*49790*/  LDL.LU R22, [R1+0xb8] ;  /* 0x0000b80001167983 */ /* 0x000f220000300800 */
[----:B---3--:R-:W-:Y:S02]  /*497a0*/  FMNMX R3, R3, R19, !PT ;  /* 0x0000001303037209 */ /* 0x008fe40007800000 */
[----:B------:R-:W-:Y:S04]  /*497b0*/  @!P0 STS [R16.X4+0x20000], R18 ;  /* 0x0200001210008388 */ /* 0x000fe80000004800 */
[----:B------:R-:W3:Y:S01]  /*497c0*/  LDL.LU R19, [R1+0xbc] ;  /* 0x0000bc0001137983 */ /* 0x000ee20000300800 */
[----:B------:R0:W-:Y:S03]  /*497d0*/  @!P0 STS [R16.X4+0x20200], R29 ;  /* 0x0202001d10008388 */ /* 0x0001e60000004800 */
[----:B0-----:R-:W3:Y:S04]  /*497e0*/  LDL.LU R29, [R1+0xb0] ;  /* 0x0000b000011d7983 */ /* 0x001ee80000300800 */
[----:B------:R-:W0:Y:S02]  /*497f0*/  SHFL.BFLY PT, R23, R28, 0x1, 0x1f ;  /* 0x0c201f001c177f89 */ /* 0x000e2400000e0000 */
[----:B0-----:R-:W-:-:S05]  /*49800*/  FMNMX R28, R28, R23, !PT ;  /* 0x000000171c1c7209 */ /* 0x001fca0007800000 */
[----:B------:R-:W-:Y:S01]  /*49810*/  @!P0 STS [R16.X4+0x20400], R28 ;  /* 0x0204001c10008388 */ /* 0x000fe20000004800 */
[----:B------:R-:W-:Y:S02]  /*49820*/  @!P0 STS [R16.X4+0x20600], R3 ;  /* 0x0206000310008388 */ /* 0x000fe40000004800 */
[----:B------:R-:W-:Y:S01]  /*49830*/  BAR.SYNC.DEFER_BLOCKING 0x0 ;  /* 0x0000000000007b1d */ /* 0x000fe20000010000 */
[----:B------:R-:W-:-:S05]  /*49840*/  LOP3.LUT R23, R17, 0x1c, RZ, 0xc0, !PT ;  /* 0x0000001c11177812 */ /* 0x000fca00078ec0ff */
[----:B------:R-:W4:Y:S01]  /*49850*/  LDL R17, [R1+0x39c] ;  /* 0x00039c0001117983 */ /* 0x000f220000100800 */
[----:B------:R-:W4:Y:S03]  /*49860*/  LDL.LU R18, [R1+0x98] ;  /* 0x0000980001127983 */ /* 0x000f260000300800 */
[----:B------:R-:W2:Y:S04]  /*49870*/  LDS R3, [R23.X4+0x20000] ;  /* 0x0200000017037984 */ /* 0x000ea80000004800 */
[----:B------:R-:W4:Y:S01]  /*49880*/  LDS R28, [R23.X4+0x20080] ;  /* 0x02008000171c7984 */ /* 0x000f220000004800 */
[----:B--2---:R-:W-:-:S03]  /*49890*/  FMNMX R16, R3, R2, !PT ;  /* 0x0000000203107209 */ /* 0x004fc60007800000 */
[----:B------:R-:W0:Y:S04]  /*498a0*/  LDS R2, [R23.X4+0x20100] ;  /* 0x0201000017027984 */ /* 0x000e280000004800 */
[----:B------:R-:W-:Y:S01]  /*498b0*/  STL [R1+0x1060], R16 ;  /* 0x0010601001007387 */ /* 0x000fe20000100800 */
[----:B---3--:R-:W-:-:S04]  /*498c0*/  FFMA R3, R29, c[0x0][0x188], -R16 ;  /* 0x000062001d037a23 */ /* 0x008fc80000000810 */
[----:B------:R-:W-:Y:S02]  /*498d0*/  FMUL R29, R3, 1.4426950216293334961 ;  /* 0x3fb8aa3b031d7820 */ /* 0x000fe40000400000 */
[----:B------:R-:W2:Y:S04]  /*498e0*/  LDL.LU R3, [R1+0xb4] ;  /* 0x0000b40001037983 */ /* 0x000ea80000300800 */
[----:B------:R-:W1:Y:S02]  /*498f0*/  MUFU.EX2 R29, R29 ;  /* 0x0000001d001d7308 */ /* 0x000e640000000800 */
[----:B-1----:R1:W-:Y:S01]  /*49900*/  STL [R1+0xd0], R29 ;  /* 0x0000d01d01007387 */ /* 0x0023e20000100800 */
[----:B----4-:R-:W-:Y:S01]  /*49910*/  FMNMX R17, R28, R17, !PT ;  /* 0x000000111c117209 */ /* 0x010fe20007800000 */
[----:B--2---:R-:W-:-:S04]  /*49920*/  FFMA R3, R3, c[0x0][0x188], -R16 ;  /* 0x0000620003037a23 */ /* 0x004fc80000000810 */
[----:B-1----:R-:W-:-:S06]  /*49930*/  FMUL R29, R3, 1.4426950216293334961 ;  /* 0x3fb8aa3b031d7820 */ /* 0x002fcc0000400000 */
[----:B------:R-:W1:Y:S01]  /*49940*/  MUFU.EX2 R29, R29 ;  /* 0x0000001d001d7308 */ /* 0x000e620000000800 */
[----:B------:R-:W-:Y:S02]  /*49950*/  FFMA R3, R21, c[0x0][0x188], -R16 ;  /* 0x0000620015037a23 */ /* 0x000fe40000000810 */
[----:B------:R-:W2:Y:S04]  /*49960*/  LDL.LU R21, [R1+0x50] ;  /* 0x0000500001157983 */ /* 0x000ea80000300800 */
[----:B-1----:R1:W-:Y:S02]  /*49970*/  STL [R1+0xcc], R29 ;  /* 0x0000cc1d01007387 */ /* 0x0023e40000100800 */
[----:B-1----:R-:W-:-:S04]  /*49980*/  FMUL R29, R3, 1.4426950216293334961 ;  /* 0x3fb8aa3b031d7820 */ /* 0x002fc80000400000 */
[----:B------:R1:W3:Y:S01]  /*49990*/  MUFU.EX2 R28, R29 ;  /* 0x0000001d001c7308 */ /* 0x0002e20000000800 */
[----:B------:R-:W-:Y:S02]  /*499a0*/  FFMA R3, R20, c[0x0][0x188], -R16 ;  /* 0x0000620014037a23 */ /* 0x000fe40000000810 */
[----:B------:R-:W4:Y:S01]  /*499b0*/  LDL.LU R16, [R1+0x30c8] ;  /* 0x0030c80001107983 */ /* 0x000f220000300800 */
[----:B------:R-:W0:Y:S02]  /*499c0*/  LDL R20, [R1+0x3a0] ;  /* 0x0003a00001147983 */ /* 0x000e240000100800 */
[----:B------:R-:W-:Y:S01]  /*499d0*/  STL [R1+0x100c], R17 ;  /* 0x00100c1101007387 */ /* 0x000fe20000100800 */
[----:B-1----:R-:W1:Y:S04]  /*499e0*/  LDS R29, [R23.X4+0x20180] ;  /* 0x02018000171d7984 */ /* 0x002e680000004800 */
[----:B---3--:R3:W-:Y:S02]  /*499f0*/  STL [R1+0xc8], R28 ;  /* 0x0000c81c01007387 */ /* 0x0087e40000100800 */
[----:B---3--:R-:W-:-:S02]  /*49a00*/  FMUL R28, R3, 1.4426950216293334961 ;  /* 0x3fb8aa3b031c7820 */ /* 0x008fc40000400000 */
[--C-:B------:R-:W-:Y:S02]  /*49a10*/  FFMA R3, R22, c[0x0][0x188], -R17.reuse ;  /* 0x0000620016037a23 */ /* 0x100fe40000000811 */
[----:B------:R3:W1:Y:S02]  /*49a20*/  MUFU.EX2 R22, R28 ;  /* 0x0000001c00167308 */ /* 0x0006640000000800 */
[----:B---3--:R-:W-:Y:S02]  /*49a30*/  FMUL R28, R3, 1.4426950216293334961 ;  /* 0x3fb8aa3b031c7820 */ /* 0x008fe40000400000 */
[----:B------:R-:W-:-:S04]  /*49a40*/  FFMA R3, R19, c[0x0][0x188], -R17 ;  /* 0x0000620013037a23 */ /* 0x000fc80000000811 */
[----:B------:R3:W1:Y:S02]  /*49a50*/  MUFU.EX2 R19, R28 ;  /* 0x0000001c00137308 */ /* 0x0006640000000800 */
[----:B---3--:R-:W-:-:S06]  /*49a60*/  FMUL R28, R3, 1.4426950216293334961 ;  /* 0x3fb8aa3b031c7820 */ /* 0x008fcc0000400000 */
[----:B------:R-:W3:Y:S01]  /*49a70*/  MUFU.EX2 R28, R28 ;  /* 0x0000001c001c7308 */ /* 0x000ee20000000800 */
[----:B-1----:R1:W-:Y:S01]  /*49a80*/  STL [R1+0xc4], R22 ;  /* 0x0000c41601007387 */ /* 0x0023e20000100800 */
[----:B------:R-:W-:-:S03]  /*49a90*/  FFMA R3, R18, c[0x0][0x188], -R17 ;  /* 0x0000620012037a23 */ /* 0x000fc60000000811 */
[----:B-1----:R-:W2:Y:S01]  /*49aa0*/  LDL.LU R22, [R1+0x7c] ;  /* 0x00007c0001167983 */ /* 0x002ea20000300800 */
[----:B------:R1:W-:Y:S02]  /*49ab0*/  STL [R1+0xc0], R19 ;  /* 0x0000c01301007387 */ /* 0x0003e40000100800 */
[----:B------:R-:W2:Y:S01]  /*49ac0*/  LDL R18, [R1+0x3a4] ;  /* 0x0003a40001127983 */ /* 0x000ea20000100800 */
[----:B-1----:R-:W2:Y:S01]  /*49ad0*/  LDL.LU R19, [R1+0x5c] ;  /* 0x00005c0001137983 */ /* 0x002ea20000300800 */
[----:B---3--:R1:W-:Y:S02]  /*49ae0*/  STL [R1+0xbc], R28 ;  /* 0x0000bc1c01007387 */ /* 0x0083e40000100800 */
[----:B-1----:R-:W-:Y:S02]  /*49af0*/  FMUL R28, R3, 1.4426950216293334961 ;  /* 0x3fb8aa3b031c7820 */ /* 0x002fe40000400000 */
[----:B------:R-:W3:Y:S01]  /*49b00*/  LDL.LU R3, [R1+0x9c] ;  /* 0x00009c0001037983 */ /* 0x000ee20000300800 */
[----:B0-----:R-:W-:-:S02]  /*49b10*/  FMNMX R20, R2, R20, !PT ;  /* 0x0000001402147209 */ /* 0x001fc40007800000 */
[----:B------:R0:W1:Y:S02]  /*49b20*/  MUFU.EX2 R2, R28 ;  /* 0x0000001c00027308 */ /* 0x0000640000000800 */
[----:B0-----:R-:W0:Y:S01]  /*49b30*/  LDS R28, [R23.X4+0x20200] ;  /* 0x02020000171c7984 */ /* 0x001e220000004800 */
[----:B---3--:R-:W-:-:S03]  /*49b40*/  FFMA R3, R3, c[0x0][0x188], -R17 ;  /* 0x0000620003037a23 */ /* 0x008fc60000000811 */
[----:B------:R-:W3:Y:S01]  /*49b50*/  LDL.LU R17, [R1+0x30c4] ;  /* 0x0030c40001117983 */ /* 0x000ee20000300800 */
[----:B-1----:R1:W-:Y:S02]  /*49b60*/  STL [R1+0xb8], R2 ;  /* 0x0000b80201007387 */ /* 0x0023e40000100800 */
[----:B-1----:R-:W-:Y:S02]  /*49b70*/  FMUL R2, R3, 1.4426950216293334961 ;  /* 0x3fb8aa3b03027820 */ /* 0x002fe40000400000 */
[----:B------:R-:W2:Y:S04]  /*49b80*/  LDL.LU R3, [R1+0x70] ;  /* 0x0000700001037983 */ /* 0x000ea80000300800 */
[----:B------:R-:W1:Y:S01]  /*49b90*/  MUFU.EX2 R2, R2 ;  /* 0x0000000200027308 */ /* 0x000e620000000800 */
[----:B------:R-:W-:Y:S04]  /*49ba0*/  STL [R1+0x1008], R20 ;  /* 0x0010081401007387 */ /* 0x000fe80000100800 */
[----:B-1----:R1:W-:Y:S01]  /*49bb0*/  STL [R1+0xb4], R2 ;  /* 0x0000b40201007387 */ /* 0x0023e20000100800 */
[----:B--2---:R-:W-:-:S04]  /*49bc0*/  FFMA R3, R3, c[0x0][0x188], -R20 ;  /* 0x0000620003037a23 */ /* 0x004fc80000000814 */
[----:B-1----:R-:W-:Y:S02]  /*49bd0*/  FMUL R2, R3, 1.4426950216293334961 ;  /* 0x3fb8aa3b03027820 */ /* 0x002fe40000400000 */
[----:B------:R-:W2:Y:S04]  /*49be0*/  LDL.LU R3, [R1+0x74] ;  /* 0x0000740001037983 */ /* 0x000ea80000300800 */
[----:B------:R-:W1:Y:S02]  /*49bf0*/  MUFU.EX2 R2, R2 ;  /* 0x0000000200027308 */ /* 0x000e640000000800 */
[----:B-1----:R1:W-:Y:S01]  /*49c00*/  STL [R1+0xb0], R2 ;  /* 0x0000b00201007387 */ /* 0x0023e20000100800 */
[----:B--2---:R-:W-:-:S04]  /*49c10*/  FFMA R3, R3, c[0x0][0x188], -R20 ;  /* 0x0000620003037a23 */ /* 0x004fc80000000814 */
[----:B-1----:R-:W-:Y:S02]  /*49c20*/  FMUL R2, R3, 1.4426950216293334961 ;  /* 0x3fb8aa3b03027820 */ /* 0x002fe40000400000 */
[----:B------:R-:W-:Y:S02]  /*49c30*/  FFMA R3, R21, c[0x0][0x188], -R20 ;  /* 0x0000620015037a23 */ /* 0x000fe40000000814 */
[----:B------:R1:W2:Y:S02]  /*49c40*/  MUFU.EX2 R21, R2 ;  /* 0x0000000200157308 */ /* 0x0002a40000000800 */
[----:B-1----:R-:W-:Y:S02]  /*49c50*/  FMUL R2, R3, 1.4426950216293334961 ;  /* 0x3fb8aa3b03027820 */ /* 0x002fe40000400000 */
[----:B------:R-:W3:Y:S04]  /*49c60*/  LDL.LU R3, [R1+0x54] ;  /* 0x0000540001037983 */ /* 0x000ee80000300800 */
[----:B------:R-:W1:Y:S01]  /*49c70*/  MUFU.EX2 R2, R2 ;  /* 0x0000000200027308 */ /* 0x000e620000000800 */
[----:B--2---:R2:W-:Y:S02]  /*49c80*/  STL [R1+0xac], R21 ;  /* 0x0000ac1501007387 */ /* 0x0045e40000100800 */
[----:B--2---:R-:W-:-:S02]  /*49c90*/  FMNMX R21, R29, R18, !PT ;  /* 0x000000121d157209 */ /* 0x004fc40007800000 */
[----:B------:R-:W0:Y:S04]  /*49ca0*/  LDL R18, [R1+0x3a8] ;  /* 0x0003a80001127983 */ /* 0x000e280000100800 */
[----:B------:R-:W2:Y:S01]  /*49cb0*/  LDS R29, [R23.X4+0x20280] ;  /* 0x02028000171d7984 */ /* 0x000ea20000004800 */
[----:B---3--:R-:W-:-:S03]  /*49cc0*/  FFMA R3, R3, c[0x0][0x188], -R20 ;  /* 0x0000620003037a23 */ /* 0x008fc60000000814 */
[----:B------:R-:W3:Y:S01]  /*49cd0*/  LDL.LU R20, [R1+0x30c0] ;  /* 0x0030c00001147983 */ /* 0x000ee20000300800 */
[----:B------:R-:W-:Y:S02]  /*49ce0*/  STL [R1+0x1000], R21 ;  /* 0x0010001501007387 */ /* 0x000fe40000100800 */
[----:B-1----:R1:W-:Y:S02]  /*49cf0*/  STL [R1+0xa8], R2 ;  /* 0x0000a80201007387 */ /* 0x0023e40000100800 */
[----:B-1----:R-:W-:Y:S02]  /*49d00*/  FMUL R2, R3, 1.4426950216293334961 ;  /* 0x3fb8aa3b03027820 */ /* 0x002fe40000400000 */
[----:B------:R-:W2:Y:S04]  /*49d10*/  LDL.LU R3, [R1+0x78] ;  /* 0x0000780001037983 */ /* 0x000ea80000300800 */
[----:B------:R-:W1:Y:S02]  /*49d20*/  MUFU.EX2 R2, R2 ;  /* 0x0000000200027308 */ /* 0x000e640000000800 */
[----:B-1----:R1:W-:Y:S01]  /*49d30*/  STL [R1+0xa4], R2 ;  /* 0x0000a40201007387 */ /* 0x0023e20000100800 */
[----:B--2---:R-:W-:-:S04]  /*49d40*/  FFMA R3, R3, c[0x0][0x188], -R21 ;  /* 0x0000620003037a23 */ /* 0x004fc80000000815 */
[----:B-1----:R-:W-:-:S06]  /*49d50*/  FMUL R2, R3, 1.4426950216293334961 ;  /* 0x3fb8aa3b03027820 */ /* 0x002fcc0000400000 */
[----:B------:R-:W1:Y:S01]  /*49d60*/  MUFU.EX2 R2, R2 ;  /* 0x0000000200027308 */ /* 0x000e620000000800 */
[--C-:B------:R-:W-:Y:S02]  /*49d70*/  FFMA R3, R22, c[0x0][0x188], -R21.reuse ;  /* 0x0000620016037a23 */ /* 0x100fe40000000815 */
[----:B------:R-:W2:Y:S04]  /*49d80*/  LDL.LU R22, [R1+0x18] ;  /* 0x0000180001167983 */ /* 0x000ea80000300800 */
        /* <DEDUP_REMOVED lines=8> */
[----:B------:R-:W-:Y:S02]  /*49e10*/  FFMA R3, R19, c[0x0][0x188], -R21 ;  /* 0x0000620013037a23 */ /* 0x000fe40000000815 */
[----:B------:R-:W2:Y:S01]  /*49e20*/  LDL.LU R21, [R1+0x30bc] ;  /* 0x0030bc0001157983 */ /* 0x000ea20000300800 */
[----:B------:R-:W2:Y:S03]  /*49e30*/  LDL R19, [R1+0x3ac] ;  /* 0x0003ac0001137983 */ /* 0x000ea60000100800 */
[----:B-1----:R1:W-:Y:S02]  /*49e40*/  STL [R1+0x98], R2 ;  /* 0x0000980201007387 */ /* 0x0023e40000100800 */
[----:B-1----:R-:W-:Y:S02]  /*49e50*/  FMUL R2, R3, 1.4426950216293334961 ;  /* 0x3fb8aa3b03027820 */ /* 0x002fe40000400000 */
[----:B------:R-:W2:Y:S04]  /*49e60*/  LDL.LU R3, [R1+0x20] ;  /* 0x0000200001037983 */ /* 0x000ea80000300800 */
[----:B------:R-:W1:Y:S01]  /*49e70*/  MUFU.EX2 R2, R2 ;  /* 0x0000000200027308 */ /* 0x000e620000000800 */
[----:B0-----:R-:W-:-:S02]  /*49e80*/  FMNMX R18, R28, R18, !PT ;  /* 0x000000121c127209 */ /* 0x001fc40007800000 */
[----:B------:R-:W0:Y:S04]  /*49e90*/  LDS R28, [R23.X4+0x20300] ;  /* 0x02030000171c7984 */ /* 0x000e280000004800 */
        /* <DEDUP_REMOVED lines=11> */
[----:B-1----:R-:W0:Y:S04]  /*49f50*/  LDL R2, [R1+0x3b0] ;  /* 0x0003b00001027983 */ /* 0x002e280000100800 */
[----:B--2---:R1:W-:Y:S02]  /*49f60*/  STL [R1+0x7c], R13 ;  /* 0x00007c0d01007387 */ /* 0x0043e40000100800 */
[----:B-1----:R-:W-:-:S02]  /*49f70*/  FMUL R13, R3, 1.4426950216293334961 ;  /* 0x3fb8aa3b030d7820 */ /* 0x002fc40000400000 */
[----:B------:R-:W2:Y:S04]  /*49f80*/  LDL.LU R3, [R1+0x14] ;  /* 0x0000140001037983 */ /* 0x000ea80000300800 */
[----:B------:R-:W1:Y:S01]  /*49f90*/  MUFU.EX2 R13, R13 ;  /* 0x0000000d000d7308 */ /* 0x000e620000000800 */
[----:B------:R-:W-:Y:S02]  /*49fa0*/  FMNMX R19, R29, R19, !PT ;  /* 0x000000131d137209 */ /* 0x000fe40007800000 */
[----:B------:R-:W0:Y:S01]  /*49fb0*/  LDS R29, [R23.X4+0x20380] ;  /* 0x02038000171d7984 */ /* 0x000e220000004800 */
[----:B--2---:R-:W-:-:S03]  /*49fc0*/  FFMA R3, R3, c[0x0][0x188], -R18 ;  /* 0x0000620003037a23 */ /* 0x004fc60000000812 */
[----:B------:R-:W2:Y:S01]  /*49fd0*/  LDL.LU R18, [R1+0x30b8] ;  /* 0x0030b80001127983 */ /* 0x000ea20000300800 */
[----:B------:R-:W-:Y:S02]  /*49fe0*/  STL [R1+0xfa0], R19 ;  /* 0x000fa01301007387 */ /* 0x000fe40000100800 */
[----:B-1----:R1:W-:Y:S02]  /*49ff0*/  STL [R1+0x78], R13 ;  /* 0x0000780d01007387 */ /* 0x0023e40000100800 */
[----:B-1----:R-:W-:Y:S02]  /*4a000*/  FMUL R13, R3, 1.4426950216293334961 ;  /* 0x3fb8aa3b030d7820 */ /* 0x002fe40000400000 */
[----:B------:R-:W2:Y:S04]  /*4a010*/  LDL.LU R3, [R1+0x28] ;  /* 0x0000280001037983 */ /* 0x000ea80000300800 */
[----:B------:R-:W1:Y:S02]  /*4a020*/  MUFU.EX2 R13, R13 ;  /* 0x0000000d000d7308 */ /* 0x000e640000000800 */
        /* <DEDUP_REMOVED lines=10> */
[----:B-1----:R-:W3:Y:S04]  /*4a0d0*/  LDL R13, [R1+0x3b4] ;  /* 0x0003b400010d7983 */ /* 0x002ee80000100800 */
[----:B--2---:R1:W-:Y:S02]  /*4a0e0*/  STL [R1+0x5c], R22 ;  /* 0x00005c1601007387 */ /* 0x0043e40000100800 */
[----:B-1----:R-:W-:-:S02]  /*4a0f0*/  FMUL R22, R3, 1.4426950216293334961 ;  /* 0x3fb8aa3b03167820 */ /* 0x002fc40000400000 */
[----:B------:R-:W2:Y:S01]  /*4a100*/  LDL.LU R3, [R1+0x1c] ;  /* 0x00001c0001037983 */ /* 0x000ea20000300800 */
[----:B0-----:R-:W-:Y:S02]  /*4a110*/  FMNMX R2, R28, R2, !PT ;  /* 0x000000021c027209 */ /* 0x001fe40007800000 */
[----:B------:R0:W1:Y:S01]  /*4a120*/  MUFU.EX2 R28, R22 ;  /* 0x00000016001c7308 */ /* 0x0000620000000800 */
[----:B--2---:R-:W-:Y:S02]  /*4a130*/  FFMA R3, R3, c[0x0][0x188], -R19 ;  /* 0x0000620003037a23 */ /* 0x004fe40000000813 */
[----:B------:R-:W2:Y:S01]  /*4a140*/  LDL.LU R19, [R1+0x30b4] ;  /* 0x0030b40001137983 */ /* 0x000ea20000300800 */
[----:B0-----:R-:W2:Y:S02]  /*4a150*/  LDL.LU R22, [R1+0x30b0] ;  /* 0x0030b00001167983 */ /* 0x001ea40000300800 */
[----:B-1----:R-:W-:Y:S02]  /*4a160*/  STL [R1+0x58], R28 ;  /* 0x0000581c01007387 */ /* 0x002fe40000100800 */
[----:B------:R0:W1:Y:S02]  /*4a170*/  LDS R28, [R23.X4+0x20400] ;  /* 0x02040000171c7984 */ /* 0x0000640000004800 */
[----:B0-----:R-:W-:-:S02]  /*4a180*/  FMUL R23, R3, 1.4426950216293334961 ;  /* 0x3fb8aa3b03177820 */ /* 0x001fc40000400000 */
[----:B------:R-:W2:Y:S04]  /*4a190*/  LDL.LU R3, [R1] ;  /* 0x0000000001037983 */ /* 0x000ea80000300800 */
[----:B------:R-:W0:Y:S01]  /*4a1a0*/  MUFU.EX2 R23, R23 ;  /* 0x0000001700177308 */ /* 0x000e220000000800 */
[----:B------:R-:W-:Y:S04]  /*4a1b0*/  STL [R1+0xf5c], R2 ;  /* 0x000f5c0201007387 */ /* 0x000fe80000100800 */
[----:B0-----:R0:W-:Y:S01]  /*4a1c0*/  STL [R1+0x54], R23 ;  /* 0x0000541701007387 */ /* 0x0011e20000100800 */
[----:B--2---:R-:W-:-:S04]  /*4a1d0*/  FFMA R3, R3, c[0x0][0x188], -R2 ;  /* 0x0000620003037a23 */ /* 0x004fc80000000802 */
[----:B0-----:R-:W-:Y:S02]  /*4a1e0*/  FMUL R23, R3, 1.4426950216293334961 ;  /* 0x3fb8aa3b03177820 */ /* 0x001fe40000400000 */
[----:B------:R-:W2:Y:S04]  /*4a1f0*/  LDL.LU R3, [R1+0x4] ;  /* 0x0000040001037983 */ /* 0x000ea80000300800 */
[----:B------:R-:W0:Y:S02]  /*4a200*/  MUFU.EX2 R23, R23 ;  /* 0x0000001700177308 */ /* 0x000e240000000800 */
[----:B0-----:R0:W-:Y:S01]  /*4a210*/  STL [R1+0x50], R23 ;  /* 0x0000501701007387 */ /* 0x0011e20000100800 */
[----:B---3--:R-:W-:Y:S01]  /*4a220*/  FMNMX R13, R29, R13, !PT ;  /* 0x0000000d1d0d7209 */ /* 0x008fe20007800000 */
[----:B--2---:R-:W-:-:S04]  /*4a230*/  FFMA R3, R3, c[0x0][0x188], -R2 ;  /* 0x0000620003037a23 */ /* 0x004fc80000000802 */
[----:B0-----:R-:W-:Y:S02]  /*4a240*/  FMUL R23, R3, 1.4426950216293334961 ;  /* 0x3fb8aa3b03177820 */ /* 0x001fe40000400000 */
[----:B------:R-:W-:-:S04]  /*4a250*/  FFMA R3, R8, c[0x0][0x188], -R2 ;  /* 0x0000620008037a23 */ /* 0x000fc80000000802 */
[----:B------:R-:W-:Y:S02]  /*4a260*/  FMUL R8, R3, 1.4426950216293334961 ;  /* 0x3fb8aa3b03087820 */ /* 0x000fe40000400000 */
[----:B------:R-:W-:Y:S02]  /*4a270*/  FFMA R3, R9, c[0x0][0x188], -R2 ;  /* 0x0000620009037a23 */ /* 0x000fe40000000802 */
[----:B------:R-:W0:Y:S01]  /*4a280*/  S2R R9, SR_TID.X ;  /* 0x0000000000097919 */ /* 0x000e220000002100 */
[----:B------:R-:W2:Y:S08]  /*4a290*/  MUFU.EX2 R23, R23 ;  /* 0x0000001700177308 */ /* 0x000eb00000000800 */
[----:B------:R-:W3:Y:S01]  /*4a2a0*/  MUFU.EX2 R8, R8 ;  /* 0x0000000800087308 */ /* 0x000ee20000000800 */
[----:B--2---:R2:W-:Y:S01]  /*4a2b0*/  STL [R1+0x3c], R23 ;  /* 0x00003c1701007387 */ /* 0x0045e20000100800 */
[----:B0-----:R-:W-:-:S03]  /*4a2c0*/  LOP3.LUT R9, R9, 0x1c, RZ, 0xc0, !PT ;  /* 0x0000001c09097812 */ /* 0x001fc600078ec0ff */
[----:B--2---:R-:W1:Y:S01]  /*4a2d0*/  LDL R23, [R1+0x3b8] ;  /* 0x0003b80001177983 */ /* 0x004e620000100800 */
[----:B------:R-:W2:Y:S02]  /*4a2e0*/  LDL.LU R29, [R1+0x80] ;  /* 0x00008000011d7983 */ /* 0x000ea40000300800 */
[----:B------:R-:W-:Y:S02]  /*4a2f0*/  STL [R1+0xf54], R13 ;  /* 0x000f540d01007387 */ /* 0x000fe40000100800 */
[----:B------:R0:W-:Y:S02]  /*4a300*/  STL [R1+0x2fec], R2 ;  /* 0x002fec0201007387 */ /* 0x0001e40000100800 */
[----:B0-----:R-:W2:Y:S01]  /*4a310*/  LDL.LU R2, [R1+0x60] ;  /* 0x0000600001027983 */ /* 0x001ea20000300800 */
[----:B---3--:R-:W-:Y:S02]  /*4a320*/  STL [R1+0x38], R8 ;  /* 0x0000380801007387 */ /* 0x008fe40000100800 */
[----:B------:R0:W3:Y:S04]  /*4a330*/  LDS R8, [R9.X4+0x20480] ;  /* 0x0204800009087984 */ /* 0x0000e80000004800 */
[----:B0-----:R-:W-:-:S02]  /*4a340*/  FMUL R9, R3, 1.4426950216293334961 ;  /* 0x3fb8aa3b03097820 */ /* 0x001fc40000400000 */
[----:B------:R-:W2:Y:S04]  /*4a350*/  LDL.LU R3, [R1+0x8] ;  /* 0x0000080001037983 */ /* 0x000ea80000300800 */
[----:B------:R-:W0:Y:S02]  /*4a360*/  MUFU.EX2 R9, R9 ;  /* 0x0000000900097308 */ /* 0x000e240000000800 */
[----:B0-----:R0:W-:Y:S01]  /*4a370*/  STL [R1+0x34], R9 ;  /* 0x0000340901007387 */ /* 0x0011e20000100800 */
[----:B--2---:R-:W-:-:S04]  /*4a380*/  FFMA R3, R3, c[0x0][0x188], -R13 ;  /* 0x0000620003037a23 */ /* 0x004fc8000000080d */
[----:B0-----:R-:W-:Y:S02]  /*4a390*/  FMUL R9, R3, 1.4426950216293334961 ;  /* 0x3fb8aa3b03097820 */ /* 0x001fe40000400000 */
[----:B------:R-:W2:Y:S04]  /*4a3a0*/  LDL.LU R3, [R1+0xc] ;  /* 0x00000c0001037983 */ /* 0x000ea80000300800 */
[----:B------:R-:W0:Y:S02]  /*4a3b0*/  MUFU.EX2 R9, R9 ;  /* 0x0000000900097308 */ /* 0x000e240000000800 */
[----:B0-----:R0:W-:Y:S01]  /*4a3c0*/  STL [R1+0x30], R9 ;  /* 0x0000300901007387 */ /* 0x0011e20000100800 */
[----:B-1----:R-:W-:Y:S01]  /*4a3d0*/  FMNMX R23, R28, R23, !PT ;  /* 0x000000171c177209 */ /* 0x002fe20007800000 */
[----:B--2---:R-:W-:-:S04]  /*4a3e0*/  FFMA R3, R3, c[0x0][0x188], -R13 ;  /* 0x0000620003037a23 */ /* 0x004fc8000000080d */
[----:B0-----:R-:W-:Y:S02]  /*4a3f0*/  FMUL R9, R3, 1.4426950216293334961 ;  /* 0x3fb8aa3b03097820 */ /* 0x001fe40000400000 */
[----:B------:R-:W-:Y:S01]  /*4a400*/  FFMA R3, R10, c[0x0][0x188], -R13 ;  /* 0x000062000a037a23 */ /* 0x000fe2000000080d */
[----:B------:R-:W-:Y:S02]  /*4a410*/  MOV R10, R13 ;  /* 0x0000000d000a7202 */ /* 0x000fe40000000f00 */
[----:B------:R0:W1:Y:S02]  /*4a420*/  MUFU.EX2 R13, R9 ;  /* 0x00000009000d7308 */ /* 0x0000640000000800 */
[----:B0-----:R-:W-:Y:S01]  /*4a430*/  FMUL R9, R3, 1.4426950216293334961 ;  /* 0x3fb8aa3b03097820 */ /* 0x001fe20000400000 */
[----:B-1----:R0:W-:Y:S04]  /*4a440*/  STL [R1+0x2c], R13 ;  /* 0x00002c0d01007387 */ /* 0x0021e80000100800 */
[----:B0-----:R-:W0:Y:S01]  /*4a450*/  S2R R13, SR_TID.X ;  /* 0x00000000000d7919 */ /* 0x001e220000002100 */
[----:B------:R-:W1:Y:S01]  /*4a460*/  MUFU.EX2 R9, R9 ;  /* 0x0000000900097308 */ /* 0x000e620000000800 */
[----:B------:R-:W-:-:S02]  /*4a470*/  FFMA R3, R11, c[0x0][0x188], -R10 ;  /* 0x000062000b037a23 */ /* 0x000fc4000000080a */
[----:B------:R-:W2:Y:S01]  /*4a480*/  LDL.LU R11, [R1+0x64] ;  /* 0x00006400010b7983 */ /* 0x000ea20000300800 */
[----:B0-----:R-:W-:-:S03]  /*4a490*/  LOP3.LUT R10, R13, 0x1c, RZ, 0xc0, !PT ;  /* 0x0000001c0d0a7812 */ /* 0x001fc600078ec0ff */
[----:B------:R-:W3:Y:S01]  /*4a4a0*/  LDL R13, [R1+0x760] ;  /* 0x00076000010d7983 */ /* 0x000ee20000100800 */
[----:B------:R-:W2:Y:S02]  /*4a4b0*/  LDL.LU R28, [R1+0x8c] ;  /* 0x00008c00011c7983 */ /* 0x000ea40000300800 */
[----:B-1----:R-:W-:Y:S02]  /*4a4c0*/  STL [R1+0x28], R9 ;  /* 0x0000280901007387 */ /* 0x002fe40000100800 */
[----:B------:R0:W1:Y:S02]  /*4a4d0*/  LDS R9, [R10.X4+0x20500] ;  /* 0x020500000a097984 */ /* 0x0000640000004800 */
[----:B0-----:R-:W-:-:S06]  /*4a4e0*/  FMUL R10, R3, 1.4426950216293334961 ;  /* 0x3fb8aa3b030a7820 */ /* 0x001fcc0000400000 */
[----:B------:R-:W0:Y:S01]  /*4a4f0*/  MUFU.EX2 R10, R10 ;  /* 0x0000000a000a7308 */ /* 0x000e220000000800 */
[--C-:B------:R-:W-:Y:S01]  /*4a500*/  FFMA R3, R29, c[0x0][0x188], -R23.reuse ;  /* 0x000062001d037a23 */ /* 0x100fe20000000817 */
[----:B------:R-:W-:Y:S01]  /*4a510*/  STL [R1+0xe4c], R23 ;  /* 0x000e4c1701007387 */ /* 0x000fe20000100800 */
[----:B------:R-:W2:Y:S03]  /*4a520*/  LDL.LU R29, [R1+0x40] ;  /* 0x00004000011d7983 */ /* 0x000ea60000300800 */
[----:B0-----:R0:W-:Y:S02]  /*4a530*/  STL [R1+0x24], R10 ;  /* 0x0000240a01007387 */ /* 0x0011e40000100800 */
[----:B0-----:R-:W-:Y:S02]  /*4a540*/  FMUL R10, R3, 1.4426950216293334961 ;  /* 0x3fb8aa3b030a7820 */ /* 0x001fe40000400000 */
[----:B------:R-:W2:Y:S04]  /*4a550*/  LDL.LU R3, [R1+0x84] ;  /* 0x0000840001037983 */ /* 0x000ea80000300800 */
[----:B------:R-:W0:Y:S02]  /*4a560*/  MUFU.EX2 R10, R10 ;  /* 0x0000000a000a7308 */ /* 0x000e240000000800 */
[----:B0-----:R0:W-:Y:S01]  /*4a570*/  STL [R1+0x20], R10 ;  /* 0x0000200a01007387 */ /* 0x0011e20000100800 */
[----:B--2---:R-:W-:-:S04]  /*4a580*/  FFMA R3, R3, c[0x0][0x188], -R23 ;  /* 0x0000620003037a23 */ /* 0x004fc80000000817 */
[----:B0-----:R-:W-:Y:S02]  /*4a590*/  FMUL R10, R3, 1.4426950216293334961 ;  /* 0x3fb8aa3b030a7820 */ /* 0x001fe40000400000 */
[--C-:B------:R-:W-:Y:S02]  /*4a5a0*/  FFMA R3, R2, c[0x0][0x188], -R23.reuse ;  /* 0x0000620002037a23 */ /* 0x100fe40000000817 */
[----:B------:R0:W2:Y:S02]  /*4a5b0*/  MUFU.EX2 R2, R10 ;  /* 0x0000000a00027308 */ /* 0x0000a40000000800 */
[----:B0-----:R-:W-:Y:S02]  /*4a5c0*/  FMUL R10, R3, 1.4426950216293334961 ;  /* 0x3fb8aa3b030a7820 */ /* 0x001fe40000400000 */
[----:B------:R-:W-:Y:S01]  /*4a5d0*/  FFMA R3, R11, c[0x0][0x188], -R23 ;  /* 0x000062000b037a23 */ /* 0x000fe20000000817 */
[----:B--2---:R0:W-:Y:S01]  /*4a5e0*/  STL [R1+0x1c], R2 ;  /* 0x00001c0201007387 */ /* 0x0041e20000100800 */
[----:B------:R-:W2:Y:S02]  /*4a5f0*/  LDL.LU R23, [R1+0x30ac] ;  /* 0x0030ac0001177983 */ /* 0x000ea40000300800 */
[----:B------:R-:W1:Y:S01]  /*4a600*/  LDL R11, [R1+0x1240] ;  /* 0x00124000010b7983 */ /* 0x000e620000100800 */
[----:B0-----:R-:W0:Y:S01]  /*4a610*/  S2R R2, SR_TID.X ;  /* 0x0000000000027919 */ /* 0x001e220000002100 */
[----:B---3--:R-:W-:-:S02]  /*4a620*/  FMNMX R13, R8, R13, !PT ;  /* 0x0000000d080d7209 */ /* 0x008fc40007800000 */
[----:B0-----:R-:W-:Y:S02]  /*4a630*/  LOP3.LUT R8, R2, 0x1c, RZ, 0xc0, !PT ;  /* 0x0000001c02087812 */ /* 0x001fe400078ec0ff */
[----:B------:R0:W3:Y:S01]  /*4a640*/  MUFU.EX2 R2, R10 ;  /* 0x0000000a00027308 */ /* 0x0000e20000000800 */
[----:B------:R-:W-:Y:S04]  /*4a650*/  STL [R1+0x1004], R13 ;  /* 0x0010040d01007387 */ /* 0x000fe80000100800 */
[----:B------:R-:W1:Y:S01]  /*4a660*/  LDS R8, [R8.X4+0x20580] ;  /* 0x0205800008087984 */ /* 0x000e620000004800 */
[----:B0-----:R-:W-:Y:S02]  /*4a670*/  FMUL R10, R3, 1.4426950216293334961 ;  /* 0x3fb8aa3b030a7820 */ /* 0x001fe40000400000 */
[----:B------:R-:W-:-:S02]  /*4a680*/  FFMA R3, R0, c[0x0][0x188], -R13 ;  /* 0x0000620000037a23 */ /* 0x000fc4000000080d */
[----:B------:R0:W4:Y:S01]  /*4a690*/  MUFU.EX2 R0, R10 ;  /* 0x0000000a00007308 */ /* 0x0001220000000800 */
[----:B---3--:R-:W-:Y:S01]  /*4a6a0*/  STL [R1+0x3068], R2 ;  /* 0x0030680201007387 */ /* 0x008fe20000100800 */
[----:B0-----:R-:W-:Y:S02]  /*4a6b0*/  FMUL R10, R3, 1.4426950216293334961 ;  /* 0x3fb8aa3b030a7820 */ /* 0x001fe40000400000 */
[----:B------:R-:W-:Y:S01]  /*4a6c0*/  FFMA R3, R28, c[0x0][0x188], -R13 ;  /* 0x000062001c037a23 */ /* 0x000fe2000000080d */
[----:B----4-:R0:W-:Y:S01]  /*4a6d0*/  STL [R1+0x3040], R0 ;  /* 0x0030400001007387 */ /* 0x0101e20000100800 */
[----:B------:R-:W3:Y:S02]  /*4a6e0*/  LDL.LU R28, [R1+0x48] ;  /* 0x00004800011c7983 */ /* 0x000ee40000300800 */
[----:B0-----:R0:W4:Y:S02]  /*4a6f0*/  MUFU.EX2 R0, R10 ;  /* 0x0000000a00007308 */ /* 0x0011240000000800 */
[----:B0-----:R-:W-:-:S06]  /*4a700*/  FMUL R10, R3, 1.4426950216293334961 ;  /* 0x3fb8aa3b030a7820 */ /* 0x001fcc0000400000 */
[----:B------:R-:W0:Y:S01]  /*4a710*/  MUFU.EX2 R10, R10 ;  /* 0x0000000a000a7308 */ /* 0x000e220000000800 */
[----:B------:R-:W-:Y:S01]  /*4a720*/  FFMA R3, R14, c[0x0][0x188], -R13 ;  /* 0x000062000e037a23 */ /* 0x000fe2000000080d */
[----:B------:R-:W1:Y:S04]  /*4a730*/  S2R R2, SR_TID.X ;  /* 0x0000000000027919 */ /* 0x000e680000002100 */
[----:B------:R-:W2:Y:S01]  /*4a740*/  LDL.LU R14, [R1+0x30a8] ;  /* 0x0030a800010e7983 */ /* 0x000ea20000300800 */
[----:B----4-:R-:W-:Y:S03]  /*4a750*/  STL [R1+0x84], R0 ;  /* 0x0000840001007387 */ /* 0x010fe60000100800 */
[----:B0-----:R0:W-:Y:S02]  /*4a760*/  STL [R1+0x80], R10 ;  /* 0x0000800a01007387 */ /* 0x0011e40000100800 */
[----:B0-----:R-:W-:-:S06]  /*4a770*/  FMUL R10, R3, 1.4426950216293334961 ;  /* 0x3fb8aa3b030a7820 */ /* 0x001fcc0000400000 */
[----:B------:R-:W0:Y:S01]  /*4a780*/  MUFU.EX2 R10, R10 ;  /* 0x0000000a000a7308 */ /* 0x000e220000000800 */
[----:B------:R-:W-:Y:S02]  /*4a790*/  FFMA R3, R12, c[0x0][0x188], -R13 ;  /* 0x000062000c037a23 */ /* 0x000fe4000000080d */
[----:B------:R-:W4:Y:S01]  /*4a7a0*/  LDL.LU R13, [R1+0x30a4] ;  /* 0x0030a400010d7983 */ /* 0x000f220000300800 */
[----:B------:R-:W2:Y:S02]  /*4a7b0*/  LDL.LU R12, [R1+0x30a0] ;  /* 0x0030a000010c7983 */ /* 0x000ea40000300800 */
[----:B------:R-:W-:Y:S01]  /*4a7c0*/  FMUL R3, R3, 1.4426950216293334961 ;  /* 0x3fb8aa3b03037820 */ /* 0x000fe20000400000 */
[----:B-1----:R-:W-:Y:S01]  /*4a7d0*/  FMNMX R11, R9, R11, !PT ;  /* 0x0000000b090b7209 */ /* 0x002fe20007800000 */
[----:B------:R-:W-:Y:S02]  /*4a7e0*/  LOP3.LUT R9, R2, 0x1c, RZ, 0xc0, !PT ;  /* 0x0000001c02097812 */ /* 0x000fe400078ec0ff */
[----:B------:R-:W2:Y:S01]  /*4a7f0*/  LDL R2, [R1+0x1244] ;  /* 0x0012440001027983 */ /* 0x000ea20000100800 */
[----:B0-----:R0:W-:Y:S02]  /*4a800*/  STL [R1+0x6c], R10 ;  /* 0x00006c0a01007387 */ /* 0x0011e40000100800 */
[----:B------:R-:W-:Y:S01]  /*4a810*/  STL [R1+0xfac], R11 ;  /* 0x000fac0b01007387 */ /* 0x000fe20000100800 */
[----:B------:R-:W1:Y:S01]  /*4a820*/  LDS R9, [R9.X4+0x20600] ;  /* 0x0206000009097984 */ /* 0x000e620000004800 */
[----:B0-----:R-:W-:-:S02]  /*4a830*/  FFMA R10, R29, c[0x0][0x188], -R11 ;  /* 0x000062001d0a7a23 */ /* 0x001fc4000000080b */
[----:B------:R0:W0:Y:S02]  /*4a840*/  MUFU.EX2 R29, R3 ;  /* 0x00000003001d7308 */ /* 0x0000240000000800 */
[----:B0-----:R-:W-:Y:S02]  /*4a850*/  FMUL R3, R10, 1.4426950216293334961 ;  /* 0x3fb8aa3b0a037820 */ /* 0x001fe40000400000 */
[----:B------:R-:W2:Y:S04]  /*4a860*/  LDL.LU R10, [R1+0x44] ;  /* 0x00004400010a7983 */ /* 0x000ea80000300800 */
[----:B------:R-:W0:Y:S01]  /*4a870*/  MUFU.EX2 R3, R3 ;  /* 0x0000000300037308 */ /* 0x000e220000000800 */
[----:B------:R-:W-:Y:S01]  /*4a880*/  STL [R1+0x64], R29 ;  /* 0x0000641d01007387 */ /* 0x000fe20000100800 */
[----:B------:R0:W-:Y:S02]  /*4a890*/  STL [R1+0x3044], R29 ;  /* 0x0030441d01007387 */ /* 0x0001e40000100800 */
[----:B0-----:R-:W-:Y:S01]  /*4a8a0*/  MOV R29, R11 ;  /* 0x0000000b001d7202 */ /* 0x001fe20000000f00 */
[----:B------:R0:W-:Y:S01]  /*4a8b0*/  STL [R1+0x68], R3 ;  /* 0x0000680301007387 */ /* 0x0001e20000100800 */
[----:B--2---:R-:W-:-:S04]  /*4a8c0*/  FFMA R10, R10, c[0x0][0x188], -R11 ;  /* 0x000062000a0a7a23 */ /* 0x004fc8000000080b */
[----:B0-----:R-:W-:Y:S02]  /*4a8d0*/  FMUL R3, R10, 1.4426950216293334961 ;  /* 0x3fb8aa3b0a037820 */ /* 0x001fe40000400000 */
[----:B------:R-:W-:Y:S02]  /*4a8e0*/  FFMA R10, R24, c[0x0][0x188], -R29 ;  /* 0x00006200180a7a23 */ /* 0x000fe4000000081d */
[----:B------:R-:W2:Y:S04]  /*4a8f0*/  LDL.LU R24, [R1+0x4c] ;  /* 0x00004c0001187983 */ /* 0x000ea80000300800 */
[----:B------:R-:W0:Y:S01]  /*4a900*/  S2R R11, SR_TID.X ;  /* 0x00000000000b7919 */ /* 0x000e220000002100 */
[----:B------:R-:W1:Y:S03]  /*4a910*/  MUFU.EX2 R3, R3 ;  /* 0x0000000300037308 */ /* 0x000e660000000800 */
[----:B-1----:R1:W-:Y:S02]  /*4a920*/  STL [R1+0x60], R3 ;  /* 0x0000600301007387 */ /* 0x0023e40000100800 */
[----:B-1----:R-:W-:Y:S01]  /*4a930*/  FMUL R3, R10, 1.4426950216293334961 ;  /* 0x3fb8aa3b0a037820 */ /* 0x002fe20000400000 */
[----:B------:R-:W-:Y:S01]  /*4a940*/  MOV R10, R29 ;  /* 0x0000001d000a7202 */ /* 0x000fe20000000f00 */
[----:B0-----:R-:W-:Y:S01]  /*4a950*/  LOP3.LUT R29, R11, 0x1c, RZ, 0xc0, !PT ;  /* 0x0000001c0b1d7812 */ /* 0x001fe200078ec0ff */
[----:B------:R-:W-:-:S02]  /*4a960*/  FMNMX R11, R8, R2, !PT ;  /* 0x00000002080b7209 */ /* 0x000fc40007800000 */
[----:B------:R-:W4:Y:S01]  /*4a970*/  LDL R2, [R1+0x1248] ;  /* 0x0012480001027983 */ /* 0x000f220000100800 */
[----:B------:R-:W-:Y:S02]  /*4a980*/  FFMA R8, R25, c[0x0][0x188], -R10 ;  /* 0x0000620019087a23 */ /* 0x000fe4000000080a */
[----:B------:R0:W1:Y:S01]  /*4a990*/  MUFU.EX2 R10, R3 ;  /* 0x00000003000a7308 */ /* 0x0000620000000800 */
[----:B------:R-:W-:Y:S01]  /*4a9a0*/  STL [R1+0xfa4], R11 ;  /* 0x000fa40b01007387 */ /* 0x000fe20000100800 */
[----:B------:R-:W-:-:S03]  /*4a9b0*/  FMUL R8, R8, 1.4426950216293334961 ;  /* 0x3fb8aa3b08087820 */ /* 0x000fc60000400000 */
[----:B0-----:R-:W0:Y:S04]  /*4a9c0*/  LDS R3, [R29.X4+0x20680] ;  /* 0x020680001d037984 */ /* 0x001e280000004800 */
[----:B-1----:R3:W-:Y:S02]  /*4a9d0*/  STL [R1+0x44], R10 ;  /* 0x0000440a01007387 */ /* 0x0027e40000100800 */
[----:B---3--:R-:W-:Y:S02]  /*4a9e0*/  FFMA R10, R28, c[0x0][0x188], -R11 ;  /* 0x000062001c0a7a23 */ /* 0x008fe4000000080b */
[----:B------:R-:W1:Y:S02]  /*4a9f0*/  MUFU.EX2 R28, R8 ;  /* 0x00000008001c7308 */ /* 0x000e640000000800 */
[----:B------:R-:W-:-:S06]  /*4aa00*/  FMUL R10, R10, 1.4426950216293334961 ;  /* 0x3fb8aa3b0a0a7820 */ /* 0x000fcc0000400000 */
[----:B------:R-:W3:Y:S01]  /*4aa10*/  MUFU.EX2 R10, R10 ;  /* 0x0000000a000a7308 */ /* 0x000ee20000000800 */
[----:B-1----:R-:W-:Y:S01]  /*4aa20*/  STL [R1+0x40], R28 ;  /* 0x0000401c01007387 */ /* 0x002fe20000100800 */
[----:B------:R-:W-:Y:S03]  /*4aa30*/  STL [R1+0x3048], R28 ;  /* 0x0030481c01007387 */ /* 0x000fe60000100800 */
[----:B---3--:R1:W-:Y:S02]  /*4aa40*/  STL [R1+0x1238], R10 ;  /* 0x0012380a01007387 */ /* 0x0083e40000100800 */
[--C-:B-1----:R-:W-:Y:S02]  /*4aa50*/  FFMA R10, R26, c[0x0][0x188], -R11.reuse ;  /* 0x000062001a0a7a23 */ /* 0x102fe4000000080b */
[----:B--2---:R-:W-:-:S04]  /*4aa60*/  FFMA R8, R24, c[0x0][0x188], -R11 ;  /* 0x0000620018087a23 */ /* 0x004fc8000000080b */
[----:B------:R-:W-:-:S04]  /*4aa70*/  FMUL R8, R8, 1.4426950216293334961 ;  /* 0x3fb8aa3b08087820 */ /* 0x000fc80000400000 */
[----:B------:R1:W2:Y:S02]  /*4aa80*/  MUFU.EX2 R24, R8 ;  /* 0x0000000800187308 */ /* 0x0002a40000000800 */
[----:B-1----:R-:W-:Y:S01]  /*4aa90*/  FFMA R8, R27, c[0x0][0x188], -R11 ;  /* 0x000062001b087a23 */ /* 0x002fe2000000080b */
[----:B--2---:R4:W-:Y:S01]  /*4aaa0*/  STL [R1+0x1234], R24 ;  /* 0x0012341801007387 */ /* 0x0049e20000100800 */
[----:B------:R-:W0:Y:S02]  /*4aab0*/  LDL R11, [R1+0x124c] ;  /* 0x00124c00010b7983 */ /* 0x000e240000100800 */
[----:B------:R-:W-:Y:S01]  /*4aac0*/  FMUL R10, R10, 1.4426950216293334961 ;  /* 0x3fb8aa3b0a0a7820 */ /* 0x000fe20000400000 */
[----:B----4-:R-:W-:-:S03]  /*4aad0*/  FMNMX R24, R9, R2, !PT ;  /* 0x0000000209187209 */ /* 0x010fc60007800000 */
[----:B------:R-:W1:Y:S01]  /*4aae0*/  MUFU.EX2 R2, R10 ;  /* 0x0000000a00027308 */ /* 0x000e620000000800 */
[----:B------:R-:W-:Y:S01]  /*4aaf0*/  FMUL R8, R8, 1.4426950216293334961 ;  /* 0x3fb8aa3b08087820 */ /* 0x000fe20000400000 */
[----:B------:R-:W2:Y:S04]  /*4ab00*/  LDS R9, [R29.X4+0x20700] ;  /* 0x020700001d097984 */ /* 0x000ea80000004800 */
[----:B-1----:R1:W-:Y:S01]  /*4ab10*/  STL [R1+0x1230], R2 ;  /* 0x0012300201007387 */ /* 0x0023e20000100800 */
[----:B------:R-:W-:Y:S03]  /*4ab20*/  STL [R1+0xf58], R24 ;  /* 0x000f581801007387 */ /* 0x000fe60000100800 */
[----:B-1----:R-:W2:Y:S01]  /*4ab30*/  LDL R2, [R1+0x1250] ;  /* 0x0012500001027983 */ /* 0x002ea20000100800 */
[----:B------:R-:W-:-:S04]  /*4ab40*/  FFMA R10, R12, c[0x0][0x188], -R24 ;  /* 0x000062000c0a7a23 */ /* 0x000fc80000000818 */
[----:B------:R-:W-:Y:S01]  /*4ab50*/  FMUL R10, R10, 1.4426950216293334961 ;  /* 0x3fb8aa3b0a0a7820 */ /* 0x000fe20000400000 */
[----:B------:R1:W3:Y:S08]  /*4ab60*/  MUFU.EX2 R26, R8 ;  /* 0x00000008001a7308 */ /* 0x0002f00000000800 */
[----:B------:R-:W4:Y:S01]  /*4ab70*/  MUFU.EX2 R10, R10 ;  /* 0x0000000a000a7308 */ /* 0x000f220000000800 */
[----:B-1----:R-:W-:-:S04]  /*4ab80*/  FFMA R8, R13, c[0x0][0x188], -R24 ;  /* 0x000062000d087a23 */ /* 0x002fc80000000818 */
[----:B------:R-:W-:Y:S01]  /*4ab90*/  FMUL R8, R8, 1.4426950216293334961 ;  /* 0x3fb8aa3b08087820 */ /* 0x000fe20000400000 */
[----:B---3--:R-:W-:Y:S01]  /*4aba0*/  STL [R1+0x122c], R26 ;  /* 0x00122c1a01007387 */ /* 0x008fe20000100800 */
[----:B----4-:R1:W-:Y:S02]  /*4abb0*/  STL [R1+0x1228], R10 ;  /* 0x0012280a01007387 */ /* 0x0103e40000100800 */
[----:B-1----:R1:W3:Y:S01]  /*4abc0*/  MUFU.EX2 R10, R8 ;  /* 0x00000008000a7308 */ /* 0x0022e20000000800 */
[----:B------:R-:W-:Y:S01]  /*4abd0*/  STL [R1+0x304c], R26 ;  /* 0x00304c1a01007387 */ /* 0x000fe20000100800 */
[--C-:B------:R-:W-:Y:S02]  /*4abe0*/  FFMA R4, R4, c[0x0][0x188], -R24.reuse ;  /* 0x0000620004047a23 */ /* 0x100fe40000000818 */
[----:B------:R-:W-:Y:S01]  /*4abf0*/  FFMA R5, R5, c[0x0][0x188], -R24 ;  /* 0x0000620005057a23 */ /* 0x000fe20000000818 */
[----:B-1----:R-:W1:Y:S01]  /*4ac00*/  LDS R8, [R29.X4+0x20780] ;  /* 0x020780001d087984 */ /* 0x002e620000004800 */
[----:B------:R-:W-:Y:S06]  /*4ac10*/  BAR.SYNC.DEFER_BLOCKING 0x0 ;  /* 0x0000000000007b1d */ /* 0x000fec0000010000 */
[----:B---3--:R3:W-:Y:S01]  /*4ac20*/  STL [R1+0x1224], R10 ;  /* 0x0012240a01007387 */ /* 0x0087e20000100800 */
[----:B0-----:R-:W-:-:S05]  /*4ac30*/  FMNMX R11, R3, R11, !PT ;  /* 0x0000000b030b7209 */ /* 0x001fca0007800000 */
[----:B------:R-:W-:Y:S01]  /*4ac40*/  STL [R1+0xf50], R11 ;  /* 0x000f500b01007387 */ /* 0x000fe20000100800 */
[----:B---3--:R-:W1:Y:S02]  /*4ac50*/  LDL R10, [R1+0x1254] ;  /* 0x00125400010a7983 */ /* 0x008e640000100800 */
[----:B------:R-:W-:-:S06]  /*4ac60*/  FMUL R3, R4, 1.4426950216293334961 ;  /* 0x3fb8aa3b04037820 */ /* 0x000fcc0000400000 */
[----:B------:R-:W0:Y:S01]  /*4ac70*/  MUFU.EX2 R3, R3 ;  /* 0x0000000300037308 */ /* 0x000e220000000800 */
[----:B------:R-:W-:Y:S01]  /*4ac80*/  FFMA R4, R14, c[0x0][0x188], -R11 ;  /* 0x000062000e047a23 */ /* 0x000fe2000000080b */
[----:B0-----:R0:W-:Y:S02]  /*4ac90*/  STL [R1+0x1220], R3 ;  /* 0x0012200301007387 */ /* 0x0011e40000100800 */
[----:B0-----:R-:W-:-:S04]  /*4aca0*/  FMUL R3, R5, 1.4426950216293334961 ;  /* 0x3fb8aa3b05037820 */ /* 0x001fc80000400000 */
[----:B------:R0:W3:Y:S02]  /*4acb0*/  MUFU.EX2 R25, R3 ;  /* 0x0000000300197308 */ /* 0x0000e40000000800 */
[----:B0-----:R-:W-:-:S06]  /*4acc0*/  FMUL R3, R4, 1.4426950216293334961 ;  /* 0x3fb8aa3b04037820 */ /* 0x001fcc0000400000 */
[----:B------:R-:W0:Y:S01]  /*4acd0*/  MUFU.EX2 R3, R3 ;  /* 0x0000000300037308 */ /* 0x000e220000000800 */
[----:B------:R-:W-:Y:S01]  /*4ace0*/  FFMA R4, R15, c[0x0][0x188], -R11 ;  /* 0x000062000f047a23 */ /* 0x000fe2000000080b */
[----:B---3--:R-:W-:Y:S01]  /*4acf0*/  STL [R1+0x121c], R25 ;  /* 0x00121c1901007387 */ /* 0x008fe20000100800 */
[----:B------:R-:W-:Y:S03]  /*4ad00*/  STL [R1+0x3050], R25 ;  /* 0x0030501901007387 */ /* 0x000fe60000100800 */
[----:B0-----:R0:W-:Y:S02]  /*4ad10*/  STL [R1+0x1218], R3 ;  /* 0x0012180301007387 */ /* 0x0011e40000100800 */
[----:B0-----:R-:W-:-:S04]  /*4ad20*/  FMUL R3, R4, 1.4426950216293334961 ;  /* 0x3fb8aa3b04037820 */ /* 0x001fc80000400000 */
[----:B------:R-:W0:Y:S01]  /*4ad30*/  MUFU.EX2 R4, R3 ;  /* 0x0000000300047308 */ /* 0x000e220000000800 */
[----:B------:R-:W-:-:S04]  /*4ad40*/  FFMA R6, R6, c[0x0][0x188], -R11 ;  /* 0x0000620006067a23 */ /* 0x000fc8000000080b */
[----:B------:R-:W-:Y:S01]  /*4ad50*/  FMUL R6, R6, 1.4426950216293334961 ;  /* 0x3fb8aa3b06067820 */ /* 0x000fe20000400000 */
[----:B0-----:R0:W-:Y:S03]  /*4ad60*/  STL [R1+0x1214], R4 ;  /* 0x0012140401007387 */ /* 0x0011e60000100800 */
[----:B0-----:R-:W0:Y:S01]  /*4ad70*/  MUFU.EX2 R4, R6 ;  /* 0x0000000600047308 */ /* 0x001e220000000800 */
[----:B--2---:R-:W-:Y:S01]  /*4ad80*/  FMNMX R2, R9, R2, !PT ;  /* 0x0000000209027209 */ /* 0x004fe20007800000 */
[----:B------:R-:W-:-:S04]  /*4ad90*/  FFMA R3, R7, c[0x0][0x188], -R11 ;  /* 0x0000620007037a23 */ /* 0x000fc8000000080b */
[----:B------:R-:W-:Y:S01]  /*4ada0*/  STL [R1+0xe48], R2 ;  /* 0x000e480201007387 */ /* 0x000fe20000100800 */
[----:B------:R-:W-:-:S04]  /*4adb0*/  FMUL R3, R3, 1.4426950216293334961 ;  /* 0x3fb8aa3b03037820 */ /* 0x000fc80000400000 */
[----:B------:R2:W3:Y:S01]  /*4adc0*/  MUFU.EX2 R24, R3 ;  /* 0x0000000300187308 */ /* 0x0004e20000000800 */
[----:B0-----:R0:W-:Y:S02]  /*4add0*/  STL [R1+0x1210], R4 ;  /* 0x0012100401007387 */ /* 0x0011e40000100800 */
[----:B0-----:R-:W-:-:S04]  /*4ade0*/  FFMA R4, R16, c[0x0][0x188], -R2 ;  /* 0x0000620010047a23 */ /* 0x001fc80000000802 */
[----:B--2---:R-:W-:-:S06]  /*4adf0*/  FMUL R3, R4, 1.4426950216293334961 ;  /* 0x3fb8aa3b04037820 */ /* 0x004fcc0000400000 */
[----:B------:R-:W0:Y:S01]  /*4ae00*/  MUFU.EX2 R3, R3 ;  /* 0x0000000300037308 */ /* 0x000e220000000800 */
[----:B------:R-:W-:Y:S01]  /*4ae10*/  FFMA R4, R17, c[0x0][0x188], -R2 ;  /* 0x0000620011047a23 */ /* 0x000fe20000000802 */
[----:B---3--:R-:W-:Y:S01]  /*4ae20*/  STL [R1+0x120c], R24 ;  /* 0x00120c1801007387 */ /* 0x008fe20000100800 */
[----:B------:R-:W-:Y:S03]  /*4ae30*/  STL [R1+0x3054], R24 ;  /* 0x0030541801007387 */ /* 0x000fe60000100800 */
[----:B0-----:R0:W-:Y:S01]  /*4ae40*/  STL [R1+0x1208], R3 ;  /* 0x0012080301007387 */ /* 0x0011e20000100800 */
[----:B------:R-:W2:Y:S02]  /*4ae50*/  LDL R14, [R1+0xcc] ;  /* 0x0000cc00010e7983 */ /* 0x000ea40000100800 */
[----:B0-----:R-:W-:-:S06]  /*4ae60*/  FMUL R3, R4, 1.4426950216293334961 ;  /* 0x3fb8aa3b04037820 */ /* 0x001fcc0000400000 */
[----:B------:R-:W0:Y:S02]  /*4ae70*/  MUFU.EX2 R3, R3 ;  /* 0x0000000300037308 */ /* 0x000e240000000800 */
[----:B0-----:R0:W-:Y:S01]  /*4ae80*/  STL [R1+0x1204], R3 ;  /* 0x0012040301007387 */ /* 0x0011e20000100800 */
[----:B------:R-:W2:Y:S01]  /*4ae90*/  LDL R5, [R1+0xd0] ;  /* 0x0000d00001057983 */ /* 0x000ea20000100800 */
[----:B-1----:R-:W-:-:S05]  /*4aea0*/  FMNMX R6, R8, R10, !PT ;  /* 0x0000000a08067209 */ /* 0x002fca0007800000 */
[----:B------:R1:W-:Y:S01]  /*4aeb0*/  STL [R1+0xe44], R6 ;  /* 0x000e440601007387 */ /* 0x0003e20000100800 */
[----:B------:R-:W3:Y:S02]  /*4aec0*/  LDL R10, [R1+0xbc] ;  /* 0x0000bc00010a7983 */ /* 0x000ee40000100800 */
[----:B------:R-:W3:Y:S02]  /*4aed0*/  LDL R13, [R1+0xc0] ;  /* 0x0000c000010d7983 */ /* 0x000ee40000100800 */
[----:B------:R-:W1:Y:S01]  /*4aee0*/  LDL R12, [R1+0xac] ;  /* 0x0000ac00010c7983 */ /* 0x000e620000100800 */
[----:B------:R-:W1:Y:S04]  /*4aef0*/  LDL R27, [R1+0xb0] ;  /* 0x0000b000011b7983 */ /* 0x000e680000100800 */
[----:B------:R-:W4:Y:S04]  /*4af00*/  LDL R28, [R1+0x9c] ;  /* 0x00009c00011c7983 */ /* 0x000f280000100800 */
[----:B------:R-:W4:Y:S01]  /*4af10*/  LDL R29, [R1+0xa0] ;  /* 0x0000a000011d7983 */ /* 0x000f220000100800 */
[----:B------:R-:W-:-:S03]  /*4af20*/  FFMA R4, R20, c[0x0][0x188], -R2 ;  /* 0x0000620014047a23 */ /* 0x000fc60000000802 */
[----:B------:R-:W4:Y:S01]  /*4af30*/  LDL R11, [R1+0x90] ;  /* 0x00009000010b7983 */ /* 0x000f220000100800 */
[----:B0-----:R-:W-:Y:S02]  /*4af40*/  FMUL R3, R4, 1.4426950216293334961 ;  /* 0x3fb8aa3b04037820 */ /* 0x001fe40000400000 */
[----:B------:R-:W-:Y:S02]  /*4af50*/  FFMA R4, R21, c[0x0][0x188], -R2 ;  /* 0x0000620015047a23 */ /* 0x000fe40000000802 */
[----:B------:R-:W4:Y:S01]  /*4af60*/  LDL R2, [R1+0x7c] ;  /* 0x00007c0001027983 */ /* 0x000f220000100800 */
[----:B------:R0:W0:Y:S02]  /*4af70*/  MUFU.EX2 R25, R3 ;  /* 0x0000000300197308 */ /* 0x0000240000000800 */
[----:B0-----:R-:W-:Y:S02]  /*4af80*/  FMUL R3, R4, 1.4426950216293334961 ;  /* 0x3fb8aa3b04037820 */ /* 0x001fe40000400000 */
[----:B------:R-:W-:-:S04]  /*4af90*/  FFMA R4, R18, c[0x0][0x188], -R6 ;  /* 0x0000620012047a23 */ /* 0x000fc80000000806 */
        /* <DEDUP_REMOVED lines=9> */
[----:B------:R0:W2:Y:S01]  /*4b030*/  MUFU.EX2 R26, R3 ;  /* 0x00000003001a7308 */ /* 0x0000a20000000800 */
[----:B------:R-:W-:Y:S01]  /*4b040*/  STL [R1+0x1200], R25 ;  /* 0x0012001901007387 */ /* 0x000fe20000100800 */
[----:B0-----:R-:W-:-:S06]  /*4b050*/  FMUL R3, R4, 1.4426950216293334961 ;  /* 0x3fb8aa3b04037820 */ /* 0x001fcc0000400000 */
[----:B------:R-:W0:Y:S01]  /*4b060*/  MUFU.EX2 R19, R3 ;  /* 0x0000000300137308 */ /* 0x000e220000000800 */
[----:B------:R-:W-:Y:S01]  /*4b070*/  STL [R1+0x3058], R25 ;  /* 0x0030581901007387 */ /* 0x000fe20000100800 */
[----:B------:R-:W-:Y:S02]  /*4b080*/  STL [R1+0x11fc], R20 ;  /* 0x0011fc1401007387 */ /* 0x000fe40000100800 */
[----:B------:R-:W-:Y:S02]  /*4b090*/  STL [R1+0x305c], R20 ;  /* 0x00305c1401007387 */ /* 0x000fe40000100800 */
[----:B------:R-:W-:Y:S01]  /*4b0a0*/  STL [R1+0x11f8], R17 ;  /* 0x0011f81101007387 */ /* 0x000fe20000100800 */
[----:B------:R-:W-:Y:S01]  /*4b0b0*/  STL [R1+0x308c], R17 ;  /* 0x00308c1101007387 */ /* 0x000fe20000100800 */
[----:B------:R4:W-:Y:S02]  /*4b0c0*/  STL [R1+0x11f4], R7 ;  /* 0x0011f40701007387 */ /* 0x0009e40000100800 */
[----:B--2---:R-:W-:-:S05]  /*4b0d0*/  FADD R4, R5, R14 ;  /* 0x0000000e05047221 */ /* 0x004fca0000000000 */
[----:B------:R-:W-:Y:S01]  /*4b0e0*/  STL [R1+0x3088], R4 ;  /* 0x0030880401007387 */ /* 0x000fe20000100800 */
[----:B------:R-:W-:Y:S02]  /*4b0f0*/  STL [R1+0x11f0], R26 ;  /* 0x0011f01a01007387 */ /* 0x000fe40000100800 */
[----:B------:R-:W-:Y:S02]  /*4b100*/  STL [R1+0x3060], R26 ;  /* 0x0030601a01007387 */ /* 0x000fe40000100800 */
[----:B---3--:R-:W-:Y:S02]  /*4b110*/  FADD R5, R13, R10 ;  /* 0x0000000a0d057221 */ /* 0x008fe40000000000 */
[----:B-1----:R-:W-:Y:S02]  /*4b120*/  FADD R6, R27, R12 ;  /* 0x0000000c1b067221 */ /* 0x002fe40000000000 */
[----:B----4-:R-:W-:Y:S01]  /*4b130*/  FADD R7, R29, R28 ;  /* 0x0000001c1d077221 */ /* 0x010fe20000000000 */
[----:B------:R-:W-:Y:S02]  /*4b140*/  STL [R1+0x3084], R5 ;  /* 0x0030840501007387 */ /* 0x000fe40000100800 */
[----:B------:R-:W-:Y:S02]  /*4b150*/  STL [R1+0x3080], R6 ;  /* 0x0030800601007387 */ /* 0x000fe40000100800 */
[----:B0-----:R-:W-:Y:S02]  /*4b160*/  STL [R1+0x11ec], R19 ;  /* 0x0011ec1301007387 */ /* 0x001fe40000100800 */
[----:B------:R-:W-:Y:S01]  /*4b170*/  STL [R1+0x3064], R19 ;  /* 0x0030641301007387 */ /* 0x000fe20000100800 */
[----:B------:R-:W-:Y:S01]  /*4b180*/  STL [R1+0x307c], R7 ;  /* 0x00307c0701007387 */ /* 0x000fe20000100800 */
[----:B------:R-:W2:Y:S02]  /*4b190*/  LDL R15, [R1+0x1238] ;  /* 0x00123800010f7983 */ /* 0x000ea40000100800 */
[----:B------:R-:W3:Y:S02]  /*4b1a0*/  LDL R24, [R1+0x5c] ;  /* 0x00005c0001187983 */ /* 0x000ee40000100800 */
[----:B------:R-:W-:Y:S01]  /*4b1b0*/  FADD R8, R11, R2 ;  /* 0x000000020b087221 */ /* 0x000fe20000000000 */
[----:B------:R-:W3:Y:S04]  /*4b1c0*/  LDL R9, [R1+0x70] ;  /* 0x0000700001097983 */ /* 0x000ee80000100800 */
[----:B------:R-:W4:Y:S04]  /*4b1d0*/  LDL R10, [R1+0x3c] ;  /* 0x00003c00010a7983 */ /* 0x000f280000100800 */
[----:B------:R-:W4:Y:S04]  /*4b1e0*/  LDL R13, [R1+0x50] ;  /* 0x00005000010d7983 */ /* 0x000f280000100800 */
[----:B------:R-:W3:Y:S04]  /*4b1f0*/  LDL R12, [R1+0x2c] ;  /* 0x00002c00010c7983 */ /* 0x000ee80000100800 */
[----:B------:R-:W3:Y:S04]  /*4b200*/  LDL R11, [R1+0x30] ;  /* 0x00003000010b7983 */ /* 0x000ee80000100800 */
[----:B------:R-:W3:Y:S04]  /*4b210*/  LDL R27, [R1+0x1c] ;  /* 0x00001c00011b7983 */ /* 0x000ee80000100800 */
[----:B------:R-:W3:Y:S04]  /*4b220*/  LDL R28, [R1+0x20] ;  /* 0x00002000011c7983 */ /* 0x000ee80000100800 */
[----:B------:R-:W3:Y:S04]  /*4b230*/  LDL R29, [R1+0x80] ;  /* 0x00008000011d7983 */ /* 0x000ee80000100800 */
[----:B------:R-:W3:Y:S04]  /*4b240*/  LDL R14, [R1+0x68] ;  /* 0x00006800010e7983 */ /* 0x000ee80000100800 */
[----:B--2---:R0:W-:Y:S01]  /*4b250*/  STL [R1+0x309c], R15 ;  /* 0x00309c0f01007387 */ /* 0x0041e20000100800 */
[----:B------:R-:W2:Y:S03]  /*4b260*/  LDL R16, [R1+0x1228] ;  /* 0x0012280001107983 */ /* 0x000ea60000100800 */
[----:B0-----:R-:W3:Y:S04]  /*4b270*/  LDL R15, [R1+0x60] ;  /* 0x00006000010f7983 */ /* 0x001ee80000100800 */
[----:B--2---:R0:W-:Y:S01]  /*4b280*/  STL [R1+0x3098], R16 ;  /* 0x0030981001007387 */ /* 0x0041e20000100800 */
[----:B------:R-:W2:Y:S03]  /*4b290*/  LDL R3, [R1+0x1218] ;  /* 0x0012180001037983 */ /* 0x000ea60000100800 */
[----:B0-----:R-:W3:Y:S04]  /*4b2a0*/  LDL R16, [R1+0x1234] ;  /* 0x0012340001107983 */ /* 0x001ee80000100800 */
[----:B--2---:R0:W-:Y:S01]  /*4b2b0*/  STL [R1+0x3094], R3 ;  /* 0x0030940301007387 */ /* 0x0041e20000100800 */
[----:B------:R-:W2:Y:S03]  /*4b2c0*/  LDL R17, [R1+0x1204] ;  /* 0x0012040001117983 */ /* 0x000ea60000100800 */
[----:B0-----:R-:W3:Y:S04]  /*4b2d0*/  LDL R3, [R1+0x1224] ;  /* 0x0012240001037983 */ /* 0x001ee80000100800 */
[----:B--2---:R0:W-:Y:S01]  /*4b2e0*/  STL [R1+0x3090], R17 ;  /* 0x0030901101007387 */ /* 0x0041e20000100800 */
[----:B------:R-:W2:Y:S02]  /*4b2f0*/  LDL R18, [R1+0x1208] ;  /* 0x0012080001127983 */ /* 0x000ea40000100800 */
[----:B------:R-:W2:Y:S02]  /*4b300*/  LDL R4, [R1+0x11f4] ;  /* 0x0011f40001047983 */ /* 0x000ea40000100800 */
[----:B------:R-:W2:Y:S01]  /*4b310*/  LDL R5, [R1+0xc8] ;  /* 0x0000c80001057983 */ /* 0x000ea20000100800 */
[----:B------:R-:W2:Y:S04]  /*4b320*/  LDL R6, [R1+0xb8] ;  /* 0x0000b80001067983 */ /* 0x000ea80000100800 */
[----:B------:R-:W2:Y:S04]  /*4b330*/  LDL R7, [R1+0xa8] ;  /* 0x0000a80001077983 */ /* 0x000ea80000100800 */
[----:B0-----:R-:W2:Y:S01]  /*4b340*/  LDL R17, [R1+0x1214] ;  /* 0x0012140001117983 */ /* 0x001ea20000100800 */
[----:B------:R0:W-:Y:S02]  /*4b350*/  STL [R1+0x3078], R8 ;  /* 0x0030780801007387 */ /* 0x0001e40000100800 */
[----:B------:R-:W2:Y:S01]  /*4b360*/  LDL R2, [R1+0x28] ;  /* 0x0000280001027983 */ /* 0x000ea20000100800 */
[----:B0-----:R-:W3:Y:S04]  /*4b370*/  LDL R8, [R1+0x98] ;  /* 0x0000980001087983 */ /* 0x001ee80000100800 */
[----:B--2---:R0:W-:Y:S04]  /*4b380*/  STL [R1+0x306c], R2 ;  /* 0x00306c0201007387 */ /* 0x0041e80000100800 */
[----:B0-----:R-:W2:Y:S04]  /*4b390*/  LDL R2, [R1+0x38] ;  /* 0x0000380001027983 */ /* 0x001ea80000100800 */
[----:B--2---:R0:W-:Y:S04]  /*4b3a0*/  STL [R1+0x3070], R2 ;  /* 0x0030700201007387 */ /* 0x0041e80000100800 */
[----:B0-----:R-:W2:Y:S01]  /*4b3b0*/  LDL R2, [R1+0x58] ;  /* 0x0000580001027983 */ /* 0x001ea20000100800 */
[----:B----4-:R-:W-:-:S02]  /*4b3c0*/  FADD R10, R13, R10 ;  /* 0x0000000a0d0a7221 */ /* 0x010fc40000000000 */
[----:B---3--:R-:W-:Y:S02]  /*4b3d0*/  FADD R11, R11, R12 ;  /* 0x0000000c0b0b7221 */ /* 0x008fe40000000000 */
[----:B------:R-:W-:Y:S02]  /*4b3e0*/  FADD R9, R9, R24 ;  /* 0x0000001809097221 */ /* 0x000fe40000000000 */
[----:B------:R-:W-:Y:S02]  /*4b3f0*/  FADD R12, R28, R27 ;  /* 0x0000001b1c0c7221 */ /* 0x000fe40000000000 */
[----:B------:R-:W-:Y:S02]  /*4b400*/  FADD R13, R0, R29 ;  /* 0x0000001d000d7221 */ /* 0x000fe40000000000 */
[----:B------:R-:W-:Y:S01]  /*4b410*/  FADD R14, R14, R15 ;  /* 0x0000000f0e0e7221 */ /* 0x000fe20000000000 */
[----:B--2---:R0:W-:Y:S01]  /*4b420*/  STL [R1+0x3074], R2 ;  /* 0x0030740201007387 */ /* 0x0041e20000100800 */
[----:B------:R-:W2:Y:S02]  /*4b430*/  LDL R19, [R1+0x6c] ;  /* 0x00006c0001137983 */ /* 0x000ea40000100800 */
[----:B------:R-:W3:Y:S02]  /*4b440*/  LDL R26, [R1+0x44] ;  /* 0x00004400011a7983 */ /* 0x000ee40000100800 */
[----:B------:R-:W4:Y:S01]  /*4b450*/  LDL R20, [R1+0x1230] ;  /* 0x0012300001147983 */ /* 0x000f220000100800 */
[----:B------:R-:W2:Y:S04]  /*4b460*/  LDL R25, [R1+0x1220] ;  /* 0x0012200001197983 */ /* 0x000ea80000100800 */
[----:B------:R-:W2:Y:S04]  /*4b470*/  LDL R24, [R1+0x1210] ;  /* 0x0012100001187983 */ /* 0x000ea80000100800 */
[----:B------:R-:W2:Y:S04]  /*4b480*/  LDL R28, [R1+0xc4] ;  /* 0x0000c400011c7983 */ /* 0x000ea80000100800 */
[----:B------:R-:W2:Y:S04]  /*4b490*/  LDL R29, [R1+0xb4] ;  /* 0x0000b400011d7983 */ /* 0x000ea80000100800 */
[----:B0-----:R-:W2:Y:S04]  /*4b4a0*/  LDL R2, [R1+0x78] ;  /* 0x0000780001027983 */ /* 0x001ea80000100800 */
[----:B------:R-:W2:Y:S04]  /*4b4b0*/  LDL R0, [R1+0xa4] ;  /* 0x0000a40001007983 */ /* 0x000ea80000100800 */
[----:B------:R-:W2:Y:S04]  /*4b4c0*/  LDL R23, [R1+0x74] ;  /* 0x0000740001177983 */ /* 0x000ea80000100800 */
[----:B------:R-:W2:Y:S04]  /*4b4d0*/  LDL R22, [R1+0x54] ;  /* 0x0000540001167983 */ /* 0x000ea80000100800 */
[----:B------:R-:W2:Y:S04]  /*4b4e0*/  LDL R21, [R1+0x34] ;  /* 0x0000340001157983 */ /* 0x000ea80000100800 */
[----:B------:R-:W2:Y:S01]  /*4b4f0*/  LDL R27, [R1+0x24] ;  /* 0x00002400011b7983 */ /* 0x000ea20000100800 */
[----:B------:R-:W2:Y:S02]  /*4b500*/  LDL.LU R15, [R1+0x309c] ;  /* 0x00309c00010f7983 */ /* 0x000ea40000300800 */
[----:B--2---:R-:W-:-:S02]  /*4b510*/  FADD R15, R15, R16 ;  /* 0x000000100f0f7221 */ /* 0x004fc40000000000 */
[----:B------:R-:W2:Y:S02]  /*4b520*/  LDL.LU R16, [R1+0x3098] ;  /* 0x0030980001107983 */ /* 0x000ea40000300800 */
[----:B--2---:R-:W-:Y:S02]  /*4b530*/  FADD R16, R16, R3 ;  /* 0x0000000310107221 */ /* 0x004fe40000000000 */
[----:B------:R-:W2:Y:S02]  /*4b540*/  LDL.LU R3, [R1+0x3094] ;  /* 0x0030940001037983 */ /* 0x000ea40000300800 */
[----:B--2---:R-:W-:Y:S02]  /*4b550*/  FADD R3, R3, R17 ;  /* 0x0000001103037221 */ /* 0x004fe40000000000 */
        /* <DEDUP_REMOVED lines=20> */
[----:B------:R-:W2:Y:S01]  /*4b6a0*/  LDL.LU R2, [R1+0x3068] ;  /* 0x0030680001027983 */ /* 0x000ea20000300800 */
[----:B------:R-:W-:Y:S02]  /*4b6b0*/  FADD R13, R19, R13 ;  /* 0x0000000d130d7221 */ /* 0x000fe40000000000 */
[----:B---3--:R-:W-:Y:S02]  /*4b6c0*/  FADD R14, R26, R14 ;  /* 0x0000000e1a0e7221 */ /* 0x008fe40000000000 */
[----:B----4-:R-:W-:Y:S02]  /*4b6d0*/  FADD R15, R20, R15 ;  /* 0x0000000f140f7221 */ /* 0x010fe40000000000 */
[----:B------:R-:W-:Y:S02]  /*4b6e0*/  FADD R16, R25, R16 ;  /* 0x0000001019107221 */ /* 0x000fe40000000000 */
[----:B--2---:R-:W-:Y:S01]  /*4b6f0*/  FADD R12, R2, R12 ;  /* 0x0000000c020c7221 */ /* 0x004fe20000000000 */
[----:B------:R0:W-:Y:S04]  /*4b700*/  STL [R1+0x2ff4], R2 ;  /* 0x002ff40201007387 */ /* 0x0001e80000100800 */
[----:B0-----:R-:W2:Y:S01]  /*4b710*/  LDL R2, [R1+0x94] ;  /* 0x0000940001027983 */ /* 0x001ea20000100800 */
[----:B------:R-:W3:Y:S02]  /*4b720*/  LDL.LU R19, [R1+0x3064] ;  /* 0x0030640001137983 */ /* 0x000ee40000300800 */
[----:B------:R-:W4:Y:S02]  /*4b730*/  LDL.LU R26, [R1+0x3060] ;  /* 0x00306000011a7983 */ /* 0x000f240000300800 */
[----:B------:R-:W2:Y:S01]  /*4b740*/  LDL.LU R20, [R1+0x305c] ;  /* 0x00305c0001147983 */ /* 0x000ea20000300800 */
[----:B------:R-:W2:Y:S01]  /*4b750*/  LDL.LU R25, [R1+0x3058] ;  /* 0x0030580001197983 */ /* 0x000ea20000300800 */
[----:B------:R-:W-:-:S02]  /*4b760*/  FADD R3, R24, R3 ;  /* 0x0000000318037221 */ /* 0x000fc40000000000 */
[----:B------:R-:W3:Y:S02]  /*4b770*/  LDL.LU R24, [R1+0x3054] ;  /* 0x0030540001187983 */ /* 0x000ee40000300800 */
[----:B------:R-:W-:Y:S02]  /*4b780*/  FADD R4, R28, R4 ;  /* 0x000000041c047221 */ /* 0x000fe40000000000 */
[----:B------:R-:W-:Y:S02]  /*4b790*/  FADD R5, R29, R5 ;  /* 0x000000051d057221 */ /* 0x000fe40000000000 */
[----:B------:R-:W-:Y:S02]  /*4b7a0*/  FADD R6, R0, R6 ;  /* 0x0000000600067221 */ /* 0x000fe40000000000 */
[----:B----4-:R-:W-:Y:S02]  /*4b7b0*/  FADD R17, R26, R17 ;  /* 0x000000111a117221 */ /* 0x010fe40000000000 */
[----:B--2---:R-:W-:-:S02]  /*4b7c0*/  FADD R18, R25, R18 ;  /* 0x0000001219127221 */ /* 0x004fc40000000000 */
[----:B------:R-:W2:Y:S01]  /*4b7d0*/  LDL.LU R25, [R1+0x3050] ;  /* 0x0030500001197983 */ /* 0x000ea20000300800 */
[----:B------:R-:W4:Y:S02]  /*4b7e0*/  LDL.LU R26, [R1+0x304c] ;  /* 0x00304c00011a7983 */ /* 0x000f240000300800 */
[----:B------:R-:W4:Y:S02]  /*4b7f0*/  LDL.LU R28, [R1+0x3048] ;  /* 0x00304800011c7983 */ /* 0x000f240000300800 */
[----:B------:R-:W4:Y:S01]  /*4b800*/  LDL.LU R29, [R1+0x3044] ;  /* 0x00304400011d7983 */ /* 0x000f220000300800 */
[----:B------:R-:W4:Y:S01]  /*4b810*/  LDL.LU R0, [R1+0x3040] ;  /* 0x0030400001007983 */ /* 0x000f220000300800 */
[----:B------:R-:W-:Y:S02]  /*4b820*/  FADD R7, R2, R7 ;  /* 0x0000000702077221 */ /* 0x000fe40000000000 */
[----:B------:R-:W-:Y:S02]  /*4b830*/  FADD R18, R20, R18 ;  /* 0x0000001214127221 */ /* 0x000fe40000000000 */
[----:B------:R-:W-:-:S02]  /*4b840*/  FADD R8, R23, R8 ;  /* 0x0000000817087221 */ /* 0x000fc40000000000 */
[----:B---3--:R-:W-:Y:S02]  /*4b850*/  FADD R3, R24, R3 ;  /* 0x0000000318037221 */ /* 0x008fe40000000000 */
[----:B------:R-:W-:Y:S02]  /*4b860*/  FADD R11, R27, R11 ;  /* 0x0000000b1b0b7221 */ /* 0x000fe40000000000 */
[----:B------:R-:W-:Y:S01]  /*4b870*/  FADD R17, R19, R17 ;  /* 0x0000001113117221 */ /* 0x000fe20000000000 */
[----:B------:R-:W0:Y:S02]  /*4b880*/  SHFL.BFLY PT, R27, R6, 0x2, 0x1f ;  /* 0x0c401f00061b7f89 */ /* 0x000e2400000e0000 */
[----:B0-----:R-:W-:Y:S02]  /*4b890*/  FADD R6, R6, R27 ;  /* 0x0000001b06067221 */ /* 0x001fe40000000000 */
[----:B--2---:R-:W-:Y:S02]  /*4b8a0*/  FADD R16, R25, R16 ;  /* 0x0000001019107221 */ /* 0x004fe40000000000 */
[----:B----4-:R-:W-:-:S02]  /*4b8b0*/  FADD R15, R26, R15 ;  /* 0x0000000f1a0f7221 */ /* 0x010fc40000000000 */
[----:B------:R-:W-:Y:S01]  /*4b8c0*/  FADD R13, R29, R13 ;  /* 0x0000000d1d0d7221 */ /* 0x000fe20000000000 */
[----:B------:R-:W0:Y:S04]  /*4b8d0*/  SHFL.BFLY PT, R26, R7, 0x2, 0x1f ;  /* 0x0c401f00071a7f89 */ /* 0x000e2800000e0000 */
[----:B------:R-:W1:Y:S04]  /*4b8e0*/  SHFL.BFLY PT, R29, R4, 0x2, 0x1f ;  /* 0x0c401f00041d7f89 */ /* 0x000e6800000e0000 */
[----:B------:R-:W-:Y:S01]  /*4b8f0*/  SHFL.BFLY PT, R2, R16, 0x2, 0x1f ;  /* 0x0c401f0010027f89 */ /* 0x000fe200000e0000 */
[----:B------:R-:W2:Y:S02]  /*4b900*/  SHFL.BFLY PT, R2, R18, 0x2, 0x1f ;  /* 0x0c401f0012027f89 */ /* 0x000ea400000e0000 */
[----:B------:R-:W-:Y:S01]  /*4b910*/  FADD R12, R0, R12 ;  /* 0x0000000c000c7221 */ /* 0x000fe20000000000 */
[----:B------:R-:W-:Y:S04]  /*4b920*/  STL [R1+0x2ff8], R0 ;  /* 0x002ff80001007387 */ /* 0x000fe80000100800 */
[----:B------:R-:W3:Y:S01]  /*4b930*/  SHFL.BFLY PT, R25, R8, 0x2, 0x1f ;  /* 0x0c401f0008197f89 */ /* 0x000ee200000e0000 */
[----:B------:R-:W-:-:S02]  /*4b940*/  FADD R14, R28, R14 ;  /* 0x0000000e1c0e7221 */ /* 0x000fc40000000000 */
[----:B------:R-:W-:Y:S02]  /*4b950*/  SHFL.BFLY PT, R0, R15, 0x2, 0x1f ;  /* 0x0c401f000f007f89 */ /* 0x000fe400000e0000 */
[----:B------:R-:W4:Y:S01]  /*4b960*/  SHFL.BFLY PT, R28, R5, 0x2, 0x1f ;  /* 0x0c401f00051c7f89 */ /* 0x000f2200000e0000 */
[----:B------:R-:W-:Y:S01]  /*4b970*/  SHFL.BFLY PT, R0, R3, 0x2, 0x1f ;  /* 0x0c401f0003007f89 */ /* 0x000fe200000e0000 */
[----:B------:R-:W4:Y:S02]  /*4b980*/  SHFL.BFLY PT, R0, R17, 0x2, 0x1f ;  /* 0x0c401f0011007f89 */ /* 0x000f2400000e0000 */
[----:B0-----:R-:W-:Y:S02]  /*4b990*/  FADD R7, R7, R26 ;  /* 0x0000001a07077221 */ /* 0x001fe40000000000 */
[----:B-1----:R-:W-:Y:S02]  /*4b9a0*/  FADD R4, R4, R29 ;  /* 0x0000001d04047221 */ /* 0x002fe40000000000 */
[----:B--2---:R-:W-:-:S03]  /*4b9b0*/  FADD R18, R18, R2 ;  /* 0x0000000212127221 */ /* 0x004fc60000000000 */
[----:B------:R-:W-:Y:S01]  /*4b9c0*/  SHFL.BFLY PT, R2, R4, 0x1, 0x1f ;  /* 0x0c201f0004027f89 */ /* 0x000fe200000e0000 */
[----:B------:R-:W0:Y:S02]  /*4b9d0*/  SHFL.BFLY PT, R2, R7, 0x1, 0x1f ;  /* 0x0c201f0007027f89 */ /* 0x000e2400000e0000 */
[----:B---3--:R-:W-:Y:S02]  /*4b9e0*/  FADD R8, R8, R25 ;  /* 0x0000001908087221 */ /* 0x008fe40000000000 */
[----:B----4-:R-:W-:Y:S02]  /*4b9f0*/  FADD R5, R5, R28 ;  /* 0x0000001c05057221 */ /* 0x010fe40000000000 */
[----:B------:R-:W-:Y:S01]  /*4ba00*/  FADD R17, R17, R0 ;  /* 0x0000000011117221 */ /* 0x000fe20000000000 */
[----:B------:R-:W1:Y:S04]  /*4ba10*/  SHFL.BFLY PT, R19, R14, 0x2, 0x1f ;  /* 0x0c401f000e137f89 */ /* 0x000e6800000e0000 */
[----:B------:R-:W-:Y:S01]  /*4ba20*/  SHFL.BFLY PT, R0, R6, 0x1, 0x1f ;  /* 0x0c201f0006007f89 */ /* 0x000fe200000e0000 */
[----:B------:R-:W-:Y:S03]  /*4ba30*/  SHFL.BFLY PT, R0, R8, 0x1, 0x1f ;  /* 0x0c201f0008007f89 */ /* 0x000fe600000e0000 */
[----:B0-----:R-:W-:Y:S01]  /*4ba40*/  STL [R1+0x3038], R2 ;  /* 0x0030380201007387 */ /* 0x001fe20000100800 */
[----:B------:R-:W-:Y:S02]  /*4ba50*/  STL [R1+0x3034], R7 ;  /* 0x0030340701007387 */ /* 0x000fe40000100800 */
[----:B------:R-:W-:Y:S02]  /*4ba60*/  STL [R1+0x303c], R8 ;  /* 0x00303c0801007387 */ /* 0x000fe40000100800 */
[----:B------:R-:W0:Y:S04]  /*4ba70*/  SHFL.BFLY PT, R8, R4, 0x1, 0x1f ;  /* 0x0c201f0004087f89 */ /* 0x000e2800000e0000 */
[----:B------:R-:W2:Y:S04]  /*4ba80*/  SHFL.BFLY PT, R2, R5, 0x1, 0x1f ;  /* 0x0c201f0005027f89 */ /* 0x000ea800000e0000 */
[----:B------:R-:W3:Y:S01]  /*4ba90*/  SHFL.BFLY PT, R7, R6, 0x1, 0x1f ;  /* 0x0c201f0006077f89 */ /* 0x000ee200000e0000 */
[----:B-1----:R-:W-:-:S02]  /*4baa0*/  FADD R14, R14, R19 ;  /* 0x000000130e0e7221 */ /* 0x002fc40000000000 */
[----:B------:R2:W-:Y:S02]  /*4bab0*/  SHFL.BFLY PT, R19, R5, 0x1, 0x1f ;  /* 0x0c201f0005137f89 */ /* 0x0005e400000e0000 */
[----:B0-----:R-:W-:Y:S02]  /*4bac0*/  FADD R4, R4, R8 ;  /* 0x0000000804047221 */ /* 0x001fe40000000000 */
[----:B--2---:R-:W-:Y:S01]  /*4bad0*/  FADD R5, R5, R2 ;  /* 0x0000000205057221 */ /* 0x004fe20000000000 */
[----:B------:R-:W2:Y:S01]  /*4bae0*/  LDL.LU R8, [R1+0x303c] ;  /* 0x00303c0001087983 */ /* 0x000ea20000300800 */
[----:B------:R-:W4:Y:S02]  /*4baf0*/  LDL.LU R2, [R1+0x3038] ;  /* 0x0030380001027983 */ /* 0x000f240000300800 */
[----:B---3--:R-:W-:Y:S02]  /*4bb00*/  FADD R6, R6, R7 ;  /* 0x0000000706067221 */ /* 0x008fe40000000000 */
[----:B------:R-:W4:Y:S01]  /*4bb10*/  LDL.LU R7, [R1+0x3034] ;  /* 0x0030340001077983 */ /* 0x000f220000300800 */
[----:B------:R-:W-:-:S05]  /*4bb20*/  FADD R9, R22, R9 ;  /* 0x0000000916097221 */ /* 0x000fca0000000000 */
[----:B------:R-:W0:Y:S02]  /*4bb30*/  SHFL.BFLY PT, R24, R9, 0x2, 0x1f ;  /* 0x0c401f0009187f89 */ /* 0x000e2400000e0000 */
[----:B0-----:R-:W-:-:S05]  /*4bb40*/  FADD R9, R9, R24 ;  /* 0x0000001809097221 */ /* 0x001fca0000000000 */
[----:B------:R-:W0:Y:S02]  /*4bb50*/  SHFL.BFLY PT, R19, R9, 0x1, 0x1f ;  /* 0x0c201f0009137f89 */ /* 0x000e2400000e0000 */
[----:B0-----:R-:W-:Y:S02]  /*4bb60*/  FADD R9, R9, R19 ;  /* 0x0000001309097221 */ /* 0x001fe40000000000 */
[----:B----4-:R-:W-:Y:S02]  /*4bb70*/  FADD R7, R7, R2 ;  /* 0x0000000207077221 */ /* 0x010fe40000000000 */
[----:B------:R-:W0:Y:S01]  /*4bb80*/  S2R R2, SR_TID.X ;  /* 0x0000000000027919 */ /* 0x000e220000002100 */
[----:B--2---:R-:W-:Y:S01]  /*4bb90*/  FADD R8, R8, R0 ;  /* 0x0000000008087221 */ /* 0x004fe20000000000 */
[C---:B0-----:R-:W-:Y:S01]  /*4bba0*/  LOP3.LUT R0, R2.reuse, 0x1c, RZ, 0xc0, !PT ;  /* 0x0000001c02007812 */ /* 0x041fe200078ec0ff */
[----:B------:R-:W-:-:S04]  /*4bbb0*/  LOP3.LUT R2, R2, 0x7f, RZ, 0xc0, !PT ;  /* 0x0000007f02027812 */ /* 0x000fc800078ec0ff */
[----:B------:R-:W-:Y:S01]  /*4bbc0*/  SHF.R.U32.HI R2, RZ, 0x3, R2 ;  /* 0x00000003ff027819 */ /* 0x000fe20000011602 */
[----:B------:R-:W-:-:S03]  /*4bbd0*/  IMAD.SHL.U32 R0, R0, 0x4, RZ ;  /* 0x0000000400007824 */ /* 0x000fc600078e00ff */
[----:B------:R-:W-:-:S04]  /*4bbe0*/  LOP3.LUT R2, R2, 0xc, RZ, 0xc0, !PT ;  /* 0x0000000c02027812 */ /* 0x000fc800078ec0ff */
[----:B------:R-:W-:Y:S02]  /*4bbf0*/  IADD3 R2, R0, R2, RZ ;  /* 0x0000000200027210 */ /* 0x000fe40007ffe0ff */
[----:B------:R-:W0:Y:S02]  /*4bc00*/  S2R R0, SR_TID.X ;  /* 0x0000000000007919 */ /* 0x000e240000002100 */
[----:B0-----:R-:W-:Y:S02]  /*4bc10*/  LOP3.LUT R19, R0, 0x7f, RZ, 0xc0, !PT ;  /* 0x0000007f00137812 */ /* 0x001fe400078ec0ff */
[----:B------:R-:W2:Y:S04]  /*4bc20*/  LDL.LU R0, [R1+0x94] ;  /* 0x0000940001007983 */ /* 0x000ea80000300800 */
[----:B--2---:R0:W-:Y:S04]  /*4bc30*/  STL [R1+0x2ffc], R0 ;  /* 0x002ffc0001007387 */ /* 0x0041e80000100800 */
[----:B0-----:R-:W2:Y:S04]  /*4bc40*/  LDL.LU R0, [R1+0xa0] ;  /* 0x0000a00001007983 */ /* 0x001ea80000300800 */
[----:B--2---:R0:W-:Y:S04]  /*4bc50*/  STL [R1+0x3004], R0 ;  /* 0x0030040001007387 */ /* 0x0041e80000100800 */
[----:B0-----:R-:W2:Y:S04]  /*4bc60*/  LDL.LU R0, [R1+0xa8] ;  /* 0x0000a80001007983 */ /* 0x001ea80000300800 */
[----:B--2---:R0:W-:Y:S04]  /*4bc70*/  STL [R1+0x300c], R0 ;  /* 0x00300c0001007387 */ /* 0x0041e80000100800 */
[----:B0-----:R-:W2:Y:S04]  /*4bc80*/  LDL.LU R0, [R1+0xb0] ;  /* 0x0000b00001007983 */ /* 0x001ea80000300800 */
[----:B--2---:R0:W-:Y:S04]  /*4bc90*/  STL [R1+0x3014], R0 ;  /* 0x0030140001007387 */ /* 0x0041e80000100800 */
[----:B0-----:R-:W2:Y:S04]  /*4bca0*/  LDL.LU R0, [R1+0xb8] ;  /* 0x0000b80001007983 */ /* 0x001ea80000300800 */
[----:B--2---:R0:W-:Y:S04]  /*4bcb0*/  STL [R1+0x301c], R0 ;  /* 0x00301c0001007387 */ /* 0x0041e80000100800 */
[----:B0-----:R-:W2:Y:S01]  /*4bcc0*/  LDL.LU R0, [R1+0xc0] ;  /* 0x0000c00001007983 */ /* 0x001ea20000300800 */
[----:B------:R-:W-:-:S03]  /*4bcd0*/  FADD R10, R21, R10 ;  /* 0x0000000a150a7221 */ /* 0x000fc60000000000 */
[----:B------:R-:W0:Y:S01]  /*4bce0*/  SHFL.BFLY PT, R22, R11, 0x2, 0x1f ;  /* 0x0c401f000b167f89 */ /* 0x000e2200000e0000 */
[----:B------:R-:W1:Y:S03]  /*4bcf0*/  SHFL.BFLY PT, R21, R12, 0x2, 0x1f ;  /* 0x0c401f000c157f89 */ /* 0x000e6600000e0000 */
[----:B------:R-:W3:Y:S04]  /*4bd00*/  SHFL.BFLY PT, R23, R10, 0x2, 0x1f ;  /* 0x0c401f000a177f89 */ /* 0x000ee800000e0000 */
[----:B------:R-:W4:Y:S04]  /*4bd10*/  SHFL.BFLY PT, R20, R13, 0x2, 0x1f ;  /* 0x0c401f000d147f89 */ /* 0x000f2800000e0000 */
[----:B------:R-:W4:Y:S04]  /*4bd20*/  SHFL.BFLY PT, R27, R15, 0x2, 0x1f ;  /* 0x0c401f000f1b7f89 */ /* 0x000f2800000e0000 */
[----:B------:R-:W4:Y:S04]  /*4bd30*/  SHFL.BFLY PT, R28, R16, 0x2, 0x1f ;  /* 0x0c401f00101c7f89 */ /* 0x000f2800000e0000 */
[----:B------:R-:W2:Y:S04]  /*4bd40*/  SHFL.BFLY PT, R29, R3, 0x2, 0x1f ;  /* 0x0c401f00031d7f89 */ /* 0x000ea800000e0000 */
[----:B------:R-:W-:Y:S01]  /*4bd50*/  SHFL.BFLY PT, R24, R14, 0x1, 0x1f ;  /* 0x0c201f000e187f89 */ /* 0x000fe200000e0000 */
[----:B0-----:R-:W-:-:S02]  /*4bd60*/  FADD R11, R11, R22 ;  /* 0x000000160b0b7221 */ /* 0x001fc40000000000 */
[----:B-1----:R-:W-:Y:S02]  /*4bd70*/  FADD R12, R12, R21 ;  /* 0x000000150c0c7221 */ /* 0x002fe40000000000 */
[----:B---3--:R-:W-:Y:S02]  /*4bd80*/  FADD R10, R10, R23 ;  /* 0x000000170a0a7221 */ /* 0x008fe40000000000 */
[----:B----4-:R-:W-:Y:S02]  /*4bd90*/  FADD R13, R13, R20 ;  /* 0x000000140d0d7221 */ /* 0x010fe40000000000 */
[----:B------:R-:W-:Y:S02]  /*4bda0*/  FADD R15, R15, R27 ;  /* 0x0000001b0f0f7221 */ /* 0x000fe40000000000 */
[----:B------:R-:W-:Y:S01]  /*4bdb0*/  FADD R16, R16, R28 ;  /* 0x0000001c10107221 */ /* 0x000fe20000000000 */
[----:B------:R-:W-:Y:S04]  /*4bdc0*/  SHFL.BFLY PT, R21, R11, 0x1, 0x1f ;  /* 0x0c201f000b157f89 */ /* 0x000fe800000e0000 */
[----:B------:R-:W0:Y:S04]  /*4bdd0*/  SHFL.BFLY PT, R20, R10, 0x1, 0x1f ;  /* 0x0c201f000a147f89 */ /* 0x000e2800000e0000 */
[----:B--2---:R1:W-:Y:S04]  /*4bde0*/  STL [R1+0x3024], R0 ;  /* 0x0030240001007387 */ /* 0x0043e80000100800 */
[----:B-1----:R-:W2:Y:S01]  /*4bdf0*/  LDL.LU R0, [R1+0xc8] ;  /* 0x0000c80001007983 */ /* 0x002ea20000300800 */
[----:B------:R-:W-:-:S03]  /*4be00*/  FADD R3, R3, R29 ;  /* 0x0000001d03037221 */ /* 0x000fc60000000000 */
[----:B------:R-:W1:Y:S04]  /*4be10*/  SHFL.BFLY PT, R22, R12, 0x1, 0x1f ;  /* 0x0c201f000c167f89 */ /* 0x000e6800000e0000 */
[----:B------:R-:W3:Y:S04]  /*4be20*/  SHFL.BFLY PT, R23, R13, 0x1, 0x1f ;  /* 0x0c201f000d177f89 */ /* 0x000ee800000e0000 */
[----:B------:R-:W4:Y:S04]  /*4be30*/  SHFL.BFLY PT, R25, R15, 0x1, 0x1f ;  /* 0x0c201f000f197f89 */ /* 0x000f2800000e0000 */
[----:B------:R-:W4:Y:S04]  /*4be40*/  SHFL.BFLY PT, R26, R16, 0x1, 0x1f ;  /* 0x0c201f00101a7f89 */ /* 0x000f2800000e0000 */
[----:B------:R-:W4:Y:S04]  /*4be50*/  SHFL.BFLY PT, R27, R3, 0x1, 0x1f ;  /* 0x0c201f00031b7f89 */ /* 0x000f2800000e0000 */
[----:B------:R-:W4:Y:S01]  /*4be60*/  SHFL.BFLY PT, R28, R18, 0x1, 0x1f ;  /* 0x0c201f00121c7f89 */ /* 0x000f2200000e0000 */
[----:B------:R-:W4:Y:S03]  /*4be70*/  SHFL.BFLY PT, R29, R17, 0x1, 0x1f ;  /* 0x0c201f00111d7f89 */ /* 0x000f2600000e0000 */
[----:B------:R-:W-:Y:S01]  /*4be80*/  @!P0 STS [R2+0x20000], R4 ;  /* 0x0200000402008388 */ /* 0x000fe20000000800 */
[----:B0-----:R-:W-:-:S02]  /*4be90*/  FADD R10, R10, R20 ;  /* 0x000000140a0a7221 */ /* 0x001fc40000000000 */
[----:B------:R-:W-:Y:S02]  /*4bea0*/  @!P0 STS [R2+0x20080], R5 ;  /* 0x0200800502008388 */ /* 0x000fe40000000800 */
[----:B------:R-:W-:Y:S01]  /*4beb0*/  FADD R11, R11, R21 ;  /* 0x000000150b0b7221 */ /* 0x000fe20000000000 */
[----:B------:R-:W-:Y:S01]  /*4bec0*/  @!P0 STS [R2+0x20100], R6 ;  /* 0x0201000602008388 */ /* 0x000fe20000000800 */
[----:B------:R-:W-:Y:S02]  /*4bed0*/  @!P0 STS [R2+0x20180], R7 ;  /* 0x0201800702008388 */ /* 0x000fe40000000800 */
[----:B------:R-:W-:Y:S02]  /*4bee0*/  @!P0 STS [R2+0x20200], R8 ;  /* 0x0202000802008388 */ /* 0x000fe40000000800 */
[----:B------:R-:W-:Y:S01]  /*4bef0*/  FADD R14, R14, R24 ;  /* 0x000000180e0e7221 */ /* 0x000fe20000000000 */
[----:B------:R-:W-:Y:S01]  /*4bf00*/  @!P0 STS [R2+0x20280], R9 ;  /* 0x0202800902008388 */ /* 0x000fe20000000800 */
[----:B------:R-:W-:Y:S02]  /*4bf10*/  @!P0 STS [R2+0x20300], R10 ;  /* 0x0203000a02008388 */ /* 0x000fe40000000800 */
[----:B------:R-:W-:Y:S02]  /*4bf20*/  @!P0 STS [R2+0x20380], R11 ;  /* 0x0203800b02008388 */ /* 0x000fe40000000800 */
[----:B-1----:R-:W-:-:S02]  /*4bf30*/  FADD R12, R12, R22 ;  /* 0x000000160c0c7221 */ /* 0x002fc40000000000 */
[----:B---3--:R-:W-:Y:S02]  /*4bf40*/  FADD R13, R13, R23 ;  /* 0x000000170d0d7221 */ /* 0x008fe40000000000 */
[----:B----4-:R-:W-:Y:S02]  /*4bf50*/  FADD R15, R15, R25 ;  /* 0x000000190f0f7221 */ /* 0x010fe40000000000 */
[----:B------:R-:W-:Y:S02]  /*4bf60*/  FADD R16, R16, R26 ;  /* 0x0000001a10107221 */ /* 0x000fe40000000000 */
[----:B------:R-:W-:Y:S01]  /*4bf70*/  FADD R3, R3, R27 ;  /* 0x0000001b03037221 */ /* 0x000fe20000000000 */
[----:B------:R-:W-:Y:S01]  /*4bf80*/  @!P0 STS [R2+0x20400], R12 ;  /* 0x0204000c02008388 */ /* 0x000fe20000000800 */
[----:B------:R-:W-:Y:S02]  /*4bf90*/  FADD R18, R18, R28 ;  /* 0x0000001c12127221 */ /* 0x000fe40000000000 */
[----:B------:R-:W-:Y:S02]  /*4bfa0*/  @!P0 STS [R2+0x20480], R13 ;  /* 0x0204800d02008388 */ /* 0x000fe40000000800 */
[----:B------:R-:W-:Y:S01]  /*4bfb0*/  FADD R17, R17, R29 ;  /* 0x0000001d11117221 */ /* 0x000fe20000000000 */
[----:B------:R-:W-:Y:S01]  /*4bfc0*/  @!P0 STS [R2+0x20500], R14 ;  /* 0x0205000e02008388 */ /* 0x000fe20000000800 */
[----:B------:R-:W-:Y:S02]  /*4bfd0*/  @!P0 STS [R2+0x20580], R15 ;  /* 0x0205800f02008388 */ /* 0x000fe40000000800 */
[----:B------:R-:W-:Y:S02]  /*4bfe0*/  @!P0 STS [R2+0x20600], R16 ;  /* 0x0206001002008388 */ /* 0x000fe40000000800 */
[----:B------:R-:W-:Y:S01]  /*4bff0*/  @!P0 STS [R2+0x20680], R3 ;  /* 0x0206800302008388 */ /* 0x000fe20000000800 */
[----:B------:R-:W-:Y:S01]  /*4c000*/  @!P0 STS [R2+0x20700], R18 ;  /* 0x0207001202008388 */ /* 0x000fe20000000800 */
[----:B------:R-:W-:Y:S02]  /*4c010*/  @!P0 STS [R2+0x20780], R17 ;  /* 0x0207801102008388 */ /* 0x000fe40000000800 */
[----:B------:R-:W-:Y:S06]  /*4c020*/  BAR.SYNC.DEFER_BLOCKING 0x0 ;  /* 0x0000000000007b1d */ /* 0x000fec0000010000 */
[----:B------:R-:W0:Y:S04]  /*4c030*/  LDS R10, [R19.X4+0x20000] ;  /* 0x02000000130a7984 */ /* 0x000e280000004800 */
[----:B------:R-:W-:Y:S04]  /*4c040*/  LDS R3, [R19.X4+0x20200] ;  /* 0x0202000013037984 */ /* 0x000fe80000004800 */
[----:B------:R-:W-:Y:S04]  /*4c050*/  LDS R4, [R19.X4+0x20400] ;  /* 0x0204000013047984 */ /* 0x000fe80000004800 */
[----:B------:R-:W-:Y:S04]  /*4c060*/  LDS R5, [R19.X4+0x20600] ;  /* 0x0206000013057984 */ /* 0x000fe80000004800 */
[----:B--2---:R1:W-:Y:S04]  /*4c070*/  STL [R1+0x302c], R0 ;  /* 0x00302c0001007387 */ /* 0x0043e80000100800 */
[----:B-1----:R-:W2:Y:S01]  /*4c080*/  LDL.LU R0, [R1+0xd0] ;  /* 0x0000d00001007983 */ /* 0x002ea20000300800 */
[----:B------:R-:W3:Y:S03]  /*4c090*/  LDL.LU R2, [R1+0x98] ;  /* 0x0000980001027983 */ /* 0x000ee60000300800 */
[----:B---3--:R1:W-:Y:S04]  /*4c0a0*/  STL [R1+0x3000], R2 ;  /* 0x0030000201007387 */ /* 0x0083e80000100800 */
[----:B-1----:R-:W3:Y:S04]  /*4c0b0*/  LDL.LU R2, [R1+0x9c] ;  /* 0x00009c0001027983 */ /* 0x002ee80000300800 */
        /* <DEDUP_REMOVED lines=11> */
[----:B-1----:R-:W2:Y:S01]  /*4c170*/  LDL.LU R2, [R1+0xcc] ;  /* 0x0000cc0001027983 */ /* 0x002ea20000300800 */
[----:B------:R-:W3:Y:S02]  /*4c180*/  LDL.LU R17, [R1+0x7c] ;  /* 0x00007c0001117983 */ /* 0x000ee40000300800 */
[----:B------:R-:W3:Y:S02]  /*4c190*/  LDL.LU R18, [R1+0x90] ;  /* 0x0000900001127983 */ /* 0x000ee40000300800 */
[----:B------:R-:W4:Y:S01]  /*4c1a0*/  LDL.LU R16, [R1+0x74] ;  /* 0x0000740001107983 */ /* 0x000f220000300800 */
[----:B------:R-:W4:Y:S01]  /*4c1b0*/  LDL.LU R15, [R1+0x78] ;  /* 0x00007800010f7983 */ /* 0x000f220000300800 */
        /* <DEDUP_REMOVED lines=13> */
[----:B------:R-:W3:Y:S01]  /*4c290*/  LDL.LU R20, [R1+0x20] ;  /* 0x0000200001147983 */ /* 0x000ee20000300800 */
[----:B--2---:R-:W-:-:S02]  /*4c2a0*/  F2FP.PACK_AB R0, R2, R0 ;  /* 0x000000000200723e */ /* 0x004fc400000000ff */
[----:B------:R-:W2:Y:S03]  /*4c2b0*/  LDL.LU R2, [R1+0x3030] ;  /* 0x0030300001027983 */ /* 0x000ea60000300800 */
[----:B------:R1:W-:Y:S02]  /*4c2c0*/  STL [R1+0x7d0], R0 ;  /* 0x0007d00001007387 */ /* 0x0003e40000100800 */
[----:B-1----:R-:W2:Y:S02]  /*4c2d0*/  LDL.LU R0, [R1+0x302c] ;  /* 0x00302c0001007983 */ /* 0x002ea40000300800 */
[----:B--2---:R-:W-:Y:S02]  /*4c2e0*/  F2FP.PACK_AB R0, R2, R0 ;  /* 0x000000000200723e */ /* 0x004fe400000000ff */
[----:B------:R-:W2:Y:S03]  /*4c2f0*/  LDL.LU R2, [R1+0x3028] ;  /* 0x0030280001027983 */ /* 0x000ea60000300800 */
[----:B------:R1:W-:Y:S02]  /*4c300*/  STL [R1+0x7c8], R0 ;  /* 0x0007c80001007387 */ /* 0x0003e40000100800 */
[----:B-1----:R-:W2:Y:S02]  /*4c310*/  LDL.LU R0, [R1+0x3024] ;  /* 0x0030240001007983 */ /* 0x002ea40000300800 */
        /* <DEDUP_REMOVED lines=19> */
[----:B-1----:R-:W2:Y:S04]  /*4c450*/  LDL.LU R0, [R1+0x2ffc] ;  /* 0x002ffc0001007983 */ /* 0x002ea80000300800 */
[----:B0-----:R-:W0:Y:S01]  /*4c460*/  SHFL.BFLY PT, R9, R10, 0x2, 0x1f ;  /* 0x0c401f000a097f89 */ /* 0x001e2200000e0000 */
[----:B---3--:R-:W-:-:S02]  /*4c470*/  F2FP.PACK_AB R17, R17, R18 ;  /* 0x000000121111723e */ /* 0x008fc400000000ff */
[----:B----4-:R-:W-:Y:S02]  /*4c480*/  F2FP.PACK_AB R15, R16, R15 ;  /* 0x0000000f100f723e */ /* 0x010fe400000000ff */
[----:B------:R-:W-:Y:S01]  /*4c490*/  F2FP.PACK_AB R14, R14, R13 ;  /* 0x0000000d0e0e723e */ /* 0x000fe200000000ff */
[----:B0-----:R-:W-:Y:S01]  /*4c4a0*/  FADD R10, R10, R9 ;  /* 0x000000090a0a7221 */ /* 0x001fe20000000000 */
[----:B--2---:R-:W-:Y:S02]  /*4c4b0*/  F2FP.PACK_AB R2, R0, R2 ;  /* 0x000000020002723e */ /* 0x004fe400000000ff */
[----:B------:R-:W2:Y:S03]  /*4c4c0*/  LDL.LU R0, [R1+0x2ff8] ;  /* 0x002ff80001007983 */ /* 0x000ea60000300800 */
[----:B------:R0:W-:Y:S02]  /*4c4d0*/  STL [R1+0x7b0], R2 ;  /* 0x0007b00201007387 */ /* 0x0001e40000100800 */
[----:B0-----:R-:W2:Y:S04]  /*4c4e0*/  LDL.LU R2, [R1+0x2ff4] ;  /* 0x002ff40001027983 */ /* 0x001ea80000300800 */
[----:B------:R-:W0:Y:S01]  /*4c4f0*/  SHFL.BFLY PT, R9, R10, 0x1, 0x1f ;  /* 0x0c201f000a097f89 */ /* 0x000e2200000e0000 */
[----:B------:R-:W-:Y:S01]  /*4c500*/  F2FP.PACK_AB R13, R23, R22 ;  /* 0x00000016170d723e */ /* 0x000fe200000000ff */
[----:B------:R-:W-:Y:S01]  /*4c510*/  STL [R1+0x7ac], R17 ;  /* 0x0007ac1101007387 */ /* 0x000fe20000100800 */
[----:B------:R-:W-:Y:S01]  /*4c520*/  F2FP.PACK_AB R12, R12, R11 ;  /* 0x0000000b0c0c723e */ /* 0x000fe200000000ff */
[----:B------:R-:W-:Y:S01]  /*4c530*/  STL [R1+0x7a4], R15 ;  /* 0x0007a40f01007387 */ /* 0x000fe20000100800 */
[----:B------:R-:W3:Y:S02]  /*4c540*/  LDL.64 R22, [R1+0x1ab0] ;  /* 0x001ab00001167983 */ /* 0x000ee40000100a00 */
[----:B------:R-:W-:Y:S01]  /*4c550*/  STL [R1+0x7a0], R14 ;  /* 0x0007a00e01007387 */ /* 0x000fe20000100800 */
[----:B------:R-:W-:Y:S01]  /*4c560*/  F2FP.PACK_AB R11, R29, R28 ;  /* 0x0000001c1d0b723e */ /* 0x000fe200000000ff */
[----:B------:R-:W-:Y:S01]  /*4c570*/  STL [R1+0x798], R13 ;  /* 0x0007980d01007387 */ /* 0x000fe20000100800 */
[----:B------:R1:W-:Y:S03]  /*4c580*/  STL [R1+0x78c], R12 ;  /* 0x00078c0c01007387 */ /* 0x0003e60000100800 */
[----:B------:R4:W-:Y:S01]  /*4c590*/  STL [R1+0x784], R11 ;  /* 0x0007840b01007387 */ /* 0x0009e20000100800 */
[----:B-1----:R-:W-:-:S02]  /*4c5a0*/  F2FP.PACK_AB R12, R27, R26 ;  /* 0x0000001a1b0c723e */ /* 0x002fc400000000ff */
[----:B----4-:R-:W-:Y:S01]  /*4c5b0*/  F2FP.PACK_AB R11, R21, R20 ;  /* 0x00000014150b723e */ /* 0x010fe200000000ff */
[----:B0-----:R-:W-:Y:S01]  /*4c5c0*/  FADD R9, R10, R9 ;  /* 0x000000090a097221 */ /* 0x001fe20000000000 */
[----:B------:R-:W-:Y:S01]  /*4c5d0*/  F2FP.PACK_AB R10, R25, R24 ;  /* 0x00000018190a723e */ /* 0x000fe200000000ff */
[----:B------:R-:W-:Y:S01]  /*4c5e0*/  STL [R1+0x77c], R12 ;  /* 0x00077c0c01007387 */ /* 0x000fe20000100800 */
[----:B------:R-:W4:Y:S03]  /*4c5f0*/  LDL.64 R14, [R1+0x1aa8] ;  /* 0x001aa800010e7983 */ /* 0x000f260000100a00 */
[----:B------:R2:W-:Y:S01]  /*4c600*/  STL [R1+0x778], R10 ;  /* 0x0007780a01007387 */ /* 0x0005e20000100800 */
[----:B------:R-:W-:Y:S03]  /*4c610*/  STL [R1+0x770], R11 ;  /* 0x0007700b01007387 */ /* 0x000fe60000100800 */
[----:B------:R-:W0:Y:S04]  /*4c620*/  SHFL.BFLY PT, R6, R3, 0x2, 0x1f ;  /* 0x0c401f0003067f89 */ /* 0x000e2800000e0000 */
[----:B------:R-:W1:Y:S04]  /*4c630*/  SHFL.BFLY PT, R7, R4, 0x2, 0x1f ;  /* 0x0c401f0004077f89 */ /* 0x000e6800000e0000 */
[----:B------:R-:W0:Y:S01]  /*4c640*/  SHFL.BFLY PT, R8, R5, 0x2, 0x1f ;  /* 0x0c401f0005087f89 */ /* 0x000e2200000e0000 */
[----:B--2---:R-:W-:-:S03]  /*4c650*/  F2FP.PACK_AB R10, R0, R2 ;  /* 0x00000002000a723e */ /* 0x004fc600000000ff */
[----:B------:R-:W3:Y:S01]  /*4c660*/  LDL.LU R0, [R1+0x2ff0] ;  /* 0x002ff00001007983 */ /* 0x000ee20000300800 */
[----:B------:R-:W2:Y:S02]  /*4c670*/  LDL.LU R2, [R1+0x2fec] ;  /* 0x002fec0001027983 */ /* 0x000ea40000300800 */
[----:B------:R-:W2:Y:S02]  /*4c680*/  LDL.64 R20, [R1+0x1aa0] ;  /* 0x001aa00001147983 */ /* 0x000ea40000100a00 */
[----:B------:R-:W2:Y:S02]  /*4c690*/  LDL.64 R16, [R1+0x1a98] ;  /* 0x001a980001107983 */ /* 0x000ea40000100a00 */
[----:B0-----:R-:W-:Y:S02]  /*4c6a0*/  FADD R3, R3, R6 ;  /* 0x0000000603037221 */ /* 0x001fe40000000000 */
[----:B-1----:R-:W-:Y:S02]  /*4c6b0*/  FADD R7, R4, R7 ;  /* 0x0000000704077221 */ /* 0x002fe40000000000 */
[----:B------:R-:W-:Y:S01]  /*4c6c0*/  FADD R5, R5, R8 ;  /* 0x0000000805057221 */ /* 0x000fe20000000000 */
[----:B------:R-:W0:Y:S04]  /*4c6d0*/  SHFL.BFLY PT, R4, R3, 0x1, 0x1f ;  /* 0x0c201f0003047f89 */ /* 0x000e2800000e0000 */
[----:B------:R-:W1:Y:S04]  /*4c6e0*/  SHFL.BFLY PT, R6, R7, 0x1, 0x1f ;  /* 0x0c201f0007067f89 */ /* 0x000e6800000e0000 */
[----:B------:R-:W4:Y:S04]  /*4c6f0*/  SHFL.BFLY PT, R8, R5, 0x1, 0x1f ;  /* 0x0c201f0005087f89 */ /* 0x000f2800000e0000 */
[----:B------:R-:W-:Y:S01]  /*4c700*/  @!P0 STS [R19.X4+0x20000], R9 ;  /* 0x0200000913008388 */ /* 0x000fe20000004800 */
[----:B0-----:R-:W-:-:S02]  /*4c710*/  FADD R3, R3, R4 ;  /* 0x0000000403037221 */ /* 0x001fc40000000000 */
[----:B-1----:R-:W-:Y:S02]  /*4c720*/  FADD R6, R7, R6 ;  /* 0x0000000607067221 */ /* 0x002fe40000000000 */
[----:B----4-:R-:W-:Y:S01]  /*4c730*/  FADD R7, R5, R8 ;  /* 0x0000000805077221 */ /* 0x010fe20000000000 */
[----:B------:R-:W-:Y:S02]  /*4c740*/  @!P0 STS [R19.X4+0x20200], R3 ;  /* 0x0202000313008388 */ /* 0x000fe40000004800 */
[----:B------:R-:W-:Y:S02]  /*4c750*/  @!P0 STS [R19.X4+0x20400], R6 ;  /* 0x0204000613008388 */ /* 0x000fe40000004800 */
[----:B------:R0:W-:Y:S02]  /*4c760*/  @!P0 STS [R19.X4+0x20600], R7 ;  /* 0x0206000713008388 */ /* 0x0001e40000004800 */
[----:B------:R-:W-:Y:S06]  /*4c770*/  BAR.SYNC.DEFER_BLOCKING 0x0 ;  /* 0x0000000000007b1d */ /* 0x000fec0000010000 */
[----:B------:R1:W-:Y:S04]  /*4c780*/  STL [R1+0x76c], R10 ;  /* 0x00076c0a01007387 */ /* 0x0003e80000100800 */
[----:B0-----:R-:W4:Y:S01]  /*4c790*/  LDL.64 R18, [R1+0x1a80] ;  /* 0x001a800001127983 */ /* 0x001f220000100a00 */
[----:B------:R-:W4:Y:S02]  /*4c7a0*/  LDL.64 R12, [R1+0x1a88] ;  /* 0x001a8800010c7983 */ /* 0x000f240000100a00 */
[----:B------:R-:W4:Y:S01]  /*4c7b0*/  LDL.64 R24, [R1+0x1a78] ;  /* 0x001a780001187983 */ /* 0x000f220000100a00 */
[----:B------:R-:W4:Y:S04]  /*4c7c0*/  LDL.64 R26, [R1+0x1a68] ;  /* 0x001a6800011a7983 */ /* 0x000f280000100a00 */
[----:B-1----:R-:W4:Y:S01]  /*4c7d0*/  LDL.64 R10, [R1+0x1a90] ;  /* 0x001a9000010a7983 */ /* 0x002f220000100a00 */
[----:B---3--:R-:W-:-:S04]  /*4c7e0*/  IMAD.WIDE R4, R0, 0x2, R22 ;  /* 0x0000000200047825 */ /* 0x008fc800078e0216 */
[----:B--2---:R-:W-:-:S04]  /*4c7f0*/  IMAD.WIDE R6, R0, 0x2, R20 ;  /* 0x0000000200067825 */ /* 0x004fc800078e0214 */
[C---:B------:R-:W-:Y:S01]  /*4c800*/  IMAD.WIDE R8, R0.reuse, 0x2, R16 ;  /* 0x0000000200087825 */ /* 0x040fe200078e0210 */
[----:B------:R-:W2:Y:S04]  /*4c810*/  LDL.64 R20, [R1+0x1a58] ;  /* 0x001a580001147983 */ /* 0x000ea80000100a00 */
[----:B------:R0:W3:Y:S04]  /*4c820*/  LDG.E.U16 R22, [R4.64] ;  /* 0x0000000404167981 */ /* 0x0000e8000c1e1500 */
[----:B------:R-:W2:Y:S04]  /*4c830*/  LDG.E.U16 R7, [R6.64] ;  /* 0x0000000406077981 */ /* 0x000ea8000c1e1500 */
[----:B------:R1:W2:Y:S04]  /*4c840*/  LDG.E.U16 R3, [R8.64] ;  /* 0x0000000408037981 */ /* 0x0002a8000c1e1500 */
[----:B------:R-:W2:Y:S01]  /*4c850*/  LDL.64 R16, [R1+0x1a60] ;  /* 0x001a600001107983 */ /* 0x000ea20000100a00 */
[----:B0-----:R-:W-:-:S03]  /*4c860*/  IMAD.WIDE R4, R0, 0x2, R14 ;  /* 0x0000000200047825 */ /* 0x001fc600078e020e */
[----:B------:R-:W1:Y:S04]  /*4c870*/  LDL.64 R14, [R1+0x1a70] ;  /* 0x001a7000010e7983 */ /* 0x000e680000100a00 */
[----:B------:R4:W2:Y:S02]  /*4c880*/  LDG.E.U16 R23, [R4.64] ;  /* 0x0000000404177981 */ /* 0x0008a4000c1e1500 */
[----:B----4-:R-:W-:-:S04]  /*4c890*/  IMAD.WIDE R4, R0, 0x2, R18 ;  /* 0x0000000200047825 */ /* 0x010fc800078e0212 */
[----:B------:R-:W-:-:S05]  /*4c8a0*/  IMAD.WIDE R12, R0, 0x2, R12 ;  /* 0x00000002000c7825 */ /* 0x000fca00078e020c */
[----:B------:R0:W4:Y:S01]  /*4c8b0*/  LDG.E.U16 R29, [R12.64] ;  /* 0x000000040c1d7981 */ /* 0x000122000c1e1500 */
[----:B------:R-:W-:-:S05]  /*4c8c0*/  IMAD.WIDE R10, R0, 0x2, R10 ;  /* 0x00000002000a7825 */ /* 0x000fca00078e020a */
[----:B------:R0:W4:Y:S02]  /*4c8d0*/  LDG.E.U16 R28, [R10.64] ;  /* 0x000000040a1c7981 */ /* 0x000124000c1e1500 */
[C---:B0-----:R-:W-:Y:S02]  /*4c8e0*/  IMAD.WIDE R10, R0.reuse, 0x2, R26 ;  /* 0x00000002000a7825 */ /* 0x041fe400078e021a */
[----:B------:R0:W4:Y:S04]  /*4c8f0*/  LDG.E.U16 R27, [R4.64] ;  /* 0x00000004041b7981 */ /* 0x000128000c1e1500 */
[----:B--2---:R-:W-:Y:S01]  /*4c900*/  STL [R1+0x11e4], R23 ;  /* 0x0011e41701007387 */ /* 0x004fe20000100800 */
[----:B---3--:R2:W-:Y:S02]  /*4c910*/  STL [R1+0x11e8], R22 ;  /* 0x0011e81601007387 */ /* 0x0085e40000100800 */
[----:B------:R-:W3:Y:S01]  /*4c920*/  LDL.64 R18, [R1+0x1a48] ;  /* 0x001a480001127983 */ /* 0x000ee20000100a00 */
[----:B--2---:R-:W2:Y:S01]  /*4c930*/  LDL.64 R22, [R1+0x1a50] ;  /* 0x001a500001167983 */ /* 0x004ea20000100a00 */
[----:B------:R0:W-:Y:S02]  /*4c940*/  STL [R1+0x11e0], R7 ;  /* 0x0011e00701007387 */ /* 0x0001e40000100800 */
[----:B0-----:R-:W-:-:S02]  /*4c950*/  IMAD.WIDE R6, R0, 0x2, R24 ;  /* 0x0000000200067825 */ /* 0x001fc400078e0218 */
[----:B------:R-:W2:Y:S04]  /*4c960*/  LDL.64 R24, [R1+0x1a40] ;  /* 0x001a400001187983 */ /* 0x000ea80000100a00 */
[----:B------:R-:W3:Y:S01]  /*4c970*/  LDG.E.U16 R7, [R6.64] ;  /* 0x0000000406077981 */ /* 0x000ee2000c1e1500 */
[----:B-1----:R-:W-:-:S04]  /*4c980*/  IMAD.WIDE R8, R0, 0x2, R14 ;  /* 0x0000000200087825 */ /* 0x002fc800078e020e */
[----:B------:R-:W3:Y:S02]  /*4c990*/  LDL.64 R14, [R1+0x1a38] ;  /* 0x001a3800010e7983 */ /* 0x000ee40000100a00 */
[----:B------:R0:W-:Y:S02]  /*4c9a0*/  STL [R1+0x11dc], R3 ;  /* 0x0011dc0301007387 */ /* 0x0001e40000100800 */
[----:B0-----:R0:W3:Y:S01]  /*4c9b0*/  LDG.E.U16 R3, [R8.64] ;  /* 0x0000000408037981 */ /* 0x0010e2000c1e1500 */
[----:B------:R-:W-:-:S03]  /*4c9c0*/  IMAD.WIDE R12, R0, 0x2, R16 ;  /* 0x00000002000c7825 */ /* 0x000fc600078e0210 */
[----:B----4-:R1:W-:Y:S01]  /*4c9d0*/  STL [R1+0x11d8], R28 ;  /* 0x0011d81c01007387 */ /* 0x0103e20000100800 */
[----:B------:R-:W4:Y:S02]  /*4c9e0*/  LDL.64 R16, [R1+0x1a30] ;  /* 0x001a300001107983 */ /* 0x000f240000100a00 */
[----:B------:R0:W-:Y:S02]  /*4c9f0*/  STL [R1+0x11d4], R29 ;  /* 0x0011d41d01007387 */ /* 0x0001e40000100800 */
[C---:B------:R-:W-:Y:S01]  /*4ca00*/  IMAD.WIDE R4, R0.reuse, 0x2, R20 ;  /* 0x0000000200047825 */ /* 0x040fe200078e0214 */
[----:B-1----:R2:W4:Y:S04]  /*4ca10*/  LDG.E.U16 R28, [R10.64] ;  /* 0x000000040a1c7981 */ /* 0x002528000c1e1500 */
[----:B------:R1:W-:Y:S01]  /*4ca20*/  STL [R1+0x11d0], R27 ;  /* 0x0011d01b01007387 */ /* 0x0003e20000100800 */
[----:B------:R-:W4:Y:S03]  /*4ca30*/  LDL.64 R20, [R1+0x1a20] ;  /* 0x001a200001147983 */ /* 0x000f260000100a00 */
[----:B0-----:R0:W4:Y:S04]  /*4ca40*/  LDG.E.U16 R29, [R12.64] ;  /* 0x000000040c1d7981 */ /* 0x001128000c1e1500 */
[----:B-1----:R-:W4:Y:S01]  /*4ca50*/  LDL.64 R26, [R1+0x1a28] ;  /* 0x001a2800011a7983 */ /* 0x002f220000100a00 */
[----:B--2---:R-:W-:-:S03]  /*4ca60*/  IMAD.WIDE R10, R0, 0x2, R24 ;  /* 0x00000002000a7825 */ /* 0x004fc600078e0218 */
[----:B------:R1:W2:Y:S04]  /*4ca70*/  LDG.E.U16 R25, [R4.64] ;  /* 0x0000000404197981 */ /* 0x0002a8000c1e1500 */
[----:B---3--:R3:W-:Y:S02]  /*4ca80*/  STL [R1+0x11cc], R7 ;  /* 0x0011cc0701007387 */ /* 0x0087e40000100800 */
[C---:B---3--:R-:W-:Y:S02]  /*4ca90*/  IMAD.WIDE R6, R0.reuse, 0x2, R22 ;  /* 0x0000000200067825 */ /* 0x048fe400078e0216 */
[----:B------:R-:W3:Y:S04]  /*4caa0*/  LDL.64 R22, [R1+0x1a18] ;  /* 0x001a180001167983 */ /* 0x000ee80000100a00 */
[----:B------:R-:W3:Y:S01]  /*4cab0*/  LDG.E.U16 R7, [R6.64] ;  /* 0x0000000406077981 */ /* 0x000ee2000c1e1500 */
[----:B------:R-:W-:-:S04]  /*4cac0*/  IMAD.WIDE R8, R0, 0x2, R18 ;  /* 0x0000000200087825 */ /* 0x000fc800078e0212 */
[----:B------:R-:W3:Y:S02]  /*4cad0*/  LDL.64 R18, [R1+0x1a10] ;  /* 0x001a100001127983 */ /* 0x000ee40000100a00 */
[----:B------:R0:W-:Y:S02]  /*4cae0*/  STL [R1+0x11c8], R3 ;  /* 0x0011c80301007387 */ /* 0x0001e40000100800 */
[----:B0-----:R0:W3:Y:S01]  /*4caf0*/  LDG.E.U16 R3, [R8.64] ;  /* 0x0000000408037981 */ /* 0x0010e2000c1e1500 */
[----:B------:R-:W-:-:S03]  /*4cb00*/  IMAD.WIDE R12, R0, 0x2, R14 ;  /* 0x00000002000c7825 */ /* 0x000fc600078e020e */
[----:B----4-:R4:W-:Y:S01]  /*4cb10*/  STL [R1+0x11c4], R28 ;  /* 0x0011c41c01007387 */ /* 0x0109e20000100800 */
[----:B------:R-:W3:Y:S02]  /*4cb20*/  LDL.64 R14, [R1+0x1a08] ;  /* 0x001a0800010e7983 */ /* 0x000ee40000100a00 */
[----:B------:R0:W-:Y:S02]  /*4cb30*/  STL [R1+0x11c0], R29 ;  /* 0x0011c01d01007387 */ /* 0x0001e40000100800 */
[C---:B-1----:R-:W-:Y:S01]  /*4cb40*/  IMAD.WIDE R4, R0.reuse, 0x2, R16 ;  /* 0x0000000200047825 */ /* 0x042fe200078e0210 */
[----:B----4-:R3:W4:Y:S04]  /*4cb50*/  LDG.E.U16 R28, [R10.64] ;  /* 0x000000040a1c7981 */ /* 0x010728000c1e1500 */
[----:B0-----:R0:W4:Y:S01]  /*4cb60*/  LDG.E.U16 R29, [R12.64] ;  /* 0x000000040c1d7981 */ /* 0x001122000c1e1500 */
[----:B------:R-:W-:-:S03]  /*4cb70*/  IMAD.WIDE R8, R0, 0x2, R20 ;  /* 0x0000000200087825 */ /* 0x000fc600078e0214 */
[----:B--2---:R1:W-:Y:S01]  /*4cb80*/  STL [R1+0x11bc], R25 ;  /* 0x0011bc1901007387 */ /* 0x0043e20000100800 */
[----:B------:R-:W2:Y:S03]  /*4cb90*/  LDL.64 R16, [R1+0x19f8] ;  /* 0x0019f80001107983 */ /* 0x000ea60000100a00 */
[----:B-1----:R-:W2:Y:S01]  /*4cba0*/  LDL.64 R24, [R1+0x1a00] ;  /* 0x001a000001187983 */ /* 0x002ea20000100a00 */
[----:B---3--:R-:W-:-:S03]  /*4cbb0*/  IMAD.WIDE R10, R0, 0x2, R22 ;  /* 0x00000002000a7825 */ /* 0x008fc600078e0216 */
[----:B------:R1:W3:Y:S04]  /*4cbc0*/  LDG.E.U16 R23, [R4.64] ;  /* 0x0000000404177981 */ /* 0x0002e8000c1e1500 */
[----:B------:R0:W-:Y:S01]  /*4cbd0*/  STL [R1+0x11b8], R7 ;  /* 0x0011b80701007387 */ /* 0x0001e20000100800 */
[----:B------:R-:W2:Y:S02]  /*4cbe0*/  LDL.64 R20, [R1+0x19e8] ;  /* 0x0019e80001147983 */ /* 0x000ea40000100a00 */
[C---:B0-----:R-:W-:Y:S02]  /*4cbf0*/  IMAD.WIDE R6, R0.reuse, 0x2, R26 ;  /* 0x0000000200067825 */ /* 0x041fe400078e021a */
[----:B------:R-:W2:Y:S04]  /*4cc00*/  LDL.64 R26, [R1+0x19f0] ;  /* 0x0019f000011a7983 */ /* 0x000ea80000100a00 */
[----:B------:R-:W2:Y:S01]  /*4cc10*/  LDG.E.U16 R7, [R6.64] ;  /* 0x0000000406077981 */ /* 0x000ea2000c1e1500 */
[----:B------:R0:W-:Y:S03]  /*4cc20*/  STL [R1+0x11b4], R3 ;  /* 0x0011b40301007387 */ /* 0x0001e60000100800 */
[----:B0-----:R0:W2:Y:S01]  /*4cc30*/  LDG.E.U16 R3, [R8.64] ;  /* 0x0000000408037981 */ /* 0x0010a2000c1e1500 */
[----:B------:R-:W-:-:S03]  /*4cc40*/  IMAD.WIDE R12, R0, 0x2, R18 ;  /* 0x00000002000c7825 */ /* 0x000fc600078e0212 */
[----:B----4-:R4:W-:Y:S01]  /*4cc50*/  STL [R1+0x11b0], R28 ;  /* 0x0011b01c01007387 */ /* 0x0109e20000100800 */
[----:B------:R-:W2:Y:S02]  /*4cc60*/  LDL.64 R18, [R1+0x19e0] ;  /* 0x0019e00001127983 */ /* 0x000ea40000100a00 */
[----:B------:R0:W-:Y:S02]  /*4cc70*/  STL [R1+0x11ac], R29 ;  /* 0x0011ac1d01007387 */ /* 0x0001e40000100800 */
[C---:B-1----:R-:W-:Y:S01]  /*4cc80*/  IMAD.WIDE R4, R0.reuse, 0x2, R14 ;  /* 0x0000000200047825 */ /* 0x042fe200078e020e */
[----:B----4-:R2:W4:Y:S04]  /*4cc90*/  LDG.E.U16 R28, [R10.64] ;  /* 0x000000040a1c7981 */ /* 0x010528000c1e1500 */
[----:B0-----:R0:W4:Y:S04]  /*4cca0*/  LDG.E.U16 R29, [R12.64] ;  /* 0x000000040c1d7981 */ /* 0x001128000c1e1500 */
[----:B---3--:R1:W-:Y:S01]  /*4ccb0*/  STL [R1+0x11a8], R23 ;  /* 0x0011a81701007387 */ /* 0x0083e20000100800 */
[----:B------:R-:W3:Y:S03]  /*4ccc0*/  LDL.64 R14, [R1+0x19d0] ;  /* 0x0019d000010e7983 */ /* 0x000ee60000100a00 */
[----:B-1----:R-:W3:Y:S01]  /*4ccd0*/  LDL.64 R22, [R1+0x19d8] ;  /* 0x0019d80001167983 */ /* 0x002ee20000100a00 */
[----:B--2---:R-:W-:-:S03]  /*4cce0*/  IMAD.WIDE R10, R0, 0x2, R26 ;  /* 0x00000002000a7825 */ /* 0x004fc600078e021a */
[----:B------:R1:W2:Y:S04]  /*4ccf0*/  LDG.E.U16 R27, [R4.64] ;  /* 0x00000004041b7981 */ /* 0x0002a8000c1e1500 */
[----:B------:R0:W-:Y:S02]  /*4cd00*/  STL [R1+0x11a4], R7 ;  /* 0x0011a40701007387 */ /* 0x0001e40000100800 */
[C---:B0-----:R-:W-:Y:S02]  /*4cd10*/  IMAD.WIDE R6, R0.reuse, 0x2, R24 ;  /* 0x0000000200067825 */ /* 0x041fe400078e0218 */
        /* <DEDUP_REMOVED lines=12> */
[----:B0-----:R0:W4:Y:S04]  /*4cde0*/  LDG.E.U16 R29, [R12.64] ;  /* 0x000000040c1d7981 */ /* 0x001128000c1e1500 */
[----:B--2---:R1:W-:Y:S01]  /*4cdf0*/  STL [R1+0x1194], R27 ;  /* 0x0011941b01007387 */ /* 0x0043e20000100800 */
[----:B------:R-:W2:Y:S03]  /*4ce00*/  LDL.64 R18, [R1+0x19a8] ;  /* 0x0019a80001127983 */ /* 0x000ea60000100a00 */
[----:B-1----:R-:W2:Y:S01]  /*4ce10*/  LDL.64 R26, [R1+0x19b0] ;  /* 0x0019b000011a7983 */ /* 0x002ea20000100a00 */
[----:B---3--:R-:W-:-:S03]  /*4ce20*/  IMAD.WIDE R10, R0, 0x2, R24 ;  /* 0x00000002000a7825 */ /* 0x008fc600078e0218 */
[----:B------:R1:W3:Y:S04]  /*4ce30*/  LDG.E.U16 R25, [R4.64] ;  /* 0x0000000404197981 */ /* 0x0002e8000c1e1500 */
[----:B------:R0:W-:Y:S02]  /*4ce40*/  STL [R1+0x1190], R7 ;  /* 0x0011900701007387 */ /* 0x0001e40000100800 */
[C---:B0-----:R-:W-:Y:S02]  /*4ce50*/  IMAD.WIDE R6, R0.reuse, 0x2, R22 ;  /* 0x0000000200067825 */ /* 0x041fe400078e0216 */
[----:B------:R-:W2:Y:S04]  /*4ce60*/  LDL.64 R22, [R1+0x19a0] ;  /* 0x0019a00001167983 */ /* 0x000ea80000100a00 */
[----:B------:R-:W2:Y:S01]  /*4ce70*/  LDG.E.U16 R7, [R6.64] ;  /* 0x0000000406077981 */ /* 0x000ea2000c1e1500 */
[----:B------:R-:W-:-:S04]  /*4ce80*/  IMAD.WIDE R8, R0, 0x2, R14 ;  /* 0x0000000200087825 */ /* 0x000fc800078e020e */
[----:B------:R-:W2:Y:S02]  /*4ce90*/  LDL.64 R14, [R1+0x1998] ;  /* 0x00199800010e7983 */ /* 0x000ea40000100a00 */
[----:B------:R0:W-:Y:S02]  /*4cea0*/  STL [R1+0x118c], R3 ;  /* 0x00118c0301007387 */ /* 0x0001e40000100800 */
        /* <DEDUP_REMOVED lines=103> */
[----:B------:R-:W4:Y:S02]  /*4d520*/  LDL.64 R14, [R1+0x18c8] ;  /* 0x0018c800010e7983 */ /* 0x000f240000100a00 */
[----:B------:R0:W-:Y:S02]  /*4d530*/  STL [R1+0x1120], R29 ;  /* 0x0011201d01007387 */ /* 0x0001e40000100800 */
[C---:B-1----:R-:W-:Y:S01]  /*4d540*/  IMAD.WIDE R4, R0.reuse, 0x2, R16 ;  /* 0x0000000200047825 */ /* 0x042fe200078e0210 */
[----:B0-----:R0:W4:Y:S04]  /*4d550*/  LDG.E.U16 R28, [R10.64] ;  /* 0x000000040a1c7981 */ /* 0x001128000c1e1500 */
[----:B------:R1:W4:Y:S01]  /*4d560*/  LDG.E.U16 R29, [R12.64] ;  /* 0x000000040c1d7981 */ /* 0x000322000c1e1500 */
[----:B---3--:R-:W-:-:S03]  /*4d570*/  IMAD.WIDE R8, R0, 0x2, R20 ;  /* 0x0000000200087825 */ /* 0x008fc600078e0214 */
[----:B--2---:R2:W-:Y:S01]  /*4d580*/  STL [R1+0x111c], R27 ;  /* 0x00111c1b01007387 */ /* 0x0045e20000100800 */
[----:B------:R-:W3:Y:S03]  /*4d590*/  LDL.64 R16, [R1+0x18b8] ;  /* 0x0018b80001107983 */ /* 0x000ee60000100a00 */
[----:B--2---:R-:W2:Y:S01]  /*4d5a0*/  LDL.64 R26, [R1+0x18c0] ;  /* 0x0018c000011a7983 */ /* 0x004ea20000100a00 */
[----:B0-----:R-:W-:-:S03]  /*4d5b0*/  IMAD.WIDE R10, R0, 0x2, R24 ;  /* 0x00000002000a7825 */ /* 0x001fc600078e0218 */
[----:B------:R0:W2:Y:S04]  /*4d5c0*/  LDG.E.U16 R25, [R4.64] ;  /* 0x0000000404197981 */ /* 0x0000a8000c1e1500 */
[----:B------:R0:W-:Y:S01]  /*4d5d0*/  STL [R1+0x1118], R7 ;  /* 0x0011180701007387 */ /* 0x0001e20000100800 */
[----:B------:R-:W3:Y:S02]  /*4d5e0*/  LDL.64 R20, [R1+0x18a8] ;  /* 0x0018a80001147983 */ /* 0x000ee40000100a00 */
[C---:B0-----:R-:W-:Y:S02]  /*4d5f0*/  IMAD.WIDE R6, R0.reuse, 0x2, R22 ;  /* 0x0000000200067825 */ /* 0x041fe400078e0216 */
[----:B------:R-:W3:Y:S04]  /*4d600*/  LDL.64 R22, [R1+0x18b0] ;  /* 0x0018b00001167983 */ /* 0x000ee80000100a00 */
[----:B------:R-:W3:Y:S01]  /*4d610*/  LDG.E.U16 R7, [R6.64] ;  /* 0x0000000406077981 */ /* 0x000ee2000c1e1500 */
[----:B------:R0:W-:Y:S03]  /*4d620*/  STL [R1+0x1114], R3 ;  /* 0x0011140301007387 */ /* 0x0001e60000100800 */
[----:B0-----:R0:W3:Y:S01]  /*4d630*/  LDG.E.U16 R3, [R8.64] ;  /* 0x0000000408037981 */ /* 0x0010e2000c1e1500 */
[----:B-1----:R-:W-:-:S03]  /*4d640*/  IMAD.WIDE R12, R0, 0x2, R18 ;  /* 0x00000002000c7825 */ /* 0x002fc600078e0212 */
[----:B----4-:R1:W-:Y:S01]  /*4d650*/  STL [R1+0x1110], R28 ;  /* 0x0011101c01007387 */ /* 0x0103e20000100800 */
[----:B------:R-:W4:Y:S02]  /*4d660*/  LDL.64 R18, [R1+0x18a0] ;  /* 0x0018a00001127983 */ /* 0x000f240000100a00 */
[----:B------:R0:W-:Y:S02]  /*4d670*/  STL [R1+0x110c], R29 ;  /* 0x00110c1d01007387 */ /* 0x0001e40000100800 */
[C---:B------:R-:W-:Y:S01]  /*4d680*/  IMAD.WIDE R4, R0.reuse, 0x2, R14 ;  /* 0x0000000200047825 */ /* 0x040fe200078e020e */
[----:B-1----:R1:W4:Y:S04]  /*4d690*/  LDG.E.U16 R28, [R10.64] ;  /* 0x000000040a1c7981 */ /* 0x002328000c1e1500 */
[----:B0-----:R3:W4:Y:S04]  /*4d6a0*/  LDG.E.U16 R29, [R12.64] ;  /* 0x000000040c1d7981 */ /* 0x001728000c1e1500 */
[----:B--2---:R0:W-:Y:S01]  /*4d6b0*/  STL [R1+0x1108], R25 ;  /* 0x0011081901007387 */ /* 0x0041e20000100800 */
[----:B------:R-:W2:Y:S02]  /*4d6c0*/  LDL.64 R14, [R1+0x1890] ;  /* 0x00189000010e7983 */ /* 0x000ea40000100a00 */
[----:B---3--:R-:W-:-:S02]  /*4d6d0*/  IMAD.WIDE R12, R0, 0x2, R20 ;  /* 0x00000002000c7825 */ /* 0x008fc400078e0214 */
[----:B------:R3:W2:Y:S04]  /*4d6e0*/  LDG.E.U16 R21, [R4.64] ;  /* 0x0000000404157981 */ /* 0x0006a8000c1e1500 */
[----:B0-----:R-:W2:Y:S04]  /*4d6f0*/  LDL.64 R24, [R1+0x1898] ;  /* 0x0018980001187983 */ /* 0x001ea80000100a00 */
[----:B------:R0:W-:Y:S02]  /*4d700*/  STL [R1+0x1104], R7 ;  /* 0x0011040701007387 */ /* 0x0001e40000100800 */
[----:B0-----:R-:W-:-:S02]  /*4d710*/  IMAD.WIDE R6, R0, 0x2, R26 ;  /* 0x0000000200067825 */ /* 0x001fc400078e021a */
[----:B------:R-:W2:Y:S04]  /*4d720*/  LDL.64 R26, [R1+0x1888] ;  /* 0x00188800011a7983 */ /* 0x000ea80000100a00 */
[----:B------:R-:W2:Y:S01]  /*4d730*/  LDG.E.U16 R7, [R6.64] ;  /* 0x0000000406077981 */ /* 0x000ea2000c1e1500 */
[----:B------:R-:W-:-:S04]  /*4d740*/  IMAD.WIDE R8, R0, 0x2, R16 ;  /* 0x0000000200087825 */ /* 0x000fc800078e0210 */
[----:B------:R-:W2:Y:S02]  /*4d750*/  LDL.64 R16, [R1+0x1880] ;  /* 0x0018800001107983 */ /* 0x000ea40000100a00 */
[----:B------:R0:W-:Y:S02]  /*4d760*/  STL [R1+0x1100], R3 ;  /* 0x0011000301007387 */ /* 0x0001e40000100800 */
[----:B0-----:R0:W2:Y:S01]  /*4d770*/  LDG.E.U16 R3, [R8.64] ;  /* 0x0000000408037981 */ /* 0x0010a2000c1e1500 */
[----:B-1----:R-:W-:-:S03]  /*4d780*/  IMAD.WIDE R10, R0, 0x2, R22 ;  /* 0x00000002000a7825 */ /* 0x002fc600078e0216 */
[----:B----4-:R1:W-:Y:S01]  /*4d790*/  STL [R1+0x10fc], R28 ;  /* 0x0010fc1c01007387 */ /* 0x0103e20000100800 */
[----:B------:R-:W3:Y:S02]  /*4d7a0*/  LDL.64 R22, [R1+0x1878] ;  /* 0x0018780001167983 */ /* 0x000ee40000100a00 */
[----:B------:R0:W-:Y:S02]  /*4d7b0*/  STL [R1+0x10f8], R29 ;  /* 0x0010f81d01007387 */ /* 0x0001e40000100800 */
[C---:B---3--:R-:W-:Y:S01]  /*4d7c0*/  IMAD.WIDE R4, R0.reuse, 0x2, R18 ;  /* 0x0000000200047825 */ /* 0x048fe200078e0212 */
[----:B-1----:R1:W3:Y:S04]  /*4d7d0*/  LDG.E.U16 R28, [R10.64] ;  /* 0x000000040a1c7981 */ /* 0x0022e8000c1e1500 */
[----:B0-----:R0:W3:Y:S04]  /*4d7e0*/  LDG.E.U16 R29, [R12.64] ;  /* 0x000000040c1d7981 */ /* 0x0010e8000c1e1500 */
[----:B--2---:R2:W-:Y:S01]  /*4d7f0*/  STL [R1+0x10f4], R21 ;  /* 0x0010f41501007387 */ /* 0x0045e20000100800 */
[----:B------:R-:W4:Y:S03]  /*4d800*/  LDL.64 R18, [R1+0x1868] ;  /* 0x0018680001127983 */ /* 0x000f260000100a00 */
[----:B--2---:R-:W2:Y:S01]  /*4d810*/  LDL.64 R20, [R1+0x1870] ;  /* 0x0018700001147983 */ /* 0x004ea20000100a00 */
[----:B-1----:R-:W-:-:S03]  /*4d820*/  IMAD.WIDE R10, R0, 0x2, R26 ;  /* 0x00000002000a7825 */ /* 0x002fc600078e021a */
[----:B------:R1:W2:Y:S04]  /*4d830*/  LDG.E.U16 R27, [R4.64] ;  /* 0x00000004041b7981 */ /* 0x0002a8000c1e1500 */
[----:B------:R0:W-:Y:S02]  /*4d840*/  STL [R1+0x10f0], R7 ;  /* 0x0010f00701007387 */ /* 0x0001e40000100800 */
[C---:B0-----:R-:W-:Y:S02]  /*4d850*/  IMAD.WIDE R6, R0.reuse, 0x2, R24 ;  /* 0x0000000200067825 */ /* 0x041fe400078e0218 */
[----:B------:R-:W4:Y:S04]  /*4d860*/  LDL.64 R24, [R1+0x1860] ;  /* 0x0018600001187983 */ /* 0x000f280000100a00 */
[----:B------:R-:W4:Y:S01]  /*4d870*/  LDG.E.U16 R7, [R6.64] ;  /* 0x0000000406077981 */ /* 0x000f22000c1e1500 */
[----:B------:R-:W-:-:S04]  /*4d880*/  IMAD.WIDE R8, R0, 0x2, R14 ;  /* 0x0000000200087825 */ /* 0x000fc800078e020e */
[----:B------:R-:W4:Y:S02]  /*4d890*/  LDL.64 R14, [R1+0x1858] ;  /* 0x00185800010e7983 */ /* 0x000f240000100a00 */
[----:B------:R0:W-:Y:S02]  /*4d8a0*/  STL [R1+0x10ec], R3 ;  /* 0x0010ec0301007387 */ /* 0x0001e40000100800 */
[----:B0-----:R0:W4:Y:S01]  /*4d8b0*/  LDG.E.U16 R3, [R8.64] ;  /* 0x0000000408037981 */ /* 0x001122000c1e1500 */
[----:B------:R-:W-:-:S03]  /*4d8c0*/  IMAD.WIDE R12, R0, 0x2, R16 ;  /* 0x00000002000c7825 */ /* 0x000fc600078e0210 */
[----:B---3--:R3:W-:Y:S01]  /*4d8d0*/  STL [R1+0x10e8], R28 ;  /* 0x0010e81c01007387 */ /* 0x0087e20000100800 */
[----:B------:R-:W4:Y:S02]  /*4d8e0*/  LDL.64 R16, [R1+0x1850] ;  /* 0x0018500001107983 */ /* 0x000f240000100a00 */
[----:B------:R0:W-:Y:S02]  /*4d8f0*/  STL [R1+0x10e4], R29 ;  /* 0x0010e41d01007387 */ /* 0x0001e40000100800 */
[C---:B-1----:R-:W-:Y:S01]  /*4d900*/  IMAD.WIDE R4, R0.reuse, 0x2, R22 ;  /* 0x0000000200047825 */ /* 0x042fe200078e0216 */
[----:B---3--:R4:W3:Y:S04]  /*4d910*/  LDG.E.U16 R28, [R10.64] ;  /* 0x000000040a1c7981 */ /* 0x0088e8000c1e1500 */
[----:B0-----:R0:W3:Y:S04]  /*4d920*/  LDG.E.U16 R29, [R12.64] ;  /* 0x000000040c1d7981 */ /* 0x0010e8000c1e1500 */
[----:B--2---:R1:W-:Y:S01]  /*4d930*/  STL [R1+0x10e0], R27 ;  /* 0x0010e01b01007387 */ /* 0x0043e20000100800 */
[----:B------:R-:W2:Y:S03]  /*4d940*/  LDL.64 R22, [R1+0x1840] ;  /* 0x0018400001167983 */ /* 0x000ea60000100a00 */
[----:B-1----:R-:W2:Y:S01]  /*4d950*/  LDL.64 R26, [R1+0x1848] ;  /* 0x00184800011a7983 */ /* 0x002ea20000100a00 */
[----:B----4-:R-:W-:-:S03]  /*4d960*/  IMAD.WIDE R10, R0, 0x2, R24 ;  /* 0x00000002000a7825 */ /* 0x010fc600078e0218 */
[----:B------:R1:W4:Y:S04]  /*4d970*/  LDG.E.U16 R25, [R4.64] ;  /* 0x0000000404197981 */ /* 0x000328000c1e1500 */
        /* <DEDUP_REMOVED lines=9> */
[----:B---3--:R3:W-:Y:S01]  /*4da10*/  STL [R1+0x10d4], R28 ;  /* 0x0010d41c01007387 */ /* 0x0087e20000100800 */
[----:B------:R-:W2:Y:S02]  /*4da20*/  LDL.64 R14, [R1+0x1828] ;  /* 0x00182800010e7983 */ /* 0x000ea40000100a00 */
[----:B------:R0:W-:Y:S02]  /*4da30*/  STL [R1+0x10d0], R29 ;  /* 0x0010d01d01007387 */ /* 0x0001e40000100800 */
[C---:B-1----:R-:W-:Y:S01]  /*4da40*/  IMAD.WIDE R4, R0.reuse, 0x2, R16 ;  /* 0x0000000200047825 */ /* 0x042fe200078e0210 */
[----:B---3--:R2:W3:Y:S04]  /*4da50*/  LDG.E.U16 R28, [R10.64] ;  /* 0x000000040a1c7981 */ /* 0x0084e8000c1e1500 */
[----:B0-----:R0:W3:Y:S04]  /*4da60*/  LDG.E.U16 R29, [R12.64] ;  /* 0x000000040c1d7981 */ /* 0x0010e8000c1e1500 */
[----:B----4-:R1:W-:Y:S01]  /*4da70*/  STL [R1+0x10cc], R25 ;  /* 0x0010cc1901007387 */ /* 0x0103e20000100800 */
[----:B------:R-:W4:Y:S03]  /*4da80*/  LDL.64 R16, [R1+0x1818] ;  /* 0x0018180001107983 */ /* 0x000f260000100a00 */
[----:B-1----:R-:W4:Y:S01]  /*4da90*/  LDL.64 R24, [R1+0x1820] ;  /* 0x0018200001187983 */ /* 0x002f220000100a00 */
[----:B--2---:R-:W-:-:S03]  /*4daa0*/  IMAD.WIDE R10, R0, 0x2, R20 ;  /* 0x00000002000a7825 */ /* 0x004fc600078e0214 */
        /* <DEDUP_REMOVED lines=51> */
[----:B------:R-:W3:Y:S02]  /*4dde0*/  LDL.64 R16, [R1+0x17b0] ;  /* 0x0017b00001107983 */ /* 0x000ee40000100a00 */
[----:B------:R0:W-:Y:S02]  /*4ddf0*/  STL [R1+0x1094], R29 ;  /* 0x0010941d01007387 */ /* 0x0001e40000100800 */
[C---:B-1----:R-:W-:Y:S01]  /*4de00*/  IMAD.WIDE R4, R0.reuse, 0x2, R22 ;  /* 0x0000000200047825 */ /* 0x042fe200078e0216 */
[----:B0-----:R0:W3:Y:S04]  /*4de10*/  LDG.E.U16 R28, [R10.64] ;  /* 0x000000040a1c7981 */ /* 0x0010e8000c1e1500 */
[----:B------:R1:W3:Y:S01]  /*4de20*/  LDG.E.U16 R29, [R12.64] ;  /* 0x000000040c1d7981 */ /* 0x0002e2000c1e1500 */
[----:B----4-:R-:W-:-:S03]  /*4de30*/  IMAD.WIDE R8, R0, 0x2, R18 ;  /* 0x0000000200087825 */ /* 0x010fc600078e0212 */
[----:B--2---:R2:W-:Y:S01]  /*4de40*/  STL [R1+0x1090], R25 ;  /* 0x0010901901007387 */ /* 0x0045e20000100800 */
[----:B------:R-:W4:Y:S03]  /*4de50*/  LDL.64 R22, [R1+0x17a0] ;  /* 0x0017a00001167983 */ /* 0x000f260000100a00 */
[----:B--2---:R-:W2:Y:S01]  /*4de60*/  LDL.64 R24, [R1+0x17a8] ;  /* 0x0017a80001187983 */ /* 0x004ea20000100a00 */
[----:B0-----:R-:W-:-:S03]  /*4de70*/  IMAD.WIDE R10, R0, 0x2, R20 ;  /* 0x00000002000a7825 */ /* 0x001fc600078e0214 */
[----:B------:R0:W2:Y:S04]  /*4de80*/  LDG.E.U16 R21, [R4.64] ;  /* 0x0000000404157981 */ /* 0x0000a8000c1e1500 */
[----:B------:R0:W-:Y:S01]  /*4de90*/  STL [R1+0x106c], R7 ;  /* 0x00106c0701007387 */ /* 0x0001e20000100800 */
[----:B------:R-:W4:Y:S02]  /*4dea0*/  LDL.64 R18, [R1+0x1790] ;  /* 0x0017900001127983 */ /* 0x000f240000100a00 */
[C---:B0-----:R-:W-:Y:S02]  /*4deb0*/  IMAD.WIDE R6, R0.reuse, 0x2, R26 ;  /* 0x0000000200067825 */ /* 0x041fe400078e021a */
[----:B------:R-:W4:Y:S04]  /*4dec0*/  LDL.64 R26, [R1+0x1798] ;  /* 0x00179800011a7983 */ /* 0x000f280000100a00 */
[----:B------:R-:W4:Y:S01]  /*4ded0*/  LDG.E.U16 R7, [R6.64] ;  /* 0x0000000406077981 */ /* 0x000f22000c1e1500 */
[----:B------:R0:W-:Y:S03]  /*4dee0*/  STL [R1+0x1068], R3 ;  /* 0x0010680301007387 */ /* 0x0001e60000100800 */
[----:B0-----:R0:W4:Y:S01]  /*4def0*/  LDG.E.U16 R3, [R8.64] ;  /* 0x0000000408037981 */ /* 0x001122000c1e1500 */
[----:B-1----:R-:W-:-:S04]  /*4df00*/  IMAD.WIDE R12, R0, 0x2, R14 ;  /* 0x00000002000c7825 */ /* 0x002fc800078e020e */
[----:B------:R-:W4:Y:S02]  /*4df10*/  LDL.64 R14, [R1+0x1788] ;  /* 0x00178800010e7983 */ /* 0x000f240000100a00 */
[----:B---3--:R1:W-:Y:S01]  /*4df20*/  STL [R1+0x1064], R28 ;  /* 0x0010641c01007387 */ /* 0x0083e20000100800 */
[----:B------:R3:W-:Y:S01]  /*4df30*/  STL [R1+0xe10], R29 ;  /* 0x000e101d01007387 */ /* 0x0007e20000100800 */
[----:B------:R-:W-:-:S03]  /*4df40*/  IMAD.WIDE R4, R0, 0x2, R16 ;  /* 0x0000000200047825 */ /* 0x000fc600078e0210 */
[----:B-1----:R-:W4:Y:S04]  /*4df50*/  LDG.E.U16 R28, [R10.64] ;  /* 0x000000040a1c7981 */ /* 0x002f28000c1e1500 */
[----:B---3--:R4:W3:Y:S04]  /*4df60*/  LDG.E.U16 R29, [R12.64] ;  /* 0x000000040c1d7981 */ /* 0x0088e8000c1e1500 */
[----:B--2---:R1:W-:Y:S01]  /*4df70*/  STL [R1+0xe0c], R21 ;  /* 0x000e0c1501007387 */ /* 0x0043e20000100800 */
[----:B------:R-:W2:Y:S02]  /*4df80*/  LDL.64 R16, [R1+0x1778] ;  /* 0x0017780001107983 */ /* 0x000ea40000100a00 */
[----:B----4-:R-:W-:-:S02]  /*4df90*/  IMAD.WIDE R12, R0, 0x2, R18 ;  /* 0x00000002000c7825 */ /* 0x010fc400078e0212 */
[----:B------:R4:W2:Y:S04]  /*4dfa0*/  LDG.E.U16 R19, [R4.64] ;  /* 0x0000000404137981 */ /* 0x0008a8000c1e1500 */
[----:B-1----:R-:W2:Y:S04]  /*4dfb0*/  LDL.64 R20, [R1+0x1780] ;  /* 0x0017800001147983 */ /* 0x002ea80000100a00 */
[----:B------:R1:W-:Y:S02]  /*4dfc0*/  STL [R1+0xe08], R7 ;  /* 0x000e080701007387 */ /* 0x0003e40000100800 */
[----:B-1----:R-:W-:-:S02]  /*4dfd0*/  IMAD.WIDE R6, R0, 0x2, R24 ;  /* 0x0000000200067825 */ /* 0x002fc400078e0218 */
[----:B------:R-:W2:Y:S04]  /*4dfe0*/  LDL.64 R24, [R1+0x1770] ;  /* 0x0017700001187983 */ /* 0x000ea80000100a00 */
[----:B------:R-:W2:Y:S01]  /*4dff0*/  LDG.E.U16 R7, [R6.64] ;  /* 0x0000000406077981 */ /* 0x000ea2000c1e1500 */
[----:B0-----:R-:W-:-:S04]  /*4e000*/  IMAD.WIDE R8, R0, 0x2, R22 ;  /* 0x0000000200087825 */ /* 0x001fc800078e0216 */
[----:B------:R-:W2:Y:S02]  /*4e010*/  LDL.64 R22, [R1+0x1768] ;  /* 0x0017680001167983 */ /* 0x000ea40000100a00 */
[----:B------:R0:W-:Y:S02]  /*4e020*/  STL [R1+0xe04], R3 ;  /* 0x000e040301007387 */ /* 0x0001e40000100800 */
[----:B0-----:R0:W2:Y:S04]  /*4e030*/  LDG.E.U16 R3, [R8.64] ;  /* 0x0000000408037981 */ /* 0x0010a8000c1e1500 */
[----:B---3--:R-:W-:Y:S01]  /*4e040*/  STL [R1+0xdfc], R29 ;  /* 0x000dfc1d01007387 */ /* 0x008fe20000100800 */
[----:B------:R1:W-:Y:S02]  /*4e050*/  STL [R1+0xe00], R28 ;  /* 0x000e001c01007387 */ /* 0x0003e40000100800 */
[----:B----4-:R-:W-:-:S04]  /*4e060*/  IMAD.WIDE R4, R0, 0x2, R14 ;  /* 0x0000000200047825 */ /* 0x010fc800078e020e */
[C---:B------:R-:W-:Y:S02]  /*4e070*/  IMAD.WIDE R10, R0.reuse, 0x2, R26 ;  /* 0x00000002000a7825 */ /* 0x040fe400078e021a */
[----:B------:R3:W4:Y:S04]  /*4e080*/  LDG.E.U16 R27, [R12.64] ;  /* 0x000000040c1b7981 */ /* 0x000728000c1e1500 */
[----:B------:R0:W4:Y:S04]  /*4e090*/  LDG.E.U16 R26, [R10.64] ;  /* 0x000000040a1a7981 */ /* 0x000128000c1e1500 */
[----:B------:R-:W4:Y:S04]  /*4e0a0*/  LDG.E.U16 R5, [R4.64] ;  /* 0x0000000404057981 */ /* 0x000f28000c1e1500 */
[----:B-1----:R-:W4:Y:S04]  /*4e0b0*/  LDL.64 R28, [R1+0x1760] ;  /* 0x00176000011c7983 */ /* 0x002f280000100a00 */
[----:B--2---:R1:W-:Y:S01]  /*4e0c0*/  STL [R1+0xdf8], R19 ;  /* 0x000df81301007387 */ /* 0x0043e20000100800 */
[----:B------:R-:W2:Y:S02]  /*4e0d0*/  LDL.64 R14, [R1+0x1750] ;  /* 0x00175000010e7983 */ /* 0x000ea40000100a00 */
[----:B0-----:R-:W-:-:S06]  /*4e0e0*/  IMAD.WIDE R8, R0, 0x2, R16 ;  /* 0x0000000200087825 */ /* 0x001fcc00078e0210 */
[----:B------:R-:W2:Y:S04]  /*4e0f0*/  LDG.E.U16 R9, [R8.64] ;  /* 0x0000000408097981 */ /* 0x000ea8000c1e1500 */
[----:B-1----:R-:W2:Y:S04]  /*4e100*/  LDL.64 R18, [R1+0x1758] ;  /* 0x0017580001127983 */ /* 0x002ea80000100a00 */
[----:B------:R0:W-:Y:S01]  /*4e110*/  STL [R1+0xdf4], R7 ;  /* 0x000df40701007387 */ /* 0x0001e20000100800 */
[----:B------:R-:W-:-:S04]  /*4e120*/  IMAD.WIDE R10, R0, 0x2, R24 ;  /* 0x00000002000a7825 */ /* 0x000fc800078e0218 */
[----:B---3--:R-:W-:-:S04]  /*4e130*/  IMAD.WIDE R12, R0, 0x2, R22 ;  /* 0x00000002000c7825 */ /* 0x008fc800078e0216 */
[----:B------:R-:W3:Y:S01]  /*4e140*/  LDL.64 R16, [R1+0x1740] ;  /* 0x0017400001107983 */ /* 0x000ee20000100a00 */
[----:B------:R-:W2:Y:S01]  /*4e150*/  LDG.E.U16 R11, [R10.64] ;  /* 0x000000040a0b7981 */ /* 0x000ea2000c1e1500 */
[----:B0-----:R-:W-:-:S03]  /*4e160*/  IMAD.WIDE R6, R0, 0x2, R20 ;  /* 0x0000000200067825 */ /* 0x001fc600078e0214 */
[----:B------:R-:W2:Y:S04]  /*4e170*/  LDL.64 R20, [R1+0x1748] ;  /* 0x0017480001147983 */ /* 0x000ea80000100a00 */
[----:B------:R-:W2:Y:S01]  /*4e180*/  LDG.E.U16 R7, [R6.64] ;  /* 0x0000000406077981 */ /* 0x000ea2000c1e1500 */
[----:B------:R0:W-:Y:S03]  /*4e190*/  STL [R1+0xdf0], R3 ;  /* 0x000df00301007387 */ /* 0x0001e60000100800 */
[----:B0-----:R3:W3:Y:S01]  /*4e1a0*/  LDG.E.U16 R3, [R12.64] ;  /* 0x000000040c037981 */ /* 0x0016e2000c1e1500 */
[----:B----4-:R-:W-:Y:S02]  /*4e1b0*/  STL [R1+0xde8], R27 ;  /* 0x000de81b01007387 */ /* 0x010fe40000100800 */
[----:B------:R0:W-:Y:S02]  /*4e1c0*/  STL [R1+0xdec], R26 ;  /* 0x000dec1a01007387 */ /* 0x0001e40000100800 */
[----:B------:R-:W4:Y:S01]  /*4e1d0*/  LDL.64 R24, [R1+0x1730] ;  /* 0x0017300001187983 */ /* 0x000f220000100a00 */
[----:B------:R-:W3:Y:S04]  /*4e1e0*/  LDL.64 R22, [R1+0x1728] ;  /* 0x0017280001167983 */ /* 0x000ee80000100a00 */
[----:B0-----:R-:W3:Y:S01]  /*4e1f0*/  LDL.64 R26, [R1+0x1738] ;  /* 0x00173800011a7983 */ /* 0x001ee20000100a00 */
[----:B------:R0:W-:Y:S02]  /*4e200*/  STL [R1+0xde4], R5 ;  /* 0x000de40501007387 */ /* 0x0001e40000100800 */
[----:B0-----:R-:W-:-:S06]  /*4e210*/  IMAD.WIDE R4, R0, 0x2, R28 ;  /* 0x0000000200047825 */ /* 0x001fcc00078e021c */
[----:B------:R-:W4:Y:S04]  /*4e220*/  LDG.E.U16 R5, [R4.64] ;  /* 0x0000000404057981 */ /* 0x000f28000c1e1500 */
[----:B--2---:R0:W-:Y:S01]  /*4e230*/  STL [R1+0xde0], R7 ;  /* 0x000de00701007387 */ /* 0x0041e20000100800 */
[----:B------:R1:W-:Y:S02]  /*4e240*/  STL [R1+0xddc], R9 ;  /* 0x000ddc0901007387 */ /* 0x0003e40000100800 */
[----:B0-----:R-:W-:-:S04]  /*4e250*/  IMAD.WIDE R6, R0, 0x2, R18 ;  /* 0x0000000200067825 */ /* 0x001fc800078e0212 */
[C---:B-1----:R-:W-:Y:S01]  /*4e260*/  IMAD.WIDE R8, R0.reuse, 0x2, R14 ;  /* 0x0000000200087825 */ /* 0x042fe200078e020e */
[----:B------:R-:W2:Y:S04]  /*4e270*/  LDL.64 R18, [R1+0x1720] ;  /* 0x0017200001127983 */ /* 0x000ea80000100a00 */
[----:B------:R-:W2:Y:S01]  /*4e280*/  LDL.64 R14, [R1+0x1718] ;  /* 0x00171800010e7983 */ /* 0x000ea20000100a00 */
[----:B------:R0:W-:Y:S03]  /*4e290*/  STL [R1+0xdd8], R11 ;  /* 0x000dd80b01007387 */ /* 0x0001e60000100800 */
[----:B------:R1:W2:Y:S04]  /*4e2a0*/  LDG.E.U16 R29, [R8.64] ;  /* 0x00000004081d7981 */ /* 0x0002a8000c1e1500 */
[----:B------:R1:W2:Y:S01]  /*4e2b0*/  LDG.E.U16 R28, [R6.64] ;  /* 0x00000004061c7981 */ /* 0x0002a2000c1e1500 */
[----:B0-----:R-:W-:-:S06]  /*4e2c0*/  IMAD.WIDE R10, R0, 0x2, R20 ;  /* 0x00000002000a7825 */ /* 0x001fcc00078e0214 */
[----:B------:R-:W2:Y:S01]  /*4e2d0*/  LDG.E.U16 R11, [R10.64] ;  /* 0x000000040a0b7981 */ /* 0x000ea2000c1e1500 */
[----:B---3--:R-:W-:-:S03]  /*4e2e0*/  IMAD.WIDE R12, R0, 0x2, R16 ;  /* 0x00000002000c7825 */ /* 0x008fc600078e0210 */
[----:B------:R0:W-:Y:S01]  /*4e2f0*/  STL [R1+0xdd4], R3 ;  /* 0x000dd40301007387 */ /* 0x0001e20000100800 */
[----:B------:R-:W3:Y:S02]  /*4e300*/  LDL.64 R20, [R1+0x1710] ;  /* 0x0017100001147983 */ /* 0x000ee40000100a00 */
[----:B------:R-:W3:Y:S01]  /*4e310*/  LDL.64 R16, [R1+0x1708] ;  /* 0x0017080001107983 */ /* 0x000ee20000100a00 */
[----:B0-----:R0:W3:Y:S04]  /*4e320*/  LDG.E.U16 R3, [R12.64] ;  /* 0x000000040c037981 */ /* 0x0010e8000c1e1500 */
[----:B----4-:R4:W-:Y:S01]  /*4e330*/  STL [R1+0xdd0], R5 ;  /* 0x000dd00501007387 */ /* 0x0109e20000100800 */
[----:B-1----:R-:W-:-:S04]  /*4e340*/  IMAD.WIDE R6, R0, 0x2, R24 ;  /* 0x0000000200067825 */ /* 0x002fc800078e0218 */
[C---:B------:R-:W-:Y:S02]  /*4e350*/  IMAD.WIDE R8, R0.reuse, 0x2, R22 ;  /* 0x0000000200087825 */ /* 0x040fe400078e0216 */
[----:B------:R-:W3:Y:S04]  /*4e360*/  LDG.E.U16 R23, [R6.64] ;  /* 0x0000000406177981 */ /* 0x000ee8000c1e1500 */
[----:B------:R-:W3:Y:S01]  /*4e370*/  LDG.E.U16 R9, [R8.64] ;  /* 0x0000000408097981 */ /* 0x000ee2000c1e1500 */
[----:B----4-:R-:W-:-:S05]  /*4e380*/  IMAD.WIDE R4, R0, 0x2, R26 ;  /* 0x0000000200047825 */ /* 0x010fca00078e021a */
[----:B------:R1:W3:Y:S04]  /*4e390*/  LDG.E.U16 R22, [R4.64] ;  /* 0x0000000404167981 */ /* 0x0002e8000c1e1500 */
[----:B--2---:R-:W-:Y:S01]  /*4e3a0*/  STL [R1+0xdc8], R29 ;  /* 0x000dc81d01007387 */ /* 0x004fe20000100800 */
[----:B------:R2:W-:Y:S02]  /*4e3b0*/  STL [R1+0xdcc], R28 ;  /* 0x000dcc1c01007387 */ /* 0x0005e40000100800 */
[----:B------:R-:W4:Y:S02]  /*4e3c0*/  LDL.64 R26, [R1+0x16f8] ;  /* 0x0016f800011a7983 */ /* 0x000f240000100a00 */
[----:B------:R-:W4:Y:S01]  /*4e3d0*/  LDL.64 R24, [R1+0x16f0] ;  /* 0x0016f00001187983 */ /* 0x000f220000100a00 */
[----:B--2---:R-:W2:Y:S04]  /*4e3e0*/  LDL.64 R28, [R1+0x1700] ;  /* 0x00170000011c7983 */ /* 0x004ea80000100a00 */
[----:B------:R1:W-:Y:S01]  /*4e3f0*/  STL [R1+0xdc4], R11 ;  /* 0x000dc40b01007387 */ /* 0x0003e20000100800 */
[----:B0-----:R-:W-:-:S04]  /*4e400*/  IMAD.WIDE R12, R0, 0x2, R14 ;  /* 0x00000002000c7825 */ /* 0x001fc800078e020e */
[----:B------:R-:W4:Y:S02]  /*4e410*/  LDL.64 R14, [R1+0x16e0] ;  /* 0x0016e000010e7983 */ /* 0x000f240000100a00 */
[C---:B-1----:R-:W-:Y:S02]  /*4e420*/  IMAD.WIDE R10, R0.reuse, 0x2, R18 ;  /* 0x00000002000a7825 */ /* 0x042fe400078e0212 */
[----:B------:R-:W4:Y:S04]  /*4e430*/  LDL.64 R18, [R1+0x16e8] ;  /* 0x0016e80001127983 */ /* 0x000f280000100a00 */
[----:B------:R-:W4:Y:S01]  /*4e440*/  LDG.E.U16 R11, [R10.64] ;  /* 0x000000040a0b7981 */ /* 0x000f22000c1e1500 */
[----:B---3--:R0:W-:Y:S03]  /*4e450*/  STL [R1+0xdc0], R3 ;  /* 0x000dc00301007387 */ /* 0x0081e60000100800 */
[----:B0-----:R-:W3:Y:S01]  /*4e460*/  LDG.E.U16 R3, [R12.64] ;  /* 0x000000040c037981 */ /* 0x001ee2000c1e1500 */
[----:B------:R-:W-:Y:S02]  /*4e470*/  STL [R1+0xdb8], R23 ;  /* 0x000db81701007387 */ /* 0x000fe40000100800 */
[----:B------:R-:W-:-:S04]  /*4e480*/  IMAD.WIDE R4, R0, 0x2, R20 ;  /* 0x0000000200047825 */ /* 0x000fc800078e0214 */
[C---:B------:R-:W-:Y:S01]  /*4e490*/  IMAD.WIDE R6, R0.reuse, 0x2, R16 ;  /* 0x0000000200067825 */ /* 0x040fe200078e0210 */
[----:B------:R0:W-:Y:S03]  /*4e4a0*/  STL [R1+0xdbc], R22 ;  /* 0x000dbc1601007387 */ /* 0x0001e60000100800 */
[----:B------:R-:W3:Y:S02]  /*4e4b0*/  LDL.64 R20, [R1+0x16d0] ;  /* 0x0016d00001147983 */ /* 0x000ee40000100a00 */
[----:B------:R-:W3:Y:S01]  /*4e4c0*/  LDL.64 R16, [R1+0x16c8] ;  /* 0x0016c80001107983 */ /* 0x000ee20000100a00 */
[----:B0-----:R-:W3:Y:S01]  /*4e4d0*/  LDL.64 R22, [R1+0x16d8] ;  /* 0x0016d80001167983 */ /* 0x001ee20000100a00 */
[----:B------:R2:W-:Y:S02]  /*4e4e0*/  STL [R1+0xdb4], R9 ;  /* 0x000db40901007387 */ /* 0x0005e40000100800 */
[C---:B--2---:R-:W-:Y:S01]  /*4e4f0*/  IMAD.WIDE R8, R0.reuse, 0x2, R28 ;  /* 0x0000000200087825 */ /* 0x044fe200078e021c */
[----:B----4-:R0:W-:Y:S03]  /*4e500*/  STL [R1+0xdb0], R11 ;  /* 0x000db00b01007387 */ /* 0x0101e60000100800 */
[----:B0-----:R-:W-:-:S02]  /*4e510*/  IMAD.WIDE R10, R0, 0x2, R26 ;  /* 0x00000002000a7825 */ /* 0x001fc400078e021a */
[----:B------:R0:W2:Y:S04]  /*4e520*/  LDG.E.U16 R27, [R6.64] ;  /* 0x00000004061b7981 */ /* 0x0000a8000c1e1500 */
[----:B------:R1:W4:Y:S04]  /*4e530*/  LDG.E.U16 R26, [R4.64] ;  /* 0x00000004041a7981 */ /* 0x000328000c1e1500 */
[----:B---3--:R3:W-:Y:S01]  /*4e540*/  STL [R1+0xdac], R3 ;  /* 0x000dac0301007387 */ /* 0x0087e20000100800 */
[----:B------:R-:W-:-:S04]  /*4e550*/  IMAD.WIDE R12, R0, 0x2, R24 ;  /* 0x00000002000c7825 */ /* 0x000fc800078e0218 */
[----:B------:R0:W4:Y:S02]  /*4e560*/  LDG.E.U16 R24, [R10.64] ;  /* 0x000000040a187981 */ /* 0x000124000c1e1500 */
[----:B------:R-:W4:Y:S01]  /*4e570*/  LDL.64 R28, [R1+0x16b8] ;  /* 0x0016b800011c7983 */ /* 0x000f220000100a00 */
[----:B------:R0:W4:Y:S04]  /*4e580*/  LDG.E.U16 R25, [R12.64] ;  /* 0x000000040c197981 */ /* 0x000128000c1e1500 */
[----:B---3--:R3:W4:Y:S01]  /*4e590*/  LDG.E.U16 R3, [R8.64] ;  /* 0x0000000408037981 */ /* 0x008722000c1e1500 */
[----:B-1----:R-:W-:-:S04]  /*4e5a0*/  IMAD.WIDE R4, R0, 0x2, R18 ;  /* 0x0000000200047825 */ /* 0x002fc800078e0212 */
[----:B0-----:R-:W-:-:S04]  /*4e5b0*/  IMAD.WIDE R6, R0, 0x2, R14 ;  /* 0x0000000200067825 */ /* 0x001fc800078e020e */
[----:B------:R-:W-:-:S04]  /*4e5c0*/  IMAD.WIDE R10, R0, 0x2, R20 ;  /* 0x00000002000a7825 */ /* 0x000fc800078e0214 */
[C---:B------:R-:W-:Y:S02]  /*4e5d0*/  IMAD.WIDE R12, R0.reuse, 0x2, R16 ;  /* 0x00000002000c7825 */ /* 0x040fe400078e0210 */
[----:B------:R0:W4:Y:S04]  /*4e5e0*/  LDG.E.U16 R17, [R4.64] ;  /* 0x0000000404117981 */ /* 0x000128000c1e1500 */
[----:B------:R-:W4:Y:S04]  /*4e5f0*/  LDG.E.U16 R7, [R6.64] ;  /* 0x0000000406077981 */ /* 0x000f28000c1e1500 */
[----:B------:R-:W4:Y:S01]  /*4e600*/  LDG.E.U16 R11, [R10.64] ;  /* 0x000000040a0b7981 */ /* 0x000f22000c1e1500 */
[----:B---3--:R-:W-:-:S06]  /*4e610*/  IMAD.WIDE R8, R0, 0x2, R22 ;  /* 0x0000000200087825 */ /* 0x008fcc00078e0216 */
[----:B------:R-:W3:Y:S04]  /*4e620*/  LDG.E.U16 R9, [R8.64] ;  /* 0x0000000408097981 */ /* 0x000ee8000c1e1500 */
[----:B--2---:R-:W-:Y:S01]  /*4e630*/  STL [R1+0xda4], R27 ;  /* 0x000da41b01007387 */ /* 0x004fe20000100800 */
[----:B----4-:R1:W-:Y:S03]  /*4e640*/  STL [R1+0xda8], R26 ;  /* 0x000da81a01007387 */ /* 0x0103e60000100800 */
[----:B0-----:R-:W2:Y:S01]  /*4e650*/  LDL.64 R4, [R1+0x16c0] ;  /* 0x0016c00001047983 */ /* 0x001ea20000100a00 */
[----:B------:R-:W4:Y:S03]  /*4e660*/  LDL.64 R14, [R1+0x16a0] ;  /* 0x0016a000010e7983 */ /* 0x000f260000100a00 */
[----:B------:R-:W4:Y:S04]  /*4e670*/  LDL.64 R18, [R1+0x16a8] ;  /* 0x0016a80001127983 */ /* 0x000f280000100a00 */
[----:B-1----:R-:W4:Y:S01]  /*4e680*/  LDL.64 R26, [R1+0x16b0] ;  /* 0x0016b000011a7983 */ /* 0x002f220000100a00 */
[----:B------:R0:W-:Y:S03]  /*4e690*/  STL [R1+0xda0], R3 ;  /* 0x000da00301007387 */ /* 0x0001e60000100800 */
[----:B0-----:R4:W4:Y:S01]  /*4e6a0*/  LDG.E.U16 R3, [R12.64] ;  /* 0x000000040c037981 */ /* 0x001922000c1e1500 */
[----:B------:R-:W-:Y:S02]  /*4e6b0*/  STL [R1+0xd98], R25 ;  /* 0x000d981901007387 */ /* 0x000fe40000100800 */
[----:B------:R0:W-:Y:S02]  /*4e6c0*/  STL [R1+0xd9c], R24 ;  /* 0x000d9c1801007387 */ /* 0x0001e40000100800 */
[----:B------:R-:W4:Y:S01]  /*4e6d0*/  LDL.64 R22, [R1+0x1690] ;  /* 0x0016900001167983 */ /* 0x000f220000100a00 */
[----:B------:R-:W4:Y:S04]  /*4e6e0*/  LDL.64 R20, [R1+0x1688] ;  /* 0x0016880001147983 */ /* 0x000f280000100a00 */
[----:B0-----:R-:W4:Y:S01]  /*4e6f0*/  LDL.64 R24, [R1+0x1698] ;  /* 0x0016980001187983 */ /* 0x001f220000100a00 */
[----:B------:R0:W-:Y:S03]  /*4e700*/  STL [R1+0xd94], R17 ;  /* 0x000d941101007387 */ /* 0x0001e60000100800 */
[----:B0-----:R-:W4:Y:S01]  /*4e710*/  LDL.64 R16, [R1+0x1680] ;  /* 0x0016800001107983 */ /* 0x001f220000100a00 */
[----:B------:R0:W-:Y:S02]  /*4e720*/  STL [R1+0xd90], R7 ;  /* 0x000d900701007387 */ /* 0x0001e40000100800 */
[----:B---3--:R1:W-:Y:S02]  /*4e730*/  STL [R1+0xd8c], R9 ;  /* 0x000d8c0901007387 */ /* 0x0083e40000100800 */
[----:B------:R3:W-:Y:S02]  /*4e740*/  STL [R1+0xd88], R11 ;  /* 0x000d880b01007387 */ /* 0x0007e40000100800 */
[----:B0-----:R-:W-:-:S04]  /*4e750*/  IMAD.WIDE R6, R0, 0x2, R28 ;  /* 0x0000000200067825 */ /* 0x001fc800078e021c */
[----:B--2---:R-:W-:-:S04]  /*4e760*/  IMAD.WIDE R4, R0, 0x2, R4 ;  /* 0x0000000200047825 */ /* 0x004fc800078e0204 */
[C---:B----4-:R-:W-:Y:S02]  /*4e770*/  IMAD.WIDE R12, R0.reuse, 0x2, R14 ;  /* 0x00000002000c7825 */ /* 0x050fe400078e020e */
[----:B------:R-:W2:Y:S02]  /*4e780*/  LDL.LU R15, [R1+0x398] ;  /* 0x00039800010f7983 */ /* 0x000ea40000300800 */
[----:B------:R-:W2:Y:S02]  /*4e790*/  LDL R14, [R1+0x1060] ;  /* 0x00106000010e7983 */ /* 0x000ea40000100800 */
[C---:B-1----:R-:W-:Y:S02]  /*4e7a0*/  IMAD.WIDE R8, R0.reuse, 0x2, R26 ;  /* 0x0000000200087825 */ /* 0x042fe400078e021a */
[----:B------:R0:W4:Y:S02]  /*4e7b0*/  LDG.E.U16 R27, [R4.64] ;  /* 0x00000004041b7981 */ /* 0x000124000c1e1500 */
[----:B---3--:R-:W-:-:S02]  /*4e7c0*/  IMAD.WIDE R10, R0, 0x2, R18 ;  /* 0x00000002000a7825 */ /* 0x008fc400078e0212 */
[----:B------:R1:W3:Y:S02]  /*4e7d0*/  LDG.E.U16 R28, [R8.64] ;  /* 0x00000004081c7981 */ /* 0x0002e4000c1e1500 */
[----:B------:R0:W2:Y:S02]  /*4e7e0*/  LDG.E.U16 R18, [R12.64] ;  /* 0x000000040c127981 */ /* 0x0000a4000c1e1500 */
[----:B------:R0:W2:Y:S04]  /*4e7f0*/  LDG.E.U16 R29, [R10.64] ;  /* 0x000000040a1d7981 */ /* 0x0000a8000c1e1500 */
[----:B------:R0:W-:Y:S04]  /*4e800*/  STL [R1+0xd84], R3 ;  /* 0x000d840301007387 */ /* 0x0001e80000100800 */
[----:B0-----:R0:W2:Y:S01]  /*4e810*/  LDG.E.U16 R3, [R6.64] ;  /* 0x0000000406037981 */ /* 0x0010a2000c1e1500 */
[----:B------:R-:W-:-:S05]  /*4e820*/  IMAD.WIDE R4, R0, 0x2, R24 ;  /* 0x0000000200047825 */ /* 0x000fca00078e0218 */
[----:B------:R2:W3:Y:S01]  /*4e830*/  LDG.E.U16 R12, [R4.64] ;  /* 0x00000004040c7981 */ /* 0x0004e2000c1e1500 */
[----:B0-----:R-:W-:-:S04]  /*4e840*/  IMAD.WIDE R6, R0, 0x2, R22 ;  /* 0x0000000200067825 */ /* 0x001fc800078e0216 */
[C---:B-1----:R-:W-:Y:S01]  /*4e850*/  IMAD.WIDE R8, R0.reuse, 0x2, R20 ;  /* 0x0000000200087825 */ /* 0x042fe200078e0214 */
[----:B------:R0:W3:Y:S03]  /*4e860*/  LDG.E.U16 R13, [R6.64] ;  /* 0x00000004060d7981 */ /* 0x0000e6000c1e1500 */
[C---:B------:R-:W-:Y:S01]  /*4e870*/  IMAD.WIDE R10, R0.reuse, 0x2, R16 ;  /* 0x00000002000a7825 */ /* 0x040fe200078e0210 */
[----:B----4-:R1:W-:Y:S04]  /*4e880*/  STL [R1+0xd80], R27 ;  /* 0x000d801b01007387 */ /* 0x0103e80000100800 */
[----:B-1----:R-:W4:Y:S04]  /*4e890*/  LDL.64 R26, [R1+0x1660] ;  /* 0x00166000011a7983 */ /* 0x002f280000100a00 */
[----:B--2---:R-:W-:Y:S01]  /*4e8a0*/  STL [R1+0xd7c], R3 ;  /* 0x000d7c0301007387 */ /* 0x004fe20000100800 */
[----:B------:R-:W2:Y:S02]  /*4e8b0*/  LDL.64 R4, [R1+0x1678] ;  /* 0x0016780001047983 */ /* 0x000ea40000100a00 */
[----:B------:R-:W2:Y:S02]  /*4e8c0*/  LDL.LU R25, [R1+0x39c] ;  /* 0x00039c0001197983 */ /* 0x000ea40000300800 */
[----:B------:R-:W2:Y:S01]  /*4e8d0*/  LDL R24, [R1+0x100c] ;  /* 0x00100c0001187983 */ /* 0x000ea20000100800 */
[----:B------:R-:W2:Y:S01]  /*4e8e0*/  LDL.LU R23, [R1+0x3a0] ;  /* 0x0003a00001177983 */ /* 0x000ea20000300800 */
[----:B------:R-:W2:Y:S02]  /*4e8f0*/  LDL R22, [R1+0x1008] ;  /* 0x0010080001167983 */ /* 0x000ea40000100800 */
[----:B------:R-:W2:Y:S02]  /*4e900*/  LDL.LU R21, [R1+0x3a4] ;  /* 0x0003a40001157983 */ /* 0x000ea40000300800 */
[----:B------:R-:W2:Y:S01]  /*4e910*/  LDL R20, [R1+0x1000] ;  /* 0x0010000001147983 */ /* 0x000ea20000100800 */
[----:B0-----:R-:W2:Y:S01]  /*4e920*/  LDL.64 R6, [R1+0x1670] ;  /* 0x0016700001067983 */ /* 0x001ea20000100a00 */
[----:B------:R-:W-:Y:S02]  /*4e930*/  STL [R1+0xd74], R29 ;  /* 0x000d741d01007387 */ /* 0x000fe40000100800 */
[----:B---3--:R0:W-:Y:S01]  /*4e940*/  STL [R1+0xd78], R28 ;  /* 0x000d781c01007387 */ /* 0x0081e20000100800 */
[----:B------:R-:W3:Y:S04]  /*4e950*/  LDL.64 R16, [R1+0x1650] ;  /* 0x0016500001107983 */ /* 0x000ee80000100a00 */
[----:B0-----:R-:W2:Y:S01]  /*4e960*/  LDL.64 R28, [R1+0x1658] ;  /* 0x00165800011c7983 */ /* 0x001ea20000100a00 */
[----:B------:R0:W-:Y:S03]  /*4e970*/  STL [R1+0xd70], R18 ;  /* 0x000d701201007387 */ /* 0x0001e60000100800 */
[----:B0-----:R0:W2:Y:S04]  /*4e980*/  LDG.E.U16 R18, [R8.64] ;  /* 0x0000000408127981 */ /* 0x0010a8000c1e1500 */
[----:B0-----:R-:W3:Y:S01]  /*4e990*/  LDL.64 R8, [R1+0x1668] ;  /* 0x0016680001087983 */ /* 0x001ee20000100a00 */
[----:B------:R-:W-:Y:S02]  /*4e9a0*/  STL [R1+0xd68], R13 ;  /* 0x000d680d01007387 */ /* 0x000fe40000100800 */
[----:B------:R0:W-:Y:S02]  /*4e9b0*/  STL [R1+0xd6c], R12 ;  /* 0x000d6c0c01007387 */ /* 0x0001e40000100800 */
[----:B0-----:R-:W3:Y:S04]  /*4e9c0*/  LDL.64 R12, [R1+0x1648] ;  /* 0x00164800010c7983 */ /* 0x001ee80000100a00 */
[----:B--2---:R0:W-:Y:S04]  /*4e9d0*/  STL [R1+0xd64], R18 ;  /* 0x000d641201007387 */ /* 0x0041e80000100800 */
[----:B0-----:R-:W2:Y:S01]  /*4e9e0*/  LDG.E.U16 R18, [R10.64] ;  /* 0x000000040a127981 */ /* 0x001ea2000c1e1500 */
[----:B------:R-:W-:-:S04]  /*4e9f0*/  IMAD.WIDE R4, R0, 0x2, R4 ;  /* 0x0000000200047825 */ /* 0x000fc800078e0204 */
[C---:B------:R-:W-:Y:S01]  /*4ea00*/  IMAD.WIDE R6, R0.reuse, 0x2, R6 ;  /* 0x0000000200067825 */ /* 0x040fe200078e0206 */
[----:B--2---:R0:W-:Y:S04]  /*4ea10*/  STL [R1+0xd60], R18 ;  /* 0x000d601201007387 */ /* 0x0041e80000100800 */
[----:B0-----:R0:W2:Y:S04]  /*4ea20*/  LDG.E.U16 R18, [R4.64] ;  /* 0x0000000404127981 */ /* 0x0010a8000c1e1500 */
[----:B0-----:R0:W2:Y:S01]  /*4ea30*/  LDG.E.U16 R5, [R6.64] ;  /* 0x0000000406057981 */ /* 0x0010a2000c1e1500 */
[----:B---3--:R-:W-:-:S04]  /*4ea40*/  IMAD.WIDE R8, R0, 0x2, R8 ;  /* 0x0000000200087825 */ /* 0x008fc800078e0208 */
[----:B----4-:R-:W-:-:S04]  /*4ea50*/  IMAD.WIDE R10, R0, 0x2, R26 ;  /* 0x00000002000a7825 */ /* 0x010fc800078e021a */
[----:B------:R-:W-:Y:S01]  /*4ea60*/  FADD R4, -R14, R15 ;  /* 0x0000000f0e047221 */ /* 0x000fe20000000100 */
[----:B------:R-:W3:Y:S04]  /*4ea70*/  LDL.64 R26, [R1+0x1640] ;  /* 0x00164000011a7983 */ /* 0x000ee80000100a00 */
[----:B0-----:R0:W4:Y:S02]  /*4ea80*/  LDG.E.U16 R6, [R8.64] ;  /* 0x0000000408067981 */ /* 0x001124000c1e1500 */
[C---:B0-----:R-:W-:Y:S02]  /*4ea90*/  IMAD.WIDE R8, R0.reuse, 0x2, R16 ;  /* 0x0000000200087825 */ /* 0x041fe400078e0210 */
[----:B------:R-:W0:Y:S04]  /*4eaa0*/  S2R R19, SR_TID.X ;  /* 0x0000000000137919 */ /* 0x000e280000002100 */
[----:B--2---:R1:W-:Y:S01]  /*4eab0*/  STL [R1+0xd5c], R18 ;  /* 0x000d5c1201007387 */ /* 0x0043e20000100800 */
[----:B------:R-:W2:Y:S03]  /*4eac0*/  LDL.LU R15, [R1+0x13d0] ;  /* 0x0013d000010f7983 */ /* 0x000ea60000300800 */
[----:B-1----:R1:W2:Y:S04]  /*4ead0*/  LDG.E.U16 R18, [R10.64] ;  /* 0x000000040a127981 */ /* 0x0022a8000c1e1500 */
[----:B------:R0:W-:Y:S01]  /*4eae0*/  STL [R1+0xd58], R5 ;  /* 0x000d580501007387 */ /* 0x0001e20000100800 */
[----:B------:R-:W2:Y:S02]  /*4eaf0*/  LDL.LU R16, [R1+0x9a0] ;  /* 0x0009a00001107983 */ /* 0x000ea40000300800 */
[----:B-1----:R-:W-:-:S02]  /*4eb00*/  IMAD.WIDE R10, R0, 0x2, R12 ;  /* 0x00000002000a7825 */ /* 0x002fc400078e020c */
[----:B------:R-:W2:Y:S01]  /*4eb10*/  LDL.LU R12, [R1+0x9a4] ;  /* 0x0009a400010c7983 */ /* 0x000ea20000300800 */
[----:B0-----:R-:W-:Y:S01]  /*4eb20*/  LOP3.LUT R19, R19, 0x1c, RZ, 0xc0, !PT ;  /* 0x0000001c13137812 */ /* 0x001fe200078ec0ff */
[----:B------:R-:W-:Y:S02]  /*4eb30*/  FMUL R7, R4, 1.4426950216293334961 ;  /* 0x3fb8aa3b04077820 */ /* 0x000fe40000400000 */
[----:B------:R-:W2:Y:S01]  /*4eb40*/  LDL.LU R14, [R1+0x990] ;  /* 0x00099000010e7983 */ /* 0x000ea20000300800 */
[----:B------:R0:W2:Y:S04]  /*4eb50*/  LDG.E.U16 R11, [R10.64] ;  /* 0x000000040a0b7981 */ /* 0x0000a8000c1e1500 */
[----:B------:R-:W2:Y:S01]  /*4eb60*/  LDS R3, [R19.X4+0x20000] ;  /* 0x0200000013037984 */ /* 0x000ea20000004800 */
[----:B------:R-:W-:-:S03]  /*4eb70*/  IMAD.WIDE R4, R0, 0x2, R28 ;  /* 0x0000000200047825 */ /* 0x000fc600078e021c */
[----:B------:R-:W2:Y:S01]  /*4eb80*/  LDL.LU R13, [R1+0x994] ;  /* 0x00099400010d7983 */ /* 0x000ea20000300800 */
[----:B------:R-:W2:Y:S01]  /*4eb90*/  MUFU.EX2 R7, R7 ;  /* 0x0000000700077308 */ /* 0x000ea20000000800 */
[----:B------:R1:W2:Y:S02]  /*4eba0*/  LDG.E.U16 R28, [R8.64] ;  /* 0x00000004081c7981 */ /* 0x0002a4000c1e1500 */
[----:B------:R3:W2:Y:S01]  /*4ebb0*/  LDG.E.U16 R29, [R4.64] ;  /* 0x00000004041d7981 */ /* 0x0006a2000c1e1500 */
[----:B----4-:R-:W-:Y:S02]  /*4ebc0*/  STL [R1+0xd54], R6 ;  /* 0x000d540601007387 */ /* 0x010fe40000100800 */
[----:B---3--:R-:W-:-:S04]  /*4ebd0*/  IMAD.WIDE R4, R0, 0x2, R26 ;  /* 0x0000000200047825 */ /* 0x008fc800078e021a */
[----:B--2---:R-:W-:Y:S01]  /*4ebe0*/  FFMA R15, R7, R15, R3 ;  /* 0x0000000f070f7223 */ /* 0x004fe20000000003 */
[----:B------:R2:W-:Y:S01]  /*4ebf0*/  STL [R1+0xd50], R18 ;  /* 0x000d501201007387 */ /* 0x0005e20000100800 */
[----:B------:R-:W3:Y:S03]  /*4ec00*/  LDL.LU R17, [R1+0x980] ;  /* 0x0009800001117983 */ /* 0x000ee60000300800 */
[----:B------:R4:W-:Y:S04]  /*4ec10*/  STL [R1+0x13d0], R15 ;  /* 0x0013d00f01007387 */ /* 0x0009e80000100800 */
[----:B--2---:R2:W3:Y:S04]  /*4ec20*/  LDG.E.U16 R18, [R4.64] ;  /* 0x0000000404127981 */ /* 0x0044e8000c1e1500 */
[----:B----4-:R-:W4:Y:S01]  /*4ec30*/  LDL.LU R15, [R1+0x984] ;  /* 0x00098400010f7983 */ /* 0x010f220000300800 */
[----:B-1----:R-:W3:Y:S02]  /*4ec40*/  LDL.LU R8, [R1+0x970] ;  /* 0x0009700001087983 */ /* 0x002ee40000300800 */
[----:B------:R-:W4:Y:S02]  /*4ec50*/  LDL.LU R9, [R1+0x974] ;  /* 0x0009740001097983 */ /* 0x000f240000300800 */
[----:B--2---:R-:W-:-:S04]  /*4ec60*/  FADD R4, -R22, R23 ;  /* 0x0000001716047221 */ /* 0x004fc80000000100 */
[----:B0-----:R-:W-:Y:S02]  /*4ec70*/  FMUL R10, R4, 1.4426950216293334961 ;  /* 0x3fb8aa3b040a7820 */ /* 0x001fe40000400000 */
[----:B------:R-:W-:Y:S02]  /*4ec80*/  FMUL R4, R7, R12 ;  /* 0x0000000c07047220 */ /* 0x000fe40000400000 */
[----:B------:R-:W2:Y:S01]  /*4ec90*/  LDL.LU R12, [R1+0x960] ;  /* 0x00096000010c7983 */ /* 0x000ea20000300800 */
[----:B------:R-:W-:-:S04]  /*4eca0*/  FADD R6, -R24, R25 ;  /* 0x0000001918067221 */ /* 0x000fc80000000100 */
[----:B------:R-:W-:-:S04]  /*4ecb0*/  FMUL R5, R6, 1.4426950216293334961 ;  /* 0x3fb8aa3b06057820 */ /* 0x000fc80000400000 */
[----:B------:R0:W1:Y:S02]  /*4ecc0*/  MUFU.EX2 R3, R5 ;  /* 0x0000000500037308 */ /* 0x0000640000000800 */
[----:B0-----:R-:W-:-:S05]  /*4ecd0*/  FMUL R5, R7, R16 ;  /* 0x0000001007057220 */ /* 0x001fca0000400000 */
[----:B------:R0:W-:Y:S01]  /*4ece0*/  STL [R1+0x10], R5 ;  /* 0x0000100501007387 */ /* 0x0001e20000100800 */
[----:B------:R1:W-:Y:S02]  /*4ecf0*/  STL [R1+0x14], R4 ;  /* 0x0000140401007387 */ /* 0x0003e40000100800 */
[C---:B0-----:R-:W-:Y:S02]  /*4ed00*/  FMUL R5, R7.reuse, R14 ;  /* 0x0000000e07057220 */ /* 0x041fe40000400000 */
[----:B-1----:R-:W-:Y:S02]  /*4ed10*/  FMUL R4, R7, R13 ;  /* 0x0000000d07047220 */ /* 0x002fe40000400000 */
[----:B------:R-:W2:Y:S01]  /*4ed20*/  LDL.LU R13, [R1+0x964] ;  /* 0x00096400010d7983 */ /* 0x000ea20000300800 */
[----:B------:R-:W-:Y:S02]  /*4ed30*/  STL [R1], R5 ;  /* 0x0000000501007387 */ /* 0x000fe40000100800 */
[----:B------:R-:W2:Y:S02]  /*4ed40*/  LDL.LU R16, [R1+0x950] ;  /* 0x0009500001107983 */ /* 0x000ea40000300800 */
[----:B------:R-:W-:Y:S01]  /*4ed50*/  STL [R1+0xd4c], R29 ;  /* 0x000d4c1d01007387 */ /* 0x000fe20000100800 */
[----:B------:R-:W-:Y:S01]  /*4ed60*/  STL [R1+0x4], R4 ;  /* 0x0000040401007387 */ /* 0x000fe20000100800 */
[----:B------:R-:W-:Y:S02]  /*4ed70*/  STL [R1+0xd48], R28 ;  /* 0x000d481c01007387 */ /* 0x000fe40000100800 */
[----:B------:R-:W2:Y:S02]  /*4ed80*/  LDL.LU R14, [R1+0x954] ;  /* 0x00095400010e7983 */ /* 0x000ea40000300800 */
[----:B------:R-:W2:Y:S01]  /*4ed90*/  LDL.LU R24, [R1+0x8e0] ;  /* 0x0008e00001187983 */ /* 0x000ea20000300800 */
[----:B------:R0:W-:Y:S01]  /*4eda0*/  STL [R1+0xd44], R11 ;  /* 0x000d440b01007387 */ /* 0x0001e20000100800 */
[----:B------:R-:W-:-:S03]  /*4edb0*/  FADD R6, -R20, R21 ;  /* 0x0000001514067221 */ /* 0x000fc60000000100 */
[----:B0-----:R-:W2:Y:S01]  /*4edc0*/  LDL.LU R11, [R1+0x8e4] ;  /* 0x0008e400010b7983 */ /* 0x001ea20000300800 */
[----:B------:R-:W2:Y:S02]  /*4edd0*/  LDL.LU R21, [R1+0x8d0] ;  /* 0x0008d00001157983 */ /* 0x000ea40000300800 */
[----:B------:R-:W2:Y:S02]  /*4ede0*/  LDL.LU R20, [R1+0x8d4] ;  /* 0x0008d40001147983 */ /* 0x000ea40000300800 */
[C---:B---3--:R-:W-:Y:S02]  /*4edf0*/  FMUL R8, R7.reuse, R8 ;  /* 0x0000000807087220 */ /* 0x048fe40000400000 */
[C---:B----4-:R-:W-:Y:S01]  /*4ee00*/  FMUL R9, R7.reuse, R9 ;  /* 0x0000000907097220 */ /* 0x050fe20000400000 */
[----:B------:R-:W-:Y:S02]  /*4ee10*/  STL [R1+0xd40], R18 ;  /* 0x000d401201007387 */ /* 0x000fe40000100800 */
[----:B------:R-:W-:Y:S02]  /*4ee20*/  STL [R1+0x2e9c], R8 ;  /* 0x002e9c0801007387 */ /* 0x000fe40000100800 */
[----:B------:R-:W-:-:S02]  /*4ee30*/  FMUL R5, R7, R15 ;  /* 0x0000000f07057220 */ /* 0x000fc40000400000 */
[----:B------:R-:W3:Y:S01]  /*4ee40*/  LDL.LU R23, [R1+0x8c0] ;  /* 0x0008c00001177983 */ /* 0x000ee20000300800 */
[----:B------:R-:W4:Y:S01]  /*4ee50*/  LDL.LU R15, [R1+0x8b0] ;  /* 0x0008b000010f7983 */ /* 0x000f220000300800 */
[----:B------:R0:W-:Y:S02]  /*4ee60*/  STL [R1+0x2ea0], R9 ;  /* 0x002ea00901007387 */ /* 0x0001e40000100800 */
[----:B--2---:R-:W-:-:S05]  /*4ee70*/  FMUL R12, R7, R12 ;  /* 0x0000000c070c7220 */ /* 0x004fca0000400000 */
[----:B------:R1:W-:Y:S01]  /*4ee80*/  STL [R1+0x2e80], R12 ;  /* 0x002e800c01007387 */ /* 0x0003e20000100800 */
[----:B------:R-:W2:Y:S02]  /*4ee90*/  LDL.LU R22, [R1+0x8c4] ;  /* 0x0008c40001167983 */ /* 0x000ea40000300800 */
[----:B0-----:R-:W2:Y:S02]  /*4eea0*/  LDL.LU R9, [R1+0x8b4] ;  /* 0x0008b40001097983 */ /* 0x001ea40000300800 */
[C---:B------:R-:W-:Y:S02]  /*4eeb0*/  FMUL R4, R7.reuse, R17 ;  /* 0x0000001107047220 */ /* 0x040fe40000400000 */
[----:B------:R-:W-:-:S05]  /*4eec0*/  FMUL R13, R7, R13 ;  /* 0x0000000d070d7220 */ /* 0x000fca0000400000 */
[----:B------:R0:W-:Y:S01]  /*4eed0*/  STL [R1+0x2e84], R13 ;  /* 0x002e840d01007387 */ /* 0x0001e20000100800 */
[----:B------:R-:W2:Y:S02]  /*4eee0*/  LDL.LU R18, [R1+0x8a0] ;  /* 0x0008a00001127983 */ /* 0x000ea40000300800 */
[C---:B------:R-:W-:Y:S02]  /*4eef0*/  FMUL R17, R7.reuse, R14 ;  /* 0x0000000e07117220 */ /* 0x040fe40000400000 */
[C---:B-1----:R-:W-:Y:S01]  /*4ef00*/  FMUL R12, R7.reuse, R24 ;  /* 0x00000018070c7220 */ /* 0x042fe20000400000 */
[----:B------:R-:W2:Y:S04]  /*4ef10*/  LDL.LU R14, [R1+0x8a4] ;  /* 0x0008a400010e7983 */ /* 0x000ea80000300800 */
[----:B0-----:R-:W2:Y:S01]  /*4ef20*/  LDL.LU R13, [R1+0x880] ;  /* 0x00088000010d7983 */ /* 0x001ea20000300800 */
[----:B------:R0:W-:Y:S02]  /*4ef30*/  STL [R1+0x6b0], R12 ;  /* 0x0006b00c01007387 */ /* 0x0001e40000100800 */
[----:B------:R-:W-:-:S02]  /*4ef40*/  FMUL R8, R7, R11 ;  /* 0x0000000b07087220 */ /* 0x000fc40000400000 */
[----:B------:R-:W2:Y:S03]  /*4ef50*/  LDL.LU R11, [R1+0x884] ;  /* 0x00088400010b7983 */ /* 0x000ea60000300800 */
[----:B------:R1:W-:Y:S02]  /*4ef60*/  STL [R1+0x6b4], R8 ;  /* 0x0006b40801007387 */ /* 0x0003e40000100800 */
[C---:B0-----:R-:W-:Y:S02]  /*4ef70*/  FMUL R12, R7.reuse, R21 ;  /* 0x00000015070c7220 */ /* 0x041fe40000400000 */
[----:B------:R-:W2:Y:S03]  /*4ef80*/  LDL.LU R21, [R1+0x650] ;  /* 0x0006500001157983 */ /* 0x000ea60000300800 */
[----:B------:R0:W-:Y:S02]  /*4ef90*/  STL [R1+0x6a0], R12 ;  /* 0x0006a00c01007387 */ /* 0x0001e40000100800 */
[----:B-1----:R-:W-:-:S02]  /*4efa0*/  FMUL R8, R7, R20 ;  /* 0x0000001407087220 */ /* 0x002fc40000400000 */
[----:B------:R-:W2:Y:S03]  /*4efb0*/  LDL.LU R20, [R1+0x654] ;  /* 0x0006540001147983 */ /* 0x000ea60000300800 */
[----:B------:R1:W-:Y:S01]  /*4efc0*/  STL [R1+0x6a4], R8 ;  /* 0x0006a40801007387 */ /* 0x0003e20000100800 */
[----:B0-----:R-:W2:Y:S04]  /*4efd0*/  LDL.LU R12, [R1+0x870] ;  /* 0x00087000010c7983 */ /* 0x001ea80000300800 */
[----:B-1----:R-:W2:Y:S01]  /*4efe0*/  LDL.LU R8, [R1+0x874] ;  /* 0x0008740001087983 */ /* 0x002ea20000300800 */
[C---:B---3--:R-:W-:Y:S02]  /*4eff0*/  FMUL R25, R7.reuse, R23 ;  /* 0x0000001707197220 */ /* 0x048fe40000400000 */
[----:B----4-:R-:W-:-:S03]  /*4f000*/  FMUL R23, R7, R15 ;  /* 0x0000000f07177220 */ /* 0x010fc60000400000 */
[----:B------:R-:W-:Y:S01]  /*4f010*/  STL [R1+0x690], R25 ;  /* 0x0006901901007387 */ /* 0x000fe20000100800 */
[----:B--2---:R-:W-:-:S05]  /*4f020*/  FMUL R24, R7, R22 ;  /* 0x0000001607187220 */ /* 0x004fca0000400000 */
[----:B------:R-:W-:Y:S01]  /*4f030*/  STL [R1+0x694], R24 ;  /* 0x0006941801007387 */ /* 0x000fe20000100800 */
[----:B------:R-:W2:Y:S02]  /*4f040*/  LDL.LU R15, [R1+0x860] ;  /* 0x00086000010f7983 */ /* 0x000ea40000300800 */
[C---:B------:R-:W-:Y:S02]  /*4f050*/  FMUL R22, R7.reuse, R9 ;  /* 0x0000000907167220 */ /* 0x040fe40000400000 */
[----:B------:R0:W-:Y:S01]  /*4f060*/  STL [R1+0x680], R23 ;  /* 0x0006801701007387 */ /* 0x0001e20000100800 */
[----:B------:R-:W3:Y:S02]  /*4f070*/  LDL.LU R9, [R1+0x864] ;  /* 0x0008640001097983 */ /* 0x000ee40000300800 */
[----:B------:R1:W-:Y:S02]  /*4f080*/  STL [R1+0x684], R22 ;  /* 0x0006841601007387 */ /* 0x0003e40000100800 */
[----:B0-----:R-:W-:-:S02]  /*4f090*/  FMUL R23, R7, R18 ;  /* 0x0000001207177220 */ /* 0x001fc40000400000 */
[----:B------:R-:W4:Y:S01]  /*4f0a0*/  LDL.LU R18, [R1+0x850] ;  /* 0x0008500001127983 */ /* 0x000f220000300800 */
[C---:B-1----:R-:W-:Y:S02]  /*4f0b0*/  FMUL R22, R7.reuse, R14 ;  /* 0x0000000e07167220 */ /* 0x042fe40000400000 */
[----:B------:R0:W-:Y:S02]  /*4f0c0*/  STL [R1+0x670], R23 ;  /* 0x0006701701007387 */ /* 0x0001e40000100800 */
[----:B------:R-:W4:Y:S01]  /*4f0d0*/  LDL.LU R14, [R1+0x854] ;  /* 0x00085400010e7983 */ /* 0x000f220000300800 */
[----:B------:R1:W-:Y:S01]  /*4f0e0*/  STL [R1+0x674], R22 ;  /* 0x0006741601007387 */ /* 0x0003e20000100800 */
[----:B0-----:R-:W-:-:S03]  /*4f0f0*/  FMUL R23, R7, R13 ;  /* 0x0000000d07177220 */ /* 0x001fc60000400000 */
[----:B------:R-:W4:Y:S01]  /*4f100*/  LDL.LU R13, [R1+0x9a8] ;  /* 0x0009a800010d7983 */ /* 0x000f220000300800 */
[C---:B-1----:R-:W-:Y:S02]  /*4f110*/  FMUL R22, R7.reuse, R11 ;  /* 0x0000000b07167220 */ /* 0x042fe40000400000 */
[----:B------:R0:W-:Y:S01]  /*4f120*/  STL [R1+0x660], R23 ;  /* 0x0006601701007387 */ /* 0x0001e20000100800 */
[----:B------:R-:W4:Y:S02]  /*4f130*/  LDL.LU R11, [R1+0x9ac] ;  /* 0x0009ac00010b7983 */ /* 0x000f240000300800 */
[----:B------:R1:W-:Y:S02]  /*4f140*/  STL [R1+0x664], R22 ;  /* 0x0006641601007387 */ /* 0x0003e40000100800 */
[C---:B0-----:R-:W-:Y:S02]  /*4f150*/  FMUL R23, R7.reuse, R21 ;  /* 0x0000001507177220 */ /* 0x041fe40000400000 */
[----:B-1----:R-:W-:-:S02]  /*4f160*/  FMUL R22, R7, R20 ;  /* 0x0000001407167220 */ /* 0x002fc40000400000 */
[C---:B------:R-:W-:Y:S01]  /*4f170*/  FMUL R21, R7.reuse, R12 ;  /* 0x0000000c07157220 */ /* 0x040fe20000400000 */
[----:B------:R-:W-:Y:S02]  /*4f180*/  STL [R1+0x650], R23 ;  /* 0x0006501701007387 */ /* 0x000fe40000100800 */
[----:B------:R-:W-:Y:S02]  /*4f190*/  STL [R1+0x654], R22 ;  /* 0x0006541601007387 */ /* 0x000fe40000100800 */
[----:B------:R-:W4:Y:S02]  /*4f1a0*/  LDL.LU R12, [R1+0x998] ;  /* 0x00099800010c7983 */ /* 0x000f240000300800 */
[----:B------:R-:W0:Y:S04]  /*4f1b0*/  LDS R22, [R19.X4+0x20080] ;  /* 0x0200800013167984 */ /* 0x000e280000004800 */
[C---:B------:R-:W-:Y:S01]  /*4f1c0*/  FMUL R20, R7.reuse, R8 ;  /* 0x0000000807147220 */ /* 0x040fe20000400000 */
[----:B------:R-:W-:Y:S01]  /*4f1d0*/  STL [R1+0x640], R21 ;  /* 0x0006401501007387 */ /* 0x000fe20000100800 */
[----:B------:R-:W4:Y:S02]  /*4f1e0*/  LDL.LU R8, [R1+0x99c] ;  /* 0x00099c0001087983 */ /* 0x000f240000300800 */
[----:B------:R-:W1:Y:S01]  /*4f1f0*/  LDS R21, [R19.X4+0x20100] ;  /* 0x0201000013157984 */ /* 0x000e620000004800 */
[----:B------:R2:W-:Y:S03]  /*4f200*/  STL [R1+0x644], R20 ;  /* 0x0006441401007387 */ /* 0x0005e60000100800 */
[----:B--2---:R-:W-:-:S02]  /*4f210*/  FMUL R20, R7, R15 ;  /* 0x0000000f07147220 */ /* 0x004fc40000400000 */
[----:B------:R-:W2:Y:S01]  /*4f220*/  LDL.LU R15, [R1+0x988] ;  /* 0x00098800010f7983 */ /* 0x000ea20000300800 */
[C---:B---3--:R-:W-:Y:S02]  /*4f230*/  FMUL R19, R7.reuse, R9 ;  /* 0x0000000907137220 */ /* 0x048fe40000400000 */
[----:B------:R3:W-:Y:S02]  /*4f240*/  STL [R1+0x630], R20 ;  /* 0x0006301401007387 */ /* 0x0007e40000100800 */
[----:B------:R-:W2:Y:S02]  /*4f250*/  LDL.LU R9, [R1+0x98c] ;  /* 0x00098c0001097983 */ /* 0x000ea40000300800 */
[C---:B------:R-:W-:Y:S01]  /*4f260*/  FMUL R16, R7.reuse, R16 ;  /* 0x0000001007107220 */ /* 0x040fe20000400000 */
[----:B------:R-:W-:Y:S01]  /*4f270*/  STL [R1+0x634], R19 ;  /* 0x0006341301007387 */ /* 0x000fe20000100800 */
[----:B------:R-:W-:Y:S01]  /*4f280*/  FMUL R23, R6, 1.4426950216293334961 ;  /* 0x3fb8aa3b06177820 */ /* 0x000fe20000400000 */
[----:B---3--:R3:W1:Y:S01]  /*4f290*/  MUFU.EX2 R20, R10 ;  /* 0x0000000a00147308 */ /* 0x0086620000000800 */
[----:B----4-:R-:W-:-:S02]  /*4f2a0*/  FMUL R18, R7, R18 ;  /* 0x0000001207127220 */ /* 0x010fc40000400000 */
[----:B------:R-:W-:-:S03]  /*4f2b0*/  FMUL R7, R7, R14 ;  /* 0x0000000e07077220 */ /* 0x000fc60000400000 */
[----:B------:R-:W-:Y:S02]  /*4f2c0*/  STL [R1+0x620], R18 ;  /* 0x0006201201007387 */ /* 0x000fe40000100800 */
[----:B------:R4:W-:Y:S02]  /*4f2d0*/  STL [R1+0x624], R7 ;  /* 0x0006240701007387 */ /* 0x0009e40000100800 */
[----:B---3--:R-:W3:Y:S02]  /*4f2e0*/  LDL.LU R10, [R1+0x978] ;  /* 0x00097800010a7983 */ /* 0x008ee40000300800 */
[C---:B----4-:R-:W-:Y:S02]  /*4f2f0*/  FMUL R7, R3.reuse, R13 ;  /* 0x0000000d03077220 */ /* 0x050fe40000400000 */
[----:B------:R-:W-:-:S03]  /*4f300*/  FMUL R6, R3, R11 ;  /* 0x0000000b03067220 */ /* 0x000fc60000400000 */
[----:B------:R-:W-:Y:S01]  /*4f310*/  STL [R1+0x18], R7 ;  /* 0x0000180701007387 */ /* 0x000fe20000100800 */
[----:B------:R-:W4:Y:S02]  /*4f320*/  LDL.LU R11, [R1+0x97c] ;  /* 0x00097c00010b7983 */ /* 0x000f240000300800 */
[----:B------:R0:W-:Y:S02]  /*4f330*/  STL [R1+0x1c], R6 ;  /* 0x00001c0601007387 */ /* 0x0001e40000100800 */
[----:B------:R-:W4:Y:S01]  /*4f340*/  LDL.LU R14, [R1+0x968] ;  /* 0x00096800010e7983 */ /* 0x000f220000300800 */
[----:B------:R-:W4:Y:S01]  /*4f350*/  LDL.LU R13, [R1+0x96c] ;  /* 0x00096c00010d7983 */ /* 0x000f220000300800 */
[C---:B0-----:R-:W-:Y:S02]  /*4f360*/  FMUL R6, R3.reuse, R12 ;  /* 0x0000000c03067220 */ /* 0x041fe40000400000 */
[----:B------:R-:W-:-:S03]  /*4f370*/  FMUL R8, R3, R8 ;  /* 0x0000000803087220 */ /* 0x000fc60000400000 */
[----:B------:R-:W-:Y:S01]  /*4f380*/  STL [R1+0x8], R6 ;  /* 0x0000080601007387 */ /* 0x000fe20000100800 */
[----:B------:R-:W4:Y:S02]  /*4f390*/  LDL.LU R18, [R1+0x958] ;  /* 0x0009580001127983 */ /* 0x000f240000300800 */
[----:B------:R-:W4:Y:S01]  /*4f3a0*/  LDL.LU R12, [R1+0x8d8] ;  /* 0x0008d800010c7983 */ /* 0x000f220000300800 */
[----:B------:R0:W-:Y:S01]  /*4f3b0*/  STL [R1+0x2ef8], R8 ;  /* 0x002ef80801007387 */ /* 0x0001e20000100800 */
[----:B------:R-:W4:Y:S02]  /*4f3c0*/  LDL.LU R19, [R1+0x95c] ;  /* 0x00095c0001137983 */ /* 0x000f240000300800 */
[----:B------:R-:W4:Y:S02]  /*4f3d0*/  LDL.LU R26, [R1+0x8e8] ;  /* 0x0008e800011a7983 */ /* 0x000f240000300800 */
[----:B------:R-:W4:Y:S02]  /*4f3e0*/  LDL.LU R25, [R1+0x8ec] ;  /* 0x0008ec0001197983 */ /* 0x000f240000300800 */
[----:B--2---:R-:W-:-:S02]  /*4f3f0*/  FMUL R7, R3, R9 ;  /* 0x0000000903077220 */ /* 0x004fc40000400000 */
[----:B------:R-:W2:Y:S01]  /*4f400*/  LDL.LU R9, [R1+0x8dc] ;  /* 0x0008dc0001097983 */ /* 0x000ea20000300800 */
[----:B------:R-:W2:Y:S02]  /*4f410*/  LDL.LU R24, [R1+0x8c8] ;  /* 0x0008c80001187983 */ /* 0x000ea40000300800 */
[----:B0-----:R-:W2:Y:S02]  /*4f420*/  LDL.LU R8, [R1+0x8cc] ;  /* 0x0008cc0001087983 */ /* 0x001ea40000300800 */
[----:B------:R-:W-:-:S05]  /*4f430*/  FMUL R6, R3, R15 ;  /* 0x0000000f03067220 */ /* 0x000fca0000400000 */
[----:B------:R-:W-:Y:S01]  /*4f440*/  STL.64 [R1+0x2ec0], R6 ;  /* 0x002ec00601007387 */ /* 0x000fe20000100a00 */
[----:B------:R-:W-:Y:S02]  /*4f450*/  STL.64 [R1+0x2eb8], R4 ;  /* 0x002eb80401007387 */ /* 0x000fe40000100a00 */
[----:B---3--:R-:W-:-:S05]  /*4f460*/  FMUL R10, R3, R10 ;  /* 0x0000000a030a7220 */ /* 0x008fca0000400000 */
[----:B------:R-:W-:Y:S01]  /*4f470*/  STL [R1+0x2ea4], R10 ;  /* 0x002ea40a01007387 */ /* 0x000fe20000100800 */
[C---:B----4-:R-:W-:Y:S02]  /*4f480*/  FMUL R11, R3.reuse, R11 ;  /* 0x0000000b030b7220 */ /* 0x050fe40000400000 */
[C---:B------:R-:W-:Y:S02]  /*4f490*/  FMUL R14, R3.reuse, R14 ;  /* 0x0000000e030e7220 */ /* 0x040fe40000400000 */
[C---:B------:R-:W-:Y:S01]  /*4f4a0*/  FMUL R15, R3.reuse, R13 ;  /* 0x0000000d030f7220 */ /* 0x040fe20000400000 */
[----:B------:R-:W-:Y:S02]  /*4f4b0*/  STL [R1+0x2efc], R11 ;  /* 0x002efc0b01007387 */ /* 0x000fe40000100800 */
[----:B------:R-:W-:Y:S02]  /*4f4c0*/  STL [R1+0x2e88], R14 ;  /* 0x002e880e01007387 */ /* 0x000fe40000100800 */
[----:B------:R-:W3:Y:S02]  /*4f4d0*/  LDL.LU R13, [R1+0x8b8] ;  /* 0x0008b800010d7983 */ /* 0x000ee40000300800 */
[----:B------:R0:W-:Y:S02]  /*4f4e0*/  STL [R1+0x2e8c], R15 ;  /* 0x002e8c0f01007387 */ /* 0x0001e40000100800 */
[----:B------:R-:W-:-:S02]  /*4f4f0*/  FMUL R18, R3, R18 ;  /* 0x0000001203127220 */ /* 0x000fc40000400000 */
[C---:B------:R-:W-:Y:S02]  /*4f500*/  FMUL R19, R3.reuse, R19 ;  /* 0x0000001303137220 */ /* 0x040fe40000400000 */
[C---:B0-----:R-:W-:Y:S02]  /*4f510*/  FMUL R15, R3.reuse, R26 ;  /* 0x0000001a030f7220 */ /* 0x041fe40000400000 */
[C---:B------:R-:W-:Y:S02]  /*4f520*/  FMUL R14, R3.reuse, R25 ;  /* 0x00000019030e7220 */ /* 0x040fe40000400000 */
[C---:B------:R-:W-:Y:S01]  /*4f530*/  FMUL R5, R3.reuse, R12 ;  /* 0x0000000c03057220 */ /* 0x040fe20000400000 */
[----:B------:R-:W-:Y:S01]  /*4f540*/  STL.64 [R1+0x2e78], R18 ;  /* 0x002e781201007387 */ /* 0x000fe20000100a00 */
[----:B------:R-:W-:Y:S02]  /*4f550*/  STL.64 [R1+0x2e70], R16 ;  /* 0x002e701001007387 */ /* 0x000fe40000100a00 */
[----:B------:R-:W-:Y:S02]  /*4f560*/  STL [R1+0x2e90], R15 ;  /* 0x002e900f01007387 */ /* 0x000fe40000100800 */
[----:B------:R-:W-:Y:S01]  /*4f570*/  STL [R1+0x2e94], R14 ;  /* 0x002e940e01007387 */ /* 0x000fe20000100800 */
[----:B------:R-:W4:Y:S01]  /*4f580*/  LDL.LU R12, [R1+0x8bc] ;  /* 0x0008bc00010c7983 */ /* 0x000f220000300800 */
[----:B------:R0:W-:Y:S02]  /*4f590*/  STL [R1+0x6a8], R5 ;  /* 0x0006a80501007387 */ /* 0x0001e40000100800 */
[----:B------:R-:W4:Y:S02]  /*4f5a0*/  LDL.LU R10, [R1+0x8a8] ;  /* 0x0008a800010a7983 */ /* 0x000f240000300800 */
[----:B--2---:R-:W-:-:S02]  /*4f5b0*/  FMUL R4, R3, R9 ;  /* 0x0000000903047220 */ /* 0x004fc40000400000 */
[----:B0-----:R-:W-:-:S03]  /*4f5c0*/  FMUL R5, R3, R24 ;  /* 0x0000001803057220 */ /* 0x001fc60000400000 */
[----:B------:R0:W-:Y:S01]  /*4f5d0*/  STL [R1+0x6ac], R4 ;  /* 0x0006ac0401007387 */ /* 0x0001e20000100800 */
[----:B------:R-:W2:Y:S02]  /*4f5e0*/  LDL.LU R9, [R1+0x8ac] ;  /* 0x0008ac0001097983 */ /* 0x000ea40000300800 */
[----:B------:R-:W2:Y:S02]  /*4f5f0*/  LDL.LU R17, [R1+0x888] ;  /* 0x0008880001117983 */ /* 0x000ea40000300800 */
[----:B------:R-:W2:Y:S01]  /*4f600*/  LDL.LU R16, [R1+0x88c] ;  /* 0x00088c0001107983 */ /* 0x000ea20000300800 */
[----:B------:R-:W-:Y:S01]  /*4f610*/  STL [R1+0x698], R5 ;  /* 0x0006980501007387 */ /* 0x000fe20000100800 */
[----:B------:R-:W2:Y:S02]  /*4f620*/  LDL.LU R15, [R1+0x658] ;  /* 0x00065800010f7983 */ /* 0x000ea40000300800 */
[----:B0-----:R-:W-:-:S05]  /*4f630*/  FMUL R4, R3, R8 ;  /* 0x0000000803047220 */ /* 0x001fca0000400000 */
[----:B------:R0:W-:Y:S01]  /*4f640*/  STL [R1+0x69c], R4 ;  /* 0x00069c0401007387 */ /* 0x0001e20000100800 */
[----:B------:R-:W2:Y:S02]  /*4f650*/  LDL.LU R14, [R1+0x65c] ;  /* 0x00065c00010e7983 */ /* 0x000ea40000300800 */
[----:B------:R-:W2:Y:S02]  /*4f660*/  LDL.LU R11, [R1+0x878] ;  /* 0x00087800010b7983 */ /* 0x000ea40000300800 */
[----:B------:R-:W2:Y:S01]  /*4f670*/  LDL.LU R8, [R1+0x87c] ;  /* 0x00087c0001087983 */ /* 0x000ea20000300800 */
[----:B------:R-:W2:Y:S04]  /*4f680*/  LDL.LU R7, [R1+0x868] ;  /* 0x0008680001077983 */ /* 0x000ea80000300800 */
[----:B0-----:R-:W2:Y:S01]  /*4f690*/  LDL.LU R4, [R1+0x86c] ;  /* 0x00086c0001047983 */ /* 0x001ea20000300800 */
[----:B------:R-:W2:Y:S02]  /*4f6a0*/  LDL.LU R6, [R1+0x858] ;  /* 0x0008580001067983 */ /* 0x000ea40000300800 */
[----:B------:R-:W2:Y:S02]  /*4f6b0*/  LDL.LU R5, [R1+0x85c] ;  /* 0x00085c0001057983 */ /* 0x000ea40000300800 */
[----:B---3--:R-:W-:-:S05]  /*4f6c0*/  FMUL R13, R3, R13 ;  /* 0x0000000d030d7220 */ /* 0x008fca0000400000 */
[----:B------:R-:W-:Y:S01]  /*4f6d0*/  STL [R1+0x2e98], R13 ;  /* 0x002e980d01007387 */ /* 0x000fe20000100800 */
[C---:B----4-:R-:W-:Y:S02]  /*4f6e0*/  FMUL R12, R3.reuse, R12 ;  /* 0x0000000c030c7220 */ /* 0x050fe40000400000 */
[----:B------:R-:W-:-:S03]  /*4f6f0*/  FMUL R10, R3, R10 ;  /* 0x0000000a030a7220 */ /* 0x000fc60000400000 */
[----:B------:R-:W-:Y:S02]  /*4f700*/  STL [R1+0x2f00], R12 ;  /* 0x002f000c01007387 */ /* 0x000fe40000100800 */
[----:B------:R0:W-:Y:S02]  /*4f710*/  STL [R1+0x2f04], R10 ;  /* 0x002f040a01007387 */ /* 0x0001e40000100800 */
[C---:B--2---:R-:W-:Y:S02]  /*4f720*/  FMUL R9, R3.reuse, R9 ;  /* 0x0000000903097220 */ /* 0x044fe40000400000 */
[----:B0-----:R-:W-:-:S03]  /*4f730*/  FMUL R10, R3, R17 ;  /* 0x00000011030a7220 */ /* 0x001fc60000400000 */
[----:B------:R0:W-:Y:S01]  /*4f740*/  STL [R1+0x2f08], R9 ;  /* 0x002f080901007387 */ /* 0x0001e20000100800 */
[C---:B------:R-:W-:Y:S02]  /*4f750*/  FMUL R12, R3.reuse, R15 ;  /* 0x0000000f030c7220 */ /* 0x040fe40000400000 */
[----:B------:R2:W-:Y:S02]  /*4f760*/  STL [R1+0x668], R10 ;  /* 0x0006680a01007387 */ /* 0x0005e40000100800 */
[C---:B0-----:R-:W-:Y:S02]  /*4f770*/  FMUL R9, R3.reuse, R16 ;  /* 0x0000001003097220 */ /* 0x041fe40000400000 */
[----:B--2---:R-:W-:-:S03]  /*4f780*/  FMUL R10, R3, R14 ;  /* 0x0000000e030a7220 */ /* 0x004fc60000400000 */
[----:B------:R0:W-:Y:S01]  /*4f790*/  STL [R1+0x66c], R9 ;  /* 0x00066c0901007387 */ /* 0x0001e20000100800 */
[----:B------:R-:W-:Y:S02]  /*4f7a0*/  STL [R1+0x658], R12 ;  /* 0x0006580c01007387 */ /* 0x000fe40000100800 */
[----:B------:R-:W-:Y:S02]  /*4f7b0*/  STL [R1+0x65c], R10 ;  /* 0x00065c0a01007387 */ /* 0x000fe40000100800 */
[C---:B------:R-:W-:Y:S01]  /*4f7c0*/  FMUL R8, R3.reuse, R8 ;  /* 0x0000000803087220 */ /* 0x040fe20000400000 */
[----:B------:R-:W2:Y:S01]  /*4f7d0*/  LDL.LU R17, [R1+0x13d4] ;  /* 0x0013d40001117983 */ /* 0x000ea20000300800 */
[C---:B0-----:R-:W-:Y:S02]  /*4f7e0*/  FMUL R9, R3.reuse, R11 ;  /* 0x0000000b03097220 */ /* 0x041fe40000400000 */
[C---:B------:R-:W-:Y:S02]  /*4f7f0*/  FMUL R7, R3.reuse, R7 ;  /* 0x0000000703077220 */ /* 0x040fe40000400000 */
[C---:B------:R-:W-:Y:S01]  /*4f800*/  FMUL R4, R3.reuse, R4 ;  /* 0x0000000403047220 */ /* 0x040fe20000400000 */
[----:B------:R-:W-:Y:S01]  /*4f810*/  STL [R1+0x648], R9 ;  /* 0x0006480901007387 */ /* 0x000fe20000100800 */
[----:B------:R-:W1:Y:S02]  /*4f820*/  LDL.LU R16, [R1+0x13f0] ;  /* 0x0013f00001107983 */ /* 0x000e640000300800 */
[----:B------:R-:W-:Y:S02]  /*4f830*/  STL [R1+0x64c], R8 ;  /* 0x00064c0801007387 */ /* 0x000fe40000100800 */
[----:B------:R-:W3:Y:S01]  /*4f840*/  LDL.LU R15, [R1+0x890] ;  /* 0x00089000010f7983 */ /* 0x000ee20000300800 */
[----:B------:R-:W-:Y:S01]  /*4f850*/  STL [R1+0x638], R7 ;  /* 0x0006380701007387 */ /* 0x000fe20000100800 */
[----:B------:R-:W4:Y:S02]  /*4f860*/  LDL.LU R14, [R1+0x894] ;  /* 0x00089400010e7983 */ /* 0x000f240000300800 */
[----:B------:R0:W-:Y:S02]  /*4f870*/  STL [R1+0x63c], R4 ;  /* 0x00063c0401007387 */ /* 0x0001e40000100800 */
[----:B------:R-:W4:Y:S01]  /*4f880*/  LDL.LU R11, [R1+0x840] ;  /* 0x00084000010b7983 */ /* 0x000f220000300800 */
[----:B0-----:R-:W4:Y:S01]  /*4f890*/  LDL.LU R4, [R1+0x844] ;  /* 0x0008440001047983 */ /* 0x001f220000300800 */
[----:B------:R-:W-:-:S02]  /*4f8a0*/  FMUL R6, R3, R6 ;  /* 0x0000000603067220 */ /* 0x000fc40000400000 */
[C---:B------:R-:W-:Y:S02]  /*4f8b0*/  FMUL R5, R3.reuse, R5 ;  /* 0x0000000503057220 */ /* 0x040fe40000400000 */
[----:B------:R-:W4:Y:S01]  /*4f8c0*/  LDL.LU R10, [R1+0x830] ;  /* 0x00083000010a7983 */ /* 0x000f220000300800 */
[----:B------:R0:W-:Y:S01]  /*4f8d0*/  STL [R1+0x628], R6 ;  /* 0x0006280601007387 */ /* 0x0001e20000100800 */
[----:B------:R-:W4:Y:S02]  /*4f8e0*/  LDL.LU R7, [R1+0x834] ;  /* 0x0008340001077983 */ /* 0x000f240000300800 */
[----:B------:R0:W-:Y:S02]  /*4f8f0*/  STL [R1+0x62c], R5 ;  /* 0x00062c0501007387 */ /* 0x0001e40000100800 */
[----:B------:R-:W4:Y:S01]  /*4f900*/  LDL.LU R8, [R1+0x820] ;  /* 0x0008200001087983 */ /* 0x000f220000300800 */
[----:B0-----:R-:W4:Y:S01]  /*4f910*/  LDL.LU R6, [R1+0x824] ;  /* 0x0008240001067983 */ /* 0x001f220000300800 */
[----:B------:R-:W4:Y:S02]  /*4f920*/  LDL.LU R13, [R1+0x810] ;  /* 0x00081000010d7983 */ /* 0x000f240000300800 */
[----:B------:R-:W4:Y:S02]  /*4f930*/  LDL.LU R12, [R1+0x814] ;  /* 0x00081400010c7983 */ /* 0x000f240000300800 */
[----:B------:R-:W4:Y:S01]  /*4f940*/  LDL.LU R9, [R1+0x800] ;  /* 0x0008000001097983 */ /* 0x000f220000300800 */
[----:B------:R-:W4:Y:S01]  /*4f950*/  LDL.LU R5, [R1+0x804] ;  /* 0x0008040001057983 */ /* 0x000f220000300800 */
[----:B--2---:R-:W-:-:S05]  /*4f960*/  FFMA R17, R3, R17, R22 ;  /* 0x0000001103117223 */ /* 0x004fca0000000016 */
[----:B------:R3:W-:Y:S01]  /*4f970*/  STL [R1+0x13d4], R17 ;  /* 0x0013d41101007387 */ /* 0x0007e20000100800 */
[C---:B-1----:R-:W-:Y:S02]  /*4f980*/  FFMA R16, R20.reuse, R16, R21 ;  /* 0x0000001014107223 */ /* 0x042fe40000000015 */
[----:B---3--:R-:W-:-:S03]  /*4f990*/  FMUL R17, R20, R15 ;  /* 0x0000000f14117220 */ /* 0x008fc60000400000 */
[----:B------:R0:W-:Y:S01]  /*4f9a0*/  STL [R1+0x13f0], R16 ;  /* 0x0013f01001007387 */ /* 0x0001e20000100800 */
[----:B----4-:R-:W-:-:S03]  /*4f9b0*/  FMUL R15, R20, R11 ;  /* 0x0000000b140f7220 */ /* 0x010fc60000400000 */
[----:B------:R-:W-:Y:S01]  /*4f9c0*/  STL [R1+0x5f0], R17 ;  /* 0x0005f01101007387 */ /* 0x000fe20000100800 */
[C---:B0-----:R-:W-:Y:S02]  /*4f9d0*/  FMUL R16, R20.reuse, R14 ;  /* 0x0000000e14107220 */ /* 0x041fe40000400000 */
[----:B------:R-:W-:-:S03]  /*4f9e0*/  FMUL R14, R20, R4 ;  /* 0x00000004140e7220 */ /* 0x000fc60000400000 */
[----:B------:R-:W-:Y:S01]  /*4f9f0*/  STL [R1+0x5f4], R16 ;  /* 0x0005f41001007387 */ /* 0x000fe20000100800 */
[----:B------:R-:W2:Y:S02]  /*4fa00*/  LDL.LU R11, [R1+0x7f0] ;  /* 0x0007f000010b7983 */ /* 0x000ea40000300800 */
[----:B------:R0:W-:Y:S02]  /*4fa10*/  STL [R1+0x5e0], R15 ;  /* 0x0005e00f01007387 */ /* 0x0001e40000100800 */
[----:B------:R-:W3:Y:S01]  /*4fa20*/  LDL.LU R4, [R1+0x7f4] ;  /* 0x0007f40001047983 */ /* 0x000ee20000300800 */
[----:B------:R1:W-:Y:S01]  /*4fa30*/  STL [R1+0x5e4], R14 ;  /* 0x0005e40e01007387 */ /* 0x0003e20000100800 */
[C---:B0-----:R-:W-:Y:S02]  /*4fa40*/  FMUL R15, R20.reuse, R10 ;  /* 0x0000000a140f7220 */ /* 0x041fe40000400000 */
[C---:B-1----:R-:W-:Y:S01]  /*4fa50*/  FMUL R14, R20.reuse, R7 ;  /* 0x00000007140e7220 */ /* 0x042fe20000400000 */
[----:B------:R-:W4:Y:S02]  /*4fa60*/  LDL.LU R10, [R1+0x7e0] ;  /* 0x0007e000010a7983 */ /* 0x000f240000300800 */
[----:B------:R0:W-:Y:S02]  /*4fa70*/  STL [R1+0x5d0], R15 ;  /* 0x0005d00f01007387 */ /* 0x0001e40000100800 */
[----:B------:R-:W4:Y:S01]  /*4fa80*/  LDL.LU R7, [R1+0x7e4] ;  /* 0x0007e40001077983 */ /* 0x000f220000300800 */
[----:B------:R1:W-:Y:S01]  /*4fa90*/  STL [R1+0x5d4], R14 ;  /* 0x0005d40e01007387 */ /* 0x0003e20000100800 */
[----:B------:R-:W-:-:S02]  /*4faa0*/  FMUL R13, R20, R13 ;  /* 0x0000000d140d7220 */ /* 0x000fc40000400000 */
[C---:B------:R-:W-:Y:S02]  /*4fab0*/  FMUL R12, R20.reuse, R12 ;  /* 0x0000000c140c7220 */ /* 0x040fe40000400000 */
[C---:B0-----:R-:W-:Y:S02]  /*4fac0*/  FMUL R15, R20.reuse, R8 ;  /* 0x00000008140f7220 */ /* 0x041fe40000400000 */
[----:B------:R-:W4:Y:S01]  /*4fad0*/  LDL.LU R8, [R1+0x940] ;  /* 0x0009400001087983 */ /* 0x000f220000300800 */
[C---:B-1----:R-:W-:Y:S02]  /*4fae0*/  FMUL R14, R20.reuse, R6 ;  /* 0x00000006140e7220 */ /* 0x042fe40000400000 */
[----:B------:R-:W-:Y:S02]  /*4faf0*/  STL [R1+0x5c0], R15 ;  /* 0x0005c00f01007387 */ /* 0x000fe40000100800 */
[----:B------:R-:W4:Y:S02]  /*4fb00*/  LDL.LU R6, [R1+0x944] ;  /* 0x0009440001067983 */ /* 0x000f240000300800 */
[----:B------:R-:W-:-:S02]  /*4fb10*/  FMUL R9, R20, R9 ;  /* 0x0000000914097220 */ /* 0x000fc40000400000 */
[C---:B------:R-:W-:Y:S01]  /*4fb20*/  FMUL R5, R20.reuse, R5 ;  /* 0x0000000514057220 */ /* 0x040fe20000400000 */
[----:B------:R-:W-:Y:S01]  /*4fb30*/  STL [R1+0x5c4], R14 ;  /* 0x0005c40e01007387 */ /* 0x000fe20000100800 */
[----:B------:R-:W-:Y:S02]  /*4fb40*/  STL [R1+0x5b0], R13 ;  /* 0x0005b00d01007387 */ /* 0x000fe40000100800 */
[----:B------:R0:W-:Y:S02]  /*4fb50*/  STL [R1+0x5b4], R12 ;  /* 0x0005b40c01007387 */ /* 0x0001e40000100800 */
[----:B0-----:R-:W4:Y:S01]  /*4fb60*/  LDL.LU R12, [R1+0x930] ;  /* 0x00093000010c7983 */ /* 0x001f220000300800 */
[----:B------:R0:W-:Y:S03]  /*4fb70*/  STL [R1+0x5a0], R9 ;  /* 0x0005a00901007387 */ /* 0x0001e60000100800 */
[----:B0-----:R-:W4:Y:S01]  /*4fb80*/  LDL.LU R9, [R1+0x934] ;  /* 0x0009340001097983 */ /* 0x001f220000300800 */
[----:B------:R0:W-:Y:S03]  /*4fb90*/  STL [R1+0x5a4], R5 ;  /* 0x0005a40501007387 */ /* 0x0001e60000100800 */
[----:B0-----:R-:W4:Y:S01]  /*4fba0*/  LDL.LU R5, [R1+0x920] ;  /* 0x0009200001057983 */ /* 0x001f220000300800 */
[----:B--2---:R-:W-:-:S02]  /*4fbb0*/  FMUL R13, R20, R11 ;  /* 0x0000000b140d7220 */ /* 0x004fc40000400000 */
[C---:B---3--:R-:W-:Y:S02]  /*4fbc0*/  FMUL R11, R20.reuse, R4 ;  /* 0x00000004140b7220 */ /* 0x048fe40000400000 */
[----:B------:R-:W2:Y:S01]  /*4fbd0*/  LDL.LU R4, [R1+0x924] ;  /* 0x0009240001047983 */ /* 0x000ea20000300800 */
[----:B------:R-:W-:Y:S02]  /*4fbe0*/  STL [R1+0x590], R13 ;  /* 0x0005900d01007387 */ /* 0x000fe40000100800 */
[----:B------:R-:W3:Y:S02]  /*4fbf0*/  LDL.LU R25, [R1+0x3a8] ;  /* 0x0003a80001197983 */ /* 0x000ee40000300800 */
[----:B------:R4:W-:Y:S01]  /*4fc00*/  STL [R1+0x594], R11 ;  /* 0x0005940b01007387 */ /* 0x0009e20000100800 */
[----:B------:R-:W3:Y:S01]  /*4fc10*/  LDL R24, [R1+0xfa8] ;  /* 0x000fa80001187983 */ /* 0x000ee20000100800 */
[----:B------:R-:W3:Y:S02]  /*4fc20*/  LDL.LU R14, [R1+0x910] ;  /* 0x00091000010e7983 */ /* 0x000ee40000300800 */
[----:B----4-:R-:W-:-:S02]  /*4fc30*/  FMUL R11, R20, R10 ;  /* 0x0000000a140b7220 */ /* 0x010fc40000400000 */
[----:B------:R-:W-:-:S03]  /*4fc40*/  FMUL R10, R20, R7 ;  /* 0x00000007140a7220 */ /* 0x000fc60000400000 */
[----:B------:R0:W-:Y:S01]  /*4fc50*/  STL [R1+0x580], R11 ;  /* 0x0005800b01007387 */ /* 0x0001e20000100800 */
[----:B------:R-:W4:Y:S02]  /*4fc60*/  LDL.LU R7, [R1+0x914] ;  /* 0x0009140001077983 */ /* 0x000f240000300800 */
[----:B------:R1:W-:Y:S02]  /*4fc70*/  STL [R1+0x584], R10 ;  /* 0x0005840a01007387 */ /* 0x0003e40000100800 */
[C---:B------:R-:W-:Y:S02]  /*4fc80*/  FMUL R8, R20.reuse, R8 ;  /* 0x0000000814087220 */ /* 0x040fe40000400000 */
[C---:B------:R-:W-:Y:S01]  /*4fc90*/  FMUL R6, R20.reuse, R6 ;  /* 0x0000000614067220 */ /* 0x040fe20000400000 */
[----:B0-----:R-:W4:Y:S02]  /*4fca0*/  LDL.LU R11, [R1+0x900] ;  /* 0x00090000010b7983 */ /* 0x001f240000300800 */
[----:B------:R0:W-:Y:S02]  /*4fcb0*/  STL [R1+0x570], R8 ;  /* 0x0005700801007387 */ /* 0x0001e40000100800 */
[----:B-1----:R-:W4:Y:S02]  /*4fcc0*/  LDL.LU R10, [R1+0x904] ;  /* 0x00090400010a7983 */ /* 0x002f240000300800 */
[----:B------:R1:W-:Y:S01]  /*4fcd0*/  STL [R1+0x574], R6 ;  /* 0x0005740601007387 */ /* 0x0003e20000100800 */
[----:B0-----:R-:W4:Y:S01]  /*4fce0*/  LDL.LU R8, [R1+0x8f0] ;  /* 0x0008f00001087983 */ /* 0x001f220000300800 */
[----:B-1----:R-:W4:Y:S02]  /*4fcf0*/  LDL.LU R6, [R1+0x8f4] ;  /* 0x0008f40001067983 */ /* 0x002f240000300800 */
[----:B------:R-:W-:-:S05]  /*4fd00*/  FMUL R12, R20, R12 ;  /* 0x0000000c140c7220 */ /* 0x000fca0000400000 */
[----:B------:R0:W-:Y:S01]  /*4fd10*/  STL [R1+0x560], R12 ;  /* 0x0005600c01007387 */ /* 0x0001e20000100800 */
[----:B------:R-:W-:-:S05]  /*4fd20*/  FMUL R9, R20, R9 ;  /* 0x0000000914097220 */ /* 0x000fca0000400000 */
[----:B------:R1:W-:Y:S01]  /*4fd30*/  STL [R1+0x564], R9 ;  /* 0x0005640901007387 */ /* 0x0003e20000100800 */
[----:B------:R-:W-:-:S05]  /*4fd40*/  FMUL R5, R20, R5 ;  /* 0x0000000514057220 */ /* 0x000fca0000400000 */
[----:B------:R2:W-:Y:S01]  /*4fd50*/  STL [R1+0x550], R5 ;  /* 0x0005500501007387 */ /* 0x0005e20000100800 */
[----:B0-----:R-:W4:Y:S03]  /*4fd60*/  LDL.LU R12, [R1+0x740] ;  /* 0x00074000010c7983 */ /* 0x001f260000300800 */
[----:B-1----:R-:W4:Y:S01]  /*4fd70*/  LDL.LU R9, [R1+0x744] ;  /* 0x0007440001097983 */ /* 0x002f220000300800 */
[----:B--2---:R-:W-:-:S05]  /*4fd80*/  FMUL R4, R20, R4 ;  /* 0x0000000414047220 */ /* 0x004fca0000400000 */
[----:B------:R0:W-:Y:S01]  /*4fd90*/  STL [R1+0x554], R4 ;  /* 0x0005540401007387 */ /* 0x0001e20000100800 */
[----:B------:R-:W2:Y:S03]  /*4fda0*/  LDL.LU R5, [R1+0x730] ;  /* 0x0007300001057983 */ /* 0x000ea60000300800 */
[----:B0-----:R-:W2:Y:S04]  /*4fdb0*/  LDL.LU R4, [R1+0x734] ;  /* 0x0007340001047983 */ /* 0x001ea80000300800 */
[----:B------:R-:W0:Y:S01]  /*4fdc0*/  S2R R13, SR_TID.X ;  /* 0x00000000000d7919 */ /* 0x000e220000002100 */
[C---:B---3--:R-:W-:Y:S02]  /*4fdd0*/  FMUL R15, R20.reuse, R14 ;  /* 0x0000000e140f7220 */ /* 0x048fe40000400000 */
[----:B----4-:R-:W-:-:S03]  /*4fde0*/  FMUL R14, R20, R7 ;  /* 0x00000007140e7220 */ /* 0x010fc60000400000 */
[----:B------:R-:W-:Y:S01]  /*4fdf0*/  STL [R1+0x540], R15 ;  /* 0x0005400f01007387 */ /* 0x000fe20000100800 */
[C---:B------:R-:W-:Y:S02]  /*4fe00*/  FMUL R11, R20.reuse, R11 ;  /* 0x0000000b140b7220 */ /* 0x040fe40000400000 */
[C---:B------:R-:W-:Y:S02]  /*4fe10*/  FMUL R10, R20.reuse, R10 ;  /* 0x0000000a140a7220 */ /* 0x040fe40000400000 */
[C---:B------:R-:W-:Y:S01]  /*4fe20*/  FMUL R8, R20.reuse, R8 ;  /* 0x0000000814087220 */ /* 0x040fe20000400000 */
[----:B0-----:R-:W-:Y:S01]  /*4fe30*/  STL [R1+0x2f84], R13 ;  /* 0x002f840d01007387 */ /* 0x001fe20000100800 */
[----:B------:R-:W-:Y:S02]  /*4fe40*/  STL [R1+0x544], R14 ;  /* 0x0005440e01007387 */ /* 0x000fe40000100800 */
[----:B------:R0:W-:Y:S02]  /*4fe50*/  STL [R1+0x530], R11 ;  /* 0x0005300b01007387 */ /* 0x0001e40000100800 */
[C---:B------:R-:W-:Y:S01]  /*4fe60*/  FMUL R6, R20.reuse, R6 ;  /* 0x0000000614067220 */ /* 0x040fe20000400000 */
[----:B------:R1:W-:Y:S01]  /*4fe70*/  STL [R1+0x534], R10 ;  /* 0x0005340a01007387 */ /* 0x0003e20000100800 */
[----:B------:R3:W-:Y:S03]  /*4fe80*/  STL [R1+0x520], R8 ;  /* 0x0005200801007387 */ /* 0x0007e60000100800 */
[----:B0-----:R-:W4:Y:S01]  /*4fe90*/  LDL.LU R11, [R1+0x898] ;  /* 0x00089800010b7983 */ /* 0x001f220000300800 */
[----:B-1----:R-:W4:Y:S02]  /*4fea0*/  LDL.LU R10, [R1+0x89c] ;  /* 0x00089c00010a7983 */ /* 0x002f240000300800 */
[----:B------:R0:W-:Y:S01]  /*4feb0*/  STL [R1+0x524], R6 ;  /* 0x0005240601007387 */ /* 0x0001e20000100800 */
[----:B---3--:R-:W3:Y:S04]  /*4fec0*/  LDL.LU R8, [R1+0x848] ;  /* 0x0008480001087983 */ /* 0x008ee80000300800 */
[----:B0-----:R-:W3:Y:S01]  /*4fed0*/  LDL.LU R6, [R1+0x84c] ;  /* 0x00084c0001067983 */ /* 0x001ee20000300800 */
[----:B------:R-:W-:-:S02]  /*4fee0*/  FMUL R12, R20, R12 ;  /* 0x0000000c140c7220 */ /* 0x000fc40000400000 */
[----:B------:R-:W-:-:S03]  /*4fef0*/  FMUL R9, R20, R9 ;  /* 0x0000000914097220 */ /* 0x000fc60000400000 */
[----:B------:R-:W-:Y:S02]  /*4ff00*/  STL [R1+0x610], R12 ;  /* 0x0006100c01007387 */ /* 0x000fe40000100800 */
[----:B------:R-:W-:Y:S02]  /*4ff10*/  STL [R1+0x614], R9 ;  /* 0x0006140901007387 */ /* 0x000fe40000100800 */
[----:B------:R-:W3:Y:S02]  /*4ff20*/  LDL.LU R16, [R1+0x838] ;  /* 0x0008380001107983 */ /* 0x000ee40000300800 */
[----:B--2---:R-:W-:-:S05]  /*4ff30*/  FMUL R5, R20, R5 ;  /* 0x0000000514057220 */ /* 0x004fca0000400000 */
[----:B------:R0:W-:Y:S01]  /*4ff40*/  STL [R1+0x600], R5 ;  /* 0x0006000501007387 */ /* 0x0001e20000100800 */
[----:B------:R-:W2:Y:S02]  /*4ff50*/  LDL.LU R15, [R1+0x83c] ;  /* 0x00083c00010f7983 */ /* 0x000ea40000300800 */
[----:B------:R-:W-:-:S05]  /*4ff60*/  FMUL R4, R20, R4 ;  /* 0x0000000414047220 */ /* 0x000fca0000400000 */
[----:B------:R1:W-:Y:S01]  /*4ff70*/  STL [R1+0x604], R4 ;  /* 0x0006040401007387 */ /* 0x0003e20000100800 */
[----:B0-----:R-:W2:Y:S03]  /*4ff80*/  LDL.LU R5, [R1+0x828] ;  /* 0x0008280001057983 */ /* 0x001ea60000300800 */
[----:B-1----:R-:W2:Y:S01]  /*4ff90*/  LDL.LU R4, [R1+0x82c] ;  /* 0x00082c0001047983 */ /* 0x002ea20000300800 */
[----:B------:R-:W4:Y:S01]  /*4ffa0*/  MUFU.EX2 R3, R23 ;  /* 0x0000001700037308 */ /* 0x000f220000000800 */
[----:B------:R-:W-:Y:S01]  /*4ffb0*/  LOP3.LUT R7, R13, 0x1c, RZ, 0xc0, !PT ;  /* 0x0000001c0d077812 */ /* 0x000fe200078ec0ff */
[----:B------:R-:W2:Y:S01]  /*4ffc0*/  LDL.LU R14, [R1+0x818] ;  /* 0x00081800010e7983 */ /* 0x000ea20000300800 */
[----:B------:R-:W2:Y:S01]  /*4ffd0*/  LDL.LU R13, [R1+0x81c] ;  /* 0x00081c00010d7983 */ /* 0x000ea20000300800 */
[----:B------:R-:W2:Y:S02]  /*4ffe0*/  LDL.LU R12, [R1+0x808] ;  /* 0x00080800010c7983 */ /* 0x000ea40000300800 */
[----:B------:R-:W2:Y:S02]  /*4fff0*/  LDL.LU R9, [R1+0x80c] ;  /* 0x00080c0001097983 */ /* 0x000ea40000300800 */
[----:B------:R-:W-:Y:S01]  /*50000*/  FADD R20, -R24, R25 ;  /* 0x0000001918147221 */ /* 0x000fe20000000100 */
[----:B------:R-:W0:Y:S04]  /*50010*/  LDS R21, [R7.X4+0x20180] ;  /* 0x0201800007157984 */ /* 0x000e280000004800 */
[----:B------:R-:W1:Y:S01]  /*50020*/  LDS R26, [R7.X4+0x20200] ;  /* 0x02020000071a7984 */ /* 0x000e620000004800 */
[----:B----4-:R-:W-:-:S02]  /*50030*/  FMUL R11, R3, R11 ;  /* 0x0000000b030b7220 */ /* 0x010fc40000400000 */
[C---:B------:R-:W-:Y:S02]  /*50040*/  FMUL R10, R3.reuse, R10 ;  /* 0x0000000a030a7220 */ /* 0x040fe40000400000 */
[C---:B---3--:R-:W-:Y:S01]  /*50050*/  FMUL R8, R3.reuse, R8 ;  /* 0x0000000803087220 */ /* 0x048fe20000400000 */
[----:B------:R3:W-:Y:S02]  /*50060*/  STL [R1+0x5f8], R11 ;  /* 0x0005f80b01007387 */ /* 0x0007e40000100800 */
[----:B------:R4:W-:Y:S02]  /*50070*/  STL [R1+0x5fc], R10 ;  /* 0x0005fc0a01007387 */ /* 0x0009e40000100800 */
[C---:B------:R-:W-:Y:S01]  /*50080*/  FMUL R6, R3.reuse, R6 ;  /* 0x0000000603067220 */ /* 0x040fe20000400000 */
[----:B---3--:R-:W3:Y:S01]  /*50090*/  LDL.LU R11, [R1+0x7f8] ;  /* 0x0007f800010b7983 */ /* 0x008ee20000300800 */
[----:B------:R0:W-:Y:S02]  /*500a0*/  STL [R1+0x5e8], R8 ;  /* 0x0005e80801007387 */ /* 0x0001e40000100800 */
[----:B----4-:R-:W4:Y:S02]  /*500b0*/  LDL.LU R10, [R1+0x7fc] ;  /* 0x0007fc00010a7983 */ /* 0x010f240000300800 */
[----:B------:R1:W-:Y:S02]  /*500c0*/  STL [R1+0x5ec], R6 ;  /* 0x0005ec0601007387 */ /* 0x0003e40000100800 */
[C---:B------:R-:W-:Y:S01]  /*500d0*/  FMUL R18, R3.reuse, R16 ;  /* 0x0000001003127220 */ /* 0x040fe20000400000 */
[----:B0-----:R-:W4:Y:S01]  /*500e0*/  LDL.LU R8, [R1+0x7e8] ;  /* 0x0007e80001087983 */ /* 0x001f220000300800 */
[----:B-1----:R-:W4:Y:S03]  /*500f0*/  LDL.LU R6, [R1+0x7ec] ;  /* 0x0007ec0001067983 */ /* 0x002f260000300800 */
[----:B------:R-:W-:Y:S02]  /*50100*/  STL [R1+0x5d8], R18 ;  /* 0x0005d81201007387 */ /* 0x000fe40000100800 */
[----:B--2---:R-:W-:-:S05]  /*50110*/  FMUL R17, R3, R15 ;  /* 0x0000000f03117220 */ /* 0x004fca0000400000 */
[----:B------:R-:W-:Y:S01]  /*50120*/  STL [R1+0x5dc], R17 ;  /* 0x0005dc1101007387 */ /* 0x000fe20000100800 */
[----:B------:R-:W-:-:S03]  /*50130*/  FMUL R16, R3, R5 ;  /* 0x0000000503107220 */ /* 0x000fc60000400000 */
[----:B------:R-:W2:Y:S04]  /*50140*/  LDL.LU R5, [R1+0x948] ;  /* 0x0009480001057983 */ /* 0x000ea80000300800 */
[----:B------:R-:W-:Y:S01]  /*50150*/  STL [R1+0x5c8], R16 ;  /* 0x0005c81001007387 */ /* 0x000fe20000100800 */
[----:B------:R-:W-:-:S03]  /*50160*/  FMUL R15, R3, R4 ;  /* 0x00000004030f7220 */ /* 0x000fc60000400000 */
[----:B------:R-:W2:Y:S01]  /*50170*/  LDL.LU R4, [R1+0x94c] ;  /* 0x00094c0001047983 */ /* 0x000ea20000300800 */
[C---:B------:R-:W-:Y:S02]  /*50180*/  FMUL R14, R3.reuse, R14 ;  /* 0x0000000e030e7220 */ /* 0x040fe40000400000 */
[C---:B------:R-:W-:Y:S02]  /*50190*/  FMUL R13, R3.reuse, R13 ;  /* 0x0000000d030d7220 */ /* 0x040fe40000400000 */
[C---:B------:R-:W-:Y:S01]  /*501a0*/  FMUL R12, R3.reuse, R12 ;  /* 0x0000000c030c7220 */ /* 0x040fe20000400000 */
[----:B------:R-:W-:Y:S01]  /*501b0*/  STL [R1+0x5cc], R15 ;  /* 0x0005cc0f01007387 */ /* 0x000fe20000100800 */
[----:B------:R0:W-:Y:S02]  /*501c0*/  STL [R1+0x5b8], R14 ;  /* 0x0005b80e01007387 */ /* 0x0001e40000100800 */
[C---:B------:R-:W-:Y:S02]  /*501d0*/  FMUL R9, R3.reuse, R9 ;  /* 0x0000000903097220 */ /* 0x040fe40000400000 */
[----:B------:R1:W-:Y:S01]  /*501e0*/  STL [R1+0x5bc], R13 ;  /* 0x0005bc0d01007387 */ /* 0x0003e20000100800 */
[----:B0-----:R-:W2:Y:S01]  /*501f0*/  LDL.LU R14, [R1+0x938] ;  /* 0x00093800010e7983 */ /* 0x001ea20000300800 */
[----:B------:R0:W-:Y:S02]  /*50200*/  STL [R1+0x5a8], R12 ;  /* 0x0005a80c01007387 */ /* 0x0001e40000100800 */
[----:B-1----:R-:W2:Y:S02]  /*50210*/  LDL.LU R13, [R1+0x93c] ;  /* 0x00093c00010d7983 */ /* 0x002ea40000300800 */
[----:B------:R1:W-:Y:S01]  /*50220*/  STL [R1+0x5ac], R9 ;  /* 0x0005ac0901007387 */ /* 0x0003e20000100800 */
[----:B0-----:R-:W2:Y:S01]  /*50230*/  LDL.LU R12, [R1+0x928] ;  /* 0x00092800010c7983 */ /* 0x001ea20000300800 */
[----:B-1----:R-:W2:Y:S02]  /*50240*/  LDL.LU R9, [R1+0x92c] ;  /* 0x00092c0001097983 */ /* 0x002ea40000300800 */
[----:B---3--:R-:W-:-:S02]  /*50250*/  FMUL R15, R3, R11 ;  /* 0x0000000b030f7220 */ /* 0x008fc40000400000 */
[----:B----4-:R-:W-:-:S03]  /*50260*/  FMUL R11, R3, R10 ;  /* 0x0000000a030b7220 */ /* 0x010fc60000400000 */
[----:B------:R-:W-:Y:S04]  /*50270*/  STL [R1+0x598], R15 ;  /* 0x0005980f01007387 */ /* 0x000fe80000100800 */
[----:B------:R-:W-:Y:S01]  /*50280*/  STL [R1+0x59c], R11 ;  /* 0x00059c0b01007387 */ /* 0x000fe20000100800 */
[C---:B------:R-:W-:Y:S02]  /*50290*/  FMUL R8, R3.reuse, R8 ;  /* 0x0000000803087220 */ /* 0x040fe40000400000 */
[C---:B------:R-:W-:Y:S02]  /*502a0*/  FMUL R10, R3.reuse, R6 ;  /* 0x00000006030a7220 */ /* 0x040fe40000400000 */
[----:B------:R-:W3:Y:S01]  /*502b0*/  LDL.LU R6, [R1+0x3ac] ;  /* 0x0003ac0001067983 */ /* 0x000ee20000300800 */
[----:B------:R0:W-:Y:S03]  /*502c0*/  STL [R1+0x588], R8 ;  /* 0x0005880801007387 */ /* 0x0001e60000100800 */
[----:B0-----:R-:W3:Y:S01]  /*502d0*/  LDL R8, [R1+0xfa0] ;  /* 0x000fa00001087983 */ /* 0x001ee20000100800 */
[----:B------:R0:W-:Y:S02]  /*502e0*/  STL [R1+0x58c], R10 ;  /* 0x00058c0a01007387 */ /* 0x0001e40000100800 */
[----:B------:R-:W4:Y:S02]  /*502f0*/  LDL.LU R11, [R1+0x918] ;  /* 0x00091800010b7983 */ /* 0x000f240000300800 */
[----:B--2---:R-:W-:-:S05]  /*50300*/  FMUL R5, R3, R5 ;  /* 0x0000000503057220 */ /* 0x004fca0000400000 */
[----:B------:R1:W-:Y:S01]  /*50310*/  STL [R1+0x578], R5 ;  /* 0x0005780501007387 */ /* 0x0003e20000100800 */
[----:B0-----:R-:W2:Y:S02]  /*50320*/  LDL.LU R10, [R1+0x91c] ;  /* 0x00091c00010a7983 */ /* 0x001ea40000300800 */
[----:B------:R-:W-:-:S05]  /*50330*/  FMUL R4, R3, R4 ;  /* 0x0000000403047220 */ /* 0x000fca0000400000 */
[----:B------:R0:W-:Y:S01]  /*50340*/  STL [R1+0x57c], R4 ;  /* 0x00057c0401007387 */ /* 0x0001e20000100800 */
[----:B-1----:R-:W3:Y:S03]  /*50350*/  LDL.LU R5, [R1+0x908] ;  /* 0x0009080001057983 */ /* 0x002ee60000300800 */
[----:B0-----:R-:W3:Y:S01]  /*50360*/  LDL.LU R4, [R1+0x90c] ;  /* 0x00090c0001047983 */ /* 0x001ee20000300800 */
[C---:B------:R-:W-:Y:S02]  /*50370*/  FMUL R14, R3.reuse, R14 ;  /* 0x0000000e030e7220 */ /* 0x040fe40000400000 */
[C---:B------:R-:W-:Y:S02]  /*50380*/  FMUL R13, R3.reuse, R13 ;  /* 0x0000000d030d7220 */ /* 0x040fe40000400000 */
[----:B------:R-:W3:Y:S01]  /*50390*/  LDL.LU R29, [R1+0x3b0] ;  /* 0x0003b000011d7983 */ /* 0x000ee20000300800 */
[----:B------:R-:W-:Y:S02]  /*503a0*/  STL [R1+0x568], R14 ;  /* 0x0005680e01007387 */ /* 0x000fe40000100800 */
[----:B------:R-:W-:Y:S02]  /*503b0*/  STL [R1+0x56c], R13 ;  /* 0x00056c0d01007387 */ /* 0x000fe40000100800 */
[----:B------:R-:W3:Y:S02]  /*503c0*/  LDL.LU R23, [R1+0x8f8] ;  /* 0x0008f80001177983 */ /* 0x000ee40000300800 */
[----:B------:R-:W-:-:S02]  /*503d0*/  FMUL R12, R3, R12 ;  /* 0x0000000c030c7220 */ /* 0x000fc40000400000 */
[----:B------:R-:W-:-:S03]  /*503e0*/  FMUL R9, R3, R9 ;  /* 0x0000000903097220 */ /* 0x000fc60000400000 */
[----:B------:R-:W-:Y:S01]  /*503f0*/  STL [R1+0x558], R12 ;  /* 0x0005580c01007387 */ /* 0x000fe20000100800 */
[----:B------:R-:W3:Y:S02]  /*50400*/  LDL.LU R22, [R1+0x8fc] ;  /* 0x0008fc0001167983 */ /* 0x000ee40000300800 */
[----:B------:R0:W-:Y:S02]  /*50410*/  STL [R1+0x55c], R9 ;  /* 0x00055c0901007387 */ /* 0x0001e40000100800 */
[----:B------:R-:W3:Y:S01]  /*50420*/  LDL.LU R19, [R1+0x748] ;  /* 0x0007480001137983 */ /* 0x000ee20000300800 */
[----:B------:R-:W3:Y:S01]  /*50430*/  LDL.LU R18, [R1+0x74c] ;  /* 0x00074c0001127983 */ /* 0x000ee20000300800 */
[----:B------:R-:W3:Y:S02]  /*50440*/  LDL.LU R17, [R1+0x738] ;  /* 0x0007380001117983 */ /* 0x000ee40000300800 */
[----:B------:R-:W3:Y:S01]  /*50450*/  LDL.LU R16, [R1+0x73c] ;  /* 0x00073c0001107983 */ /* 0x000ee20000300800 */
[----:B0-----:R-:W3:Y:S01]  /*50460*/  LDL.LU R9, [R1+0x13f4] ;  /* 0x0013f40001097983 */ /* 0x001ee20000300800 */
[----:B------:R-:W3:Y:S02]  /*50470*/  LDL.64 R14, [R1+0x1638] ;  /* 0x00163800010e7983 */ /* 0x000ee40000100a00 */
[----:B------:R-:W3:Y:S02]  /*50480*/  LDL.64 R12, [R1+0x1630] ;  /* 0x00163000010c7983 */ /* 0x000ee40000100a00 */
[----:B----4-:R-:W-:-:S02]  /*50490*/  FMUL R25, R3, R11 ;  /* 0x0000000b03197220 */ /* 0x010fc40000400000 */
[C---:B--2---:R-:W-:Y:S02]  /*504a0*/  FMUL R24, R3.reuse, R10 ;  /* 0x0000000a03187220 */ /* 0x044fe40000400000 */
[----:B------:R-:W2:Y:S01]  /*504b0*/  LDL.64 R10, [R1+0x1628] ;  /* 0x00162800010a7983 */ /* 0x000ea20000100a00 */
[----:B------:R3:W-:Y:S02]  /*504c0*/  STL [R1+0x548], R25 ;  /* 0x0005481901007387 */ /* 0x0007e40000100800 */
[----:B------:R0:W-:Y:S02]  /*504d0*/  STL [R1+0x54c], R24 ;  /* 0x00054c1801007387 */ /* 0x0001e40000100800 */
[C---:B---3--:R-:W-:Y:S02]  /*504e0*/  FMUL R25, R3.reuse, R5 ;  /* 0x0000000503197220 */ /* 0x048fe40000400000 */
[C---:B0-----:R-:W-:Y:S02]  /*504f0*/  FMUL R24, R3.reuse, R4 ;  /* 0x0000000403187220 */ /* 0x041fe40000400000 */
[----:B------:R-:W3:Y:S01]  /*50500*/  LDL.64 R4, [R1+0x1620] ;  /* 0x0016200001047983 */ /* 0x000ee20000100a00 */
[----:B------:R-:W-:Y:S02]  /*50510*/  STL [R1+0x538], R25 ;  /* 0x0005381901007387 */ /* 0x000fe40000100800 */
[----:B------:R-:W4:Y:S02]  /*50520*/  LDL.LU R28, [R1+0x3b4] ;  /* 0x0003b400011c7983 */ /* 0x000f240000300800 */
[----:B------:R0:W-:Y:S01]  /*50530*/  STL [R1+0x53c], R24 ;  /* 0x00053c1801007387 */ /* 0x0001e20000100800 */
[----:B------:R-:W4:Y:S01]  /*50540*/  LDL R27, [R1+0xf54] ;  /* 0x000f5400011b7983 */ /* 0x000f220000100800 */
[----:B------:R-:W-:-:S05]  /*50550*/  FMUL R23, R3, R23 ;  /* 0x0000001703177220 */ /* 0x000fca0000400000 */
[----:B------:R-:W-:Y:S01]  /*50560*/  STL [R1+0x528], R23 ;  /* 0x0005281701007387 */ /* 0x000fe20000100800 */
[C---:B------:R-:W-:Y:S02]  /*50570*/  FMUL R22, R3.reuse, R22 ;  /* 0x0000001603167220 */ /* 0x040fe40000400000 */
[C---:B------:R-:W-:Y:S02]  /*50580*/  FMUL R19, R3.reuse, R19 ;  /* 0x0000001303137220 */ /* 0x040fe40000400000 */
[C---:B------:R-:W-:Y:S02]  /*50590*/  FMUL R18, R3.reuse, R18 ;  /* 0x0000001203127220 */ /* 0x040fe40000400000 */
[C---:B------:R-:W-:Y:S02]  /*505a0*/  FMUL R17, R3.reuse, R17 ;  /* 0x0000001103117220 */ /* 0x040fe40000400000 */
[C---:B------:R-:W-:Y:S01]  /*505b0*/  FMUL R16, R3.reuse, R16 ;  /* 0x0000001003107220 */ /* 0x040fe20000400000 */
[----:B------:R1:W-:Y:S01]  /*505c0*/  STL [R1+0x52c], R22 ;  /* 0x00052c1601007387 */ /* 0x0003e20000100800 */
[----:B------:R1:W-:Y:S02]  /*505d0*/  STL [R1+0x618], R19 ;  /* 0x0006181301007387 */ /* 0x0003e40000100800 */
[----:B------:R1:W-:Y:S02]  /*505e0*/  STL [R1+0x61c], R18 ;  /* 0x00061c1201007387 */ /* 0x0003e40000100800 */
[----:B------:R-:W-:-:S02]  /*505f0*/  FFMA R9, R3, R9, R21 ;  /* 0x0000000903097223 */ /* 0x000fc40000000015 */
[----:B------:R-:W-:Y:S01]  /*50600*/  FMUL R3, R20, 1.4426950216293334961 ;  /* 0x3fb8aa3b14037820 */ /* 0x000fe20000400000 */
[----:B------:R2:W-:Y:S01]  /*50610*/  STL [R1+0x608], R17 ;  /* 0x0006081101007387 */ /* 0x0005e20000100800 */
[----:B------:R-:W-:Y:S02]  /*50620*/  STL [R1+0x60c], R16 ;  /* 0x00060c1001007387 */ /* 0x000fe40000100800 */
[----:B0-----:R-:W-:-:S04]  /*50630*/  IMAD.WIDE R24, R0, 0x2, R14 ;  /* 0x0000000200187825 */ /* 0x001fc800078e020e */
[----:B------:R0:W-:Y:S01]  /*50640*/  STL [R1+0x13f4], R9 ;  /* 0x0013f40901007387 */ /* 0x0001e20000100800 */
[----:B------:R-:W4:Y:S01]  /*50650*/  LDL.LU R14, [R1+0x1428] ;  /* 0x00142800010e7983 */ /* 0x000f220000300800 */
[----:B-1----:R-:W-:-:S03]  /*50660*/  IMAD.WIDE R22, R0, 0x2, R12 ;  /* 0x0000000200167825 */ /* 0x002fc600078e020c */
[----:B------:R-:W4:Y:S01]  /*50670*/  LDG.E.U16 R19, [R24.64] ;  /* 0x0000000418137981 */ /* 0x000f22000c1e1500 */
[C---:B--2---:R-:W-:Y:S01]  /*50680*/  IMAD.WIDE R20, R0.reuse, 0x2, R10 ;  /* 0x0000000200147825 */ /* 0x044fe200078e020a */
[----:B------:R-:W4:Y:S02]  /*50690*/  MUFU.EX2 R3, R3 ;  /* 0x0000000300037308 */ /* 0x000f240000000800 */
[----:B------:R1:W2:Y:S04]  /*506a0*/  LDG.E.U16 R18, [R22.64] ;  /* 0x0000000416127981 */ /* 0x0002a8000c1e1500 */
[----:B------:R3:W2:Y:S04]  /*506b0*/  LDG.E.U16 R17, [R20.64] ;  /* 0x0000000414117981 */ /* 0x0006a8000c1e1500 */
[----:B-1----:R-:W1:Y:S01]  /*506c0*/  LDS R23, [R7.X4+0x20280] ;  /* 0x0202800007177984 */ /* 0x002e620000004800 */
[----:B---3--:R-:W-:-:S03]  /*506d0*/  IMAD.WIDE R20, R0, 0x2, R4 ;  /* 0x0000000200147825 */ /* 0x008fc600078e0204 */
[----:B------:R-:W3:Y:S01]  /*506e0*/  LDL.LU R5, [R1+0xa30] ;  /* 0x000a300001057983 */ /* 0x000ee20000300800 */
[----:B------:R-:W2:Y:S02]  /*506f0*/  LDL.LU R4, [R1+0xa34] ;  /* 0x000a340001047983 */ /* 0x000ea40000300800 */
[----:B------:R-:W2:Y:S02]  /*50700*/  LDL.LU R13, [R1+0xa20] ;  /* 0x000a2000010d7983 */ /* 0x000ea40000300800 */
[----:B------:R-:W2:Y:S01]  /*50710*/  LDL.LU R12, [R1+0xa24] ;  /* 0x000a2400010c7983 */ /* 0x000ea20000300800 */
[----:B0-----:R-:W2:Y:S01]  /*50720*/  LDL.LU R9, [R1+0xa10] ;  /* 0x000a100001097983 */ /* 0x001ea20000300800 */
[----:B------:R-:W-:Y:S02]  /*50730*/  FADD R22, -R8, R6 ;  /* 0x0000000608167221 */ /* 0x000fe40000000100 */
[----:B------:R-:W2:Y:S02]  /*50740*/  LDL.LU R8, [R1+0xa14] ;  /* 0x000a140001087983 */ /* 0x000ea40000300800 */
[----:B------:R-:W2:Y:S01]  /*50750*/  LDL.LU R11, [R1+0xa00] ;  /* 0x000a0000010b7983 */ /* 0x000ea20000300800 */
[----:B------:R-:W2:Y:S04]  /*50760*/  LDL.LU R10, [R1+0xa04] ;  /* 0x000a0400010a7983 */ /* 0x000ea80000300800 */
[----:B------:R0:W2:Y:S01]  /*50770*/  LDG.E.U16 R16, [R20.64] ;  /* 0x0000000414107981 */ /* 0x0000a2000c1e1500 */
[----:B------:R-:W2:Y:S02]  /*50780*/  LDL.LU R6, [R1+0x9f0] ;  /* 0x0009f00001067983 */ /* 0x000ea40000300800 */
[----:B0-----:R-:W-:-:S02]  /*50790*/  FADD R20, -R2, R29 ;  /* 0x0000001d02147221 */ /* 0x001fc40000000100 */
[----:B------:R-:W2:Y:S01]  /*507a0*/  LDL.LU R2, [R1+0x9f4] ;  /* 0x0009f40001027983 */ /* 0x000ea20000300800 */
[C---:B----4-:R-:W-:Y:S02]  /*507b0*/  FFMA R14, R3.reuse, R14, R26 ;  /* 0x0000000e030e7223 */ /* 0x050fe4000000001a */
[----:B---3--:R-:W-:-:S03]  /*507c0*/  FMUL R15, R3, R5 ;  /* 0x00000005030f7220 */ /* 0x008fc60000400000 */
[----:B------:R0:W-:Y:S01]  /*507d0*/  STL [R1+0x1428], R14 ;  /* 0x0014280e01007387 */ /* 0x0001e20000100800 */
[----:B------:R-:W3:Y:S02]  /*507e0*/  LDL.LU R5, [R1+0x9e0] ;  /* 0x0009e00001057983 */ /* 0x000ee40000300800 */
[C---:B--2---:R-:W-:Y:S01]  /*507f0*/  FMUL R11, R3.reuse, R11 ;  /* 0x0000000b030b7220 */ /* 0x044fe20000400000 */
[----:B------:R2:W-:Y:S01]  /*50800*/  STL [R1+0x480], R15 ;  /* 0x0004800f01007387 */ /* 0x0005e20000100800 */
[C---:B------:R-:W-:Y:S02]  /*50810*/  FMUL R10, R3.reuse, R10 ;  /* 0x0000000a030a7220 */ /* 0x040fe40000400000 */
[C---:B------:R-:W-:Y:S02]  /*50820*/  FMUL R6, R3.reuse, R6 ;  /* 0x0000000603067220 */ /* 0x040fe40000400000 */
[----:B0-----:R-:W-:Y:S02]  /*50830*/  FMUL R14, R3, R4 ;  /* 0x00000004030e7220 */ /* 0x001fe40000400000 */
[----:B------:R-:W-:Y:S01]  /*50840*/  FMUL R22, R22, 1.4426950216293334961 ;  /* 0x3fb8aa3b16167820 */ /* 0x000fe20000400000 */
[----:B------:R-:W4:Y:S02]  /*50850*/  LDL.LU R4, [R1+0x9e4] ;  /* 0x0009e40001047983 */ /* 0x000f240000300800 */
[----:B------:R0:W-:Y:S02]  /*50860*/  STL [R1+0x484], R14 ;  /* 0x0004840e01007387 */ /* 0x0001e40000100800 */
[----:B------:R-:W-:Y:S02]  /*50870*/  STL [R1+0x7ec], R19 ;  /* 0x0007ec1301007387 */ /* 0x000fe40000100800 */
[----:B------:R-:W-:-:S02]  /*50880*/  FMUL R24, R20, 1.4426950216293334961 ;  /* 0x3fb8aa3b14187820 */ /* 0x000fc40000400000 */
[----:B------:R-:W-:Y:S02]  /*50890*/  FADD R21, -R27, R28 ;  /* 0x0000001c1b157221 */ /* 0x000fe40000000100 */
[C---:B--2---:R-:W-:Y:S01]  /*508a0*/  FMUL R15, R3.reuse, R13 ;  /* 0x0000000d030f7220 */ /* 0x044fe20000400000 */
[----:B------:R-:W-:Y:S01]  /*508b0*/  STL [R1+0x7e8], R18 ;  /* 0x0007e81201007387 */ /* 0x000fe20000100800 */
[C---:B------:R-:W-:Y:S02]  /*508c0*/  FMUL R13, R3.reuse, R9 ;  /* 0x00000009030d7220 */ /* 0x040fe40000400000 */
[C---:B------:R-:W-:Y:S01]  /*508d0*/  FMUL R2, R3.reuse, R2 ;  /* 0x0000000203027220 */ /* 0x040fe20000400000 */
[----:B------:R-:W-:Y:S01]  /*508e0*/  LDS R26, [R7.X4+0x20400] ;  /* 0x02040000071a7984 */ /* 0x000fe20000004800 */
[----:B0-----:R-:W-:-:S03]  /*508f0*/  FMUL R14, R3, R12 ;  /* 0x0000000c030e7220 */ /* 0x001fc60000400000 */
[----:B------:R-:W-:Y:S01]  /*50900*/  STL [R1+0x470], R15 ;  /* 0x0004700f01007387 */ /* 0x000fe20000100800 */
[----:B------:R0:W-:Y:S02]  /*50910*/  STL [R1+0x7e4], R17 ;  /* 0x0007e41101007387 */ /* 0x0001e40000100800 */
[C---:B------:R-:W-:Y:S01]  /*50920*/  FMUL R12, R3.reuse, R8 ;  /* 0x00000008030c7220 */ /* 0x040fe20000400000 */
[----:B------:R-:W-:Y:S01]  /*50930*/  STL [R1+0x474], R14 ;  /* 0x0004740e01007387 */ /* 0x000fe20000100800 */
[----:B------:R-:W2:Y:S02]  /*50940*/  LDL.LU R9, [R1+0x9d0] ;  /* 0x0009d00001097983 */ /* 0x000ea40000300800 */
[----:B------:R-:W-:Y:S02]  /*50950*/  STL [R1+0x460], R13 ;  /* 0x0004600d01007387 */ /* 0x000fe40000100800 */
[----:B------:R-:W2:Y:S01]  /*50960*/  LDL.LU R8, [R1+0x9d4] ;  /* 0x0009d40001087983 */ /* 0x000ea20000300800 */
[----:B------:R1:W-:Y:S01]  /*50970*/  STL [R1+0x7e0], R16 ;  /* 0x0007e01001007387 */ /* 0x0003e20000100800 */
[----:B------:R-:W-:Y:S02]  /*50980*/  STL [R1+0x464], R12 ;  /* 0x0004640c01007387 */ /* 0x000fe40000100800 */
[----:B------:R-:W-:Y:S02]  /*50990*/  STL [R1+0x450], R11 ;  /* 0x0004500b01007387 */ /* 0x000fe40000100800 */
[----:B------:R-:W-:Y:S01]  /*509a0*/  STL [R1+0x454], R10 ;  /* 0x0004540a01007387 */ /* 0x000fe20000100800 */
[----:B0-----:R-:W2:Y:S01]  /*509b0*/  LDL.LU R17, [R1+0x9c0] ;  /* 0x0009c00001117983 */ /* 0x001ea20000300800 */
[----:B------:R0:W-:Y:S03]  /*509c0*/  STL [R1+0x440], R6 ;  /* 0x0004400601007387 */ /* 0x0001e60000100800 */
[----:B-1----:R-:W2:Y:S01]  /*509d0*/  LDL.LU R16, [R1+0x9c4] ;  /* 0x0009c40001107983 */ /* 0x002ea20000300800 */
[----:B------:R1:W-:Y:S02]  /*509e0*/  STL [R1+0x444], R2 ;  /* 0x0004440201007387 */ /* 0x0003e40000100800 */
[----:B------:R-:W2:Y:S02]  /*509f0*/  LDL.LU R15, [R1+0x9b0] ;  /* 0x0009b000010f7983 */ /* 0x000ea40000300800 */
[----:B------:R-:W2:Y:S01]  /*50a00*/  LDL.LU R14, [R1+0x9b4] ;  /* 0x0009b400010e7983 */ /* 0x000ea20000300800 */
[----:B0-----:R-:W2:Y:S04]  /*50a10*/  LDL.LU R6, [R1+0x720] ;  /* 0x0007200001067983 */ /* 0x001ea80000300800 */
[----:B-1----:R-:W2:Y:S01]  /*50a20*/  LDL.LU R2, [R1+0x724] ;  /* 0x0007240001027983 */ /* 0x002ea20000300800 */
[----:B------:R-:W2:Y:S02]  /*50a30*/  LDL.LU R13, [R1+0x710] ;  /* 0x00071000010d7983 */ /* 0x000ea40000300800 */
[----:B---3--:R-:W-:-:S05]  /*50a40*/  FMUL R5, R3, R5 ;  /* 0x0000000503057220 */ /* 0x008fca0000400000 */
[----:B------:R0:W-:Y:S01]  /*50a50*/  STL [R1+0x430], R5 ;  /* 0x0004300501007387 */ /* 0x0001e20000100800 */
[----:B------:R-:W3:Y:S02]  /*50a60*/  LDL.LU R12, [R1+0x714] ;  /* 0x00071400010c7983 */ /* 0x000ee40000300800 */
[----:B----4-:R-:W-:-:S05]  /*50a70*/  FMUL R4, R3, R4 ;  /* 0x0000000403047220 */ /* 0x010fca0000400000 */
[----:B------:R1:W-:Y:S01]  /*50a80*/  STL [R1+0x434], R4 ;  /* 0x0004340401007387 */ /* 0x0003e20000100800 */
[----:B0-----:R-:W4:Y:S03]  /*50a90*/  LDL.LU R5, [R1+0x700] ;  /* 0x0007000001057983 */ /* 0x001f260000300800 */
[----:B-1----:R-:W4:Y:S01]  /*50aa0*/  LDL.LU R4, [R1+0x704] ;  /* 0x0007040001047983 */ /* 0x002f220000300800 */
[----:B------:R-:W4:Y:S02]  /*50ab0*/  LDL.LU R11, [R1+0x6f0] ;  /* 0x0006f000010b7983 */ /* 0x000f240000300800 */
[C---:B--2---:R-:W-:Y:S02]  /*50ac0*/  FMUL R9, R3.reuse, R9 ;  /* 0x0000000903097220 */ /* 0x044fe40000400000 */
[----:B------:R-:W-:-:S03]  /*50ad0*/  FMUL R8, R3, R8 ;  /* 0x0000000803087220 */ /* 0x000fc60000400000 */
[----:B------:R0:W-:Y:S01]  /*50ae0*/  STL [R1+0x420], R9 ;  /* 0x0004200901007387 */ /* 0x0001e20000100800 */
[----:B------:R-:W2:Y:S02]  /*50af0*/  LDL.LU R10, [R1+0x6f4] ;  /* 0x0006f400010a7983 */ /* 0x000ea40000300800 */
[C---:B------:R-:W-:Y:S02]  /*50b00*/  FMUL R19, R3.reuse, R17 ;  /* 0x0000001103137220 */ /* 0x040fe40000400000 */
[----:B------:R1:W-:Y:S02]  /*50b10*/  STL [R1+0x424], R8 ;  /* 0x0004240801007387 */ /* 0x0003e40000100800 */
[C---:B------:R-:W-:Y:S02]  /*50b20*/  FMUL R18, R3.reuse, R16 ;  /* 0x0000001003127220 */ /* 0x040fe40000400000 */
[C---:B------:R-:W-:Y:S01]  /*50b30*/  FMUL R17, R3.reuse, R15 ;  /* 0x0000000f03117220 */ /* 0x040fe20000400000 */
[----:B0-----:R-:W2:Y:S01]  /*50b40*/  LDL.LU R9, [R1+0x6e0] ;  /* 0x0006e00001097983 */ /* 0x001ea20000300800 */
[----:B------:R-:W-:-:S02]  /*50b50*/  FMUL R16, R3, R14 ;  /* 0x0000000e03107220 */ /* 0x000fc40000400000 */
[----:B-1----:R-:W2:Y:S02]  /*50b60*/  LDL.LU R8, [R1+0x6e4] ;  /* 0x0006e40001087983 */ /* 0x002ea40000300800 */
[----:B------:R-:W-:Y:S02]  /*50b70*/  STL [R1+0x510], R19 ;  /* 0x0005101301007387 */ /* 0x000fe40000100800 */
[C---:B------:R-:W-:Y:S01]  /*50b80*/  FMUL R15, R3.reuse, R6 ;  /* 0x00000006030f7220 */ /* 0x040fe20000400000 */
[----:B------:R-:W-:Y:S01]  /*50b90*/  STL [R1+0x514], R18 ;  /* 0x0005141201007387 */ /* 0x000fe20000100800 */
[----:B------:R-:W-:Y:S02]  /*50ba0*/  STL [R1+0x500], R17 ;  /* 0x0005001101007387 */ /* 0x000fe40000100800 */
[----:B------:R-:W-:Y:S02]  /*50bb0*/  STL [R1+0x504], R16 ;  /* 0x0005041001007387 */ /* 0x000fe40000100800 */
[C---:B------:R-:W-:Y:S01]  /*50bc0*/  FMUL R14, R3.reuse, R2 ;  /* 0x00000002030e7220 */ /* 0x040fe20000400000 */
[----:B------:R-:W2:Y:S01]  /*50bd0*/  LDL.LU R6, [R1+0x6d0] ;  /* 0x0006d00001067983 */ /* 0x000ea20000300800 */
[----:B------:R0:W-:Y:S02]  /*50be0*/  STL [R1+0x4f0], R15 ;  /* 0x0004f00f01007387 */ /* 0x0001e40000100800 */
[----:B------:R-:W2:Y:S01]  /*50bf0*/  LDL.LU R2, [R1+0x6d4] ;  /* 0x0006d40001027983 */ /* 0x000ea20000300800 */
[----:B------:R3:W-:Y:S01]  /*50c00*/  STL [R1+0x4f4], R14 ;  /* 0x0004f40e01007387 */ /* 0x0007e20000100800 */
[----:B0-----:R-:W-:-:S05]  /*50c10*/  FMUL R15, R3, R13 ;  /* 0x0000000d030f7220 */ /* 0x001fca0000400000 */
[----:B------:R0:W-:Y:S01]  /*50c20*/  STL [R1+0x4e0], R15 ;  /* 0x0004e00f01007387 */ /* 0x0001e20000100800 */
[----:B---3--:R-:W-:-:S05]  /*50c30*/  FMUL R14, R3, R12 ;  /* 0x0000000c030e7220 */ /* 0x008fca0000400000 */
[----:B------:R1:W-:Y:S01]  /*50c40*/  STL [R1+0x4e4], R14 ;  /* 0x0004e40e01007387 */ /* 0x0003e20000100800 */
[----:B----4-:R-:W-:-:S03]  /*50c50*/  FMUL R13, R3, R5 ;  /* 0x00000005030d7220 */ /* 0x010fc60000400000 */
[----:B------:R-:W3:Y:S02]  /*50c60*/  LDL.LU R5, [R1+0x6c0] ;  /* 0x0006c00001057983 */ /* 0x000ee40000300800 */
[----:B------:R-:W-:Y:S02]  /*50c70*/  STL [R1+0x4d0], R13 ;  /* 0x0004d00d01007387 */ /* 0x000fe40000100800 */
[C---:B------:R-:W-:Y:S02]  /*50c80*/  FMUL R12, R3.reuse, R4 ;  /* 0x00000004030c7220 */ /* 0x040fe40000400000 */
[----:B------:R-:W4:Y:S01]  /*50c90*/  LDL.LU R4, [R1+0x6c4] ;  /* 0x0006c40001047983 */ /* 0x000f220000300800 */
[C---:B------:R-:W-:Y:S02]  /*50ca0*/  FMUL R11, R3.reuse, R11 ;  /* 0x0000000b030b7220 */ /* 0x040fe40000400000 */
[----:B------:R-:W-:Y:S02]  /*50cb0*/  STL [R1+0x4d4], R12 ;  /* 0x0004d40c01007387 */ /* 0x000fe40000100800 */
[C---:B--2---:R-:W-:Y:S01]  /*50cc0*/  FMUL R10, R3.reuse, R10 ;  /* 0x0000000a030a7220 */ /* 0x044fe20000400000 */
[----:B------:R-:W-:Y:S04]  /*50cd0*/  STL [R1+0x4c0], R11 ;  /* 0x0004c00b01007387 */ /* 0x000fe80000100800 */
[----:B------:R-:W-:Y:S01]  /*50ce0*/  STL [R1+0x4c4], R10 ;  /* 0x0004c40a01007387 */ /* 0x000fe20000100800 */
[----:B0-----:R-:W2:Y:S02]  /*50cf0*/  LDL.LU R15, [R1+0xa38] ;  /* 0x000a3800010f7983 */ /* 0x001ea40000300800 */
[----:B------:R-:W-:-:S02]  /*50d00*/  FMUL R9, R3, R9 ;  /* 0x0000000903097220 */ /* 0x000fc40000400000 */
[----:B------:R-:W-:-:S03]  /*50d10*/  FMUL R8, R3, R8 ;  /* 0x0000000803087220 */ /* 0x000fc60000400000 */
[----:B------:R0:W-:Y:S01]  /*50d20*/  STL [R1+0x4b0], R9 ;  /* 0x0004b00901007387 */ /* 0x0001e20000100800 */
[----:B-1----:R-:W2:Y:S02]  /*50d30*/  LDL.LU R14, [R1+0xa3c] ;  /* 0x000a3c00010e7983 */ /* 0x002ea40000300800 */
[----:B------:R1:W-:Y:S02]  /*50d40*/  STL [R1+0x4b4], R8 ;  /* 0x0004b40801007387 */ /* 0x0003e40000100800 */
[C---:B------:R-:W-:Y:S02]  /*50d50*/  FMUL R6, R3.reuse, R6 ;  /* 0x0000000603067220 */ /* 0x040fe40000400000 */
[C---:B------:R-:W-:Y:S01]  /*50d60*/  FMUL R2, R3.reuse, R2 ;  /* 0x0000000203027220 */ /* 0x040fe20000400000 */
[----:B0-----:R-:W2:Y:S01]  /*50d70*/  LDL.LU R9, [R1+0xa28] ;  /* 0x000a280001097983 */ /* 0x001ea20000300800 */
[----:B-1----:R-:W2:Y:S02]  /*50d80*/  LDL.LU R8, [R1+0xa2c] ;  /* 0x000a2c0001087983 */ /* 0x002ea40000300800 */
[----:B------:R-:W2:Y:S02]  /*50d90*/  LDL.LU R13, [R1+0xa18] ;  /* 0x000a1800010d7983 */ /* 0x000ea40000300800 */
[----:B------:R-:W-:Y:S01]  /*50da0*/  STL [R1+0x4a0], R6 ;  /* 0x0004a00601007387 */ /* 0x000fe20000100800 */
[----:B------:R-:W2:Y:S01]  /*50db0*/  LDL.LU R12, [R1+0xa1c] ;  /* 0x000a1c00010c7983 */ /* 0x000ea20000300800 */
[----:B------:R0:W-:Y:S02]  /*50dc0*/  STL [R1+0x4a4], R2 ;  /* 0x0004a40201007387 */ /* 0x0001e40000100800 */
[----:B------:R-:W2:Y:S01]  /*50dd0*/  LDL.LU R11, [R1+0xa08] ;  /* 0x000a0800010b7983 */ /* 0x000ea20000300800 */
[----:B0-----:R-:W2:Y:S01]  /*50de0*/  LDL.LU R2, [R1+0xa0c] ;  /* 0x000a0c0001027983 */ /* 0x001ea20000300800 */
[----:B------:R-:W2:Y:S02]  /*50df0*/  LDL.LU R6, [R1+0x9f8] ;  /* 0x0009f80001067983 */ /* 0x000ea40000300800 */
[----:B---3--:R-:W-:-:S05]  /*50e00*/  FMUL R5, R3, R5 ;  /* 0x0000000503057220 */ /* 0x008fca0000400000 */
[----:B------:R0:W-:Y:S01]  /*50e10*/  STL [R1+0x490], R5 ;  /* 0x0004900501007387 */ /* 0x0001e20000100800 */
[----:B----4-:R-:W-:-:S03]  /*50e20*/  FMUL R3, R3, R4 ;  /* 0x0000000403037220 */ /* 0x010fc60000400000 */
[----:B0-----:R-:W3:Y:S02]  /*50e30*/  LDL.LU R5, [R1+0x9fc] ;  /* 0x0009fc0001057983 */ /* 0x001ee40000300800 */
[----:B------:R-:W-:Y:S02]  /*50e40*/  STL [R1+0x494], R3 ;  /* 0x0004940301007387 */ /* 0x000fe40000100800 */
[----:B------:R-:W4:Y:S02]  /*50e50*/  LDL.LU R10, [R1+0x9e8] ;  /* 0x0009e800010a7983 */ /* 0x000f240000300800 */
[----:B------:R-:W4:Y:S01]  /*50e60*/  LDL.LU R4, [R1+0x9ec] ;  /* 0x0009ec0001047983 */ /* 0x000f220000300800 */
[----:B------:R0:W2:Y:S02]  /*50e70*/  MUFU.EX2 R20, R22 ;  /* 0x0000001600147308 */ /* 0x0000a40000000800 */
[----:B0-----:R-:W0:Y:S01]  /*50e80*/  LDS R22, [R7.X4+0x20300] ;  /* 0x0203000007167984 */ /* 0x001e220000004800 */
[----:B--2---:R-:W-:-:S02]  /*50e90*/  FMUL R17, R20, R15 ;  /* 0x0000000f14117220 */ /* 0x004fc40000400000 */
[C---:B------:R-:W-:Y:S02]  /*50ea0*/  FMUL R16, R20.reuse, R14 ;  /* 0x0000000e14107220 */ /* 0x040fe40000400000 */
[C---:B------:R-:W-:Y:S01]  /*50eb0*/  FMUL R15, R20.reuse, R9 ;  /* 0x00000009140f7220 */ /* 0x040fe20000400000 */
[----:B------:R-:W-:Y:S01]  /*50ec0*/  STL [R1+0x488], R17 ;  /* 0x0004881101007387 */ /* 0x000fe20000100800 */
[C---:B------:R-:W-:Y:S02]  /*50ed0*/  FMUL R14, R20.reuse, R8 ;  /* 0x00000008140e7220 */ /* 0x040fe40000400000 */
[----:B------:R-:W-:Y:S02]  /*50ee0*/  STL [R1+0x48c], R16 ;  /* 0x00048c1001007387 */ /* 0x000fe40000100800 */
[C---:B------:R-:W-:Y:S01]  /*50ef0*/  FMUL R13, R20.reuse, R13 ;  /* 0x0000000d140d7220 */ /* 0x040fe20000400000 */
[----:B------:R-:W2:Y:S01]  /*50f00*/  LDL.LU R9, [R1+0x9d8] ;  /* 0x0009d80001097983 */ /* 0x000ea20000300800 */
[----:B------:R-:W-:-:S02]  /*50f10*/  FMUL R12, R20, R12 ;  /* 0x0000000c140c7220 */ /* 0x000fc40000400000 */
[----:B------:R-:W-:Y:S02]  /*50f20*/  STL [R1+0x478], R15 ;  /* 0x0004780f01007387 */ /* 0x000fe40000100800 */
[----:B------:R-:W2:Y:S02]  /*50f30*/  LDL.LU R8, [R1+0x9dc] ;  /* 0x0009dc0001087983 */ /* 0x000ea40000300800 */
[C---:B------:R-:W-:Y:S01]  /*50f40*/  FMUL R11, R20.reuse, R11 ;  /* 0x0000000b140b7220 */ /* 0x040fe20000400000 */
[----:B------:R-:W-:Y:S01]  /*50f50*/  STL [R1+0x47c], R14 ;  /* 0x00047c0e01007387 */ /* 0x000fe20000100800 */
[----:B------:R-:W-:Y:S02]  /*50f60*/  STL [R1+0x468], R13 ;  /* 0x0004680d01007387 */ /* 0x000fe40000100800 */
[C---:B------:R-:W-:Y:S01]  /*50f70*/  FMUL R2, R20.reuse, R2 ;  /* 0x0000000214027220 */ /* 0x040fe20000400000 */
[----:B------:R-:W-:Y:S04]  /*50f80*/  STL [R1+0x46c], R12 ;  /* 0x00046c0c01007387 */ /* 0x000fe80000100800 */
[----:B------:R-:W-:Y:S01]  /*50f90*/  STL [R1+0x2d30], R2 ;  /* 0x002d300201007387 */ /* 0x000fe20000100800 */
[----:B------:R1:W-:Y:S02]  /*50fa0*/  STL [R1+0x458], R11 ;  /* 0x0004580b01007387 */ /* 0x0003e40000100800 */
[----:B-1----:R-:W-:-:S02]  /*50fb0*/  FMUL R11, R20, R6 ;  /* 0x00000006140b7220 */ /* 0x002fc40000400000 */
[----:B------:R-:W2:Y:S03]  /*50fc0*/  LDL.LU R6, [R1+0x9c8] ;  /* 0x0009c80001067983 */ /* 0x000ea60000300800 */
[----:B------:R-:W-:Y:S02]  /*50fd0*/  STL [R1+0x448], R11 ;  /* 0x0004480b01007387 */ /* 0x000fe40000100800 */
[C---:B---3--:R-:W-:Y:S02]  /*50fe0*/  FMUL R2, R20.reuse, R5 ;  /* 0x0000000514027220 */ /* 0x048fe40000400000 */
[----:B------:R-:W3:Y:S01]  /*50ff0*/  LDL.LU R5, [R1+0x9cc] ;  /* 0x0009cc0001057983 */ /* 0x000ee20000300800 */
[C---:B----4-:R-:W-:Y:S02]  /*51000*/  FMUL R10, R20.reuse, R10 ;  /* 0x0000000a140a7220 */ /* 0x050fe40000400000 */
[----:B------:R1:W-:Y:S02]  /*51010*/  STL [R1+0x44c], R2 ;  /* 0x00044c0201007387 */ /* 0x0003e40000100800 */
[----:B------:R-:W4:Y:S01]  /*51020*/  LDL.LU R17, [R1+0x9b8] ;  /* 0x0009b80001117983 */ /* 0x000f220000300800 */
[----:B------:R-:W-:Y:S01]  /*51030*/  STL [R1+0x438], R10 ;  /* 0x0004380a01007387 */ /* 0x000fe20000100800 */
[----:B------:R-:W4:Y:S02]  /*51040*/  LDL.LU R16, [R1+0x9bc] ;  /* 0x0009bc0001107983 */ /* 0x000f240000300800 */
[----:B-1----:R-:W-:-:S05]  /*51050*/  FMUL R2, R20, R4 ;  /* 0x0000000414027220 */ /* 0x002fca0000400000 */
[----:B------:R1:W-:Y:S01]  /*51060*/  STL [R1+0x43c], R2 ;  /* 0x00043c0201007387 */ /* 0x0003e20000100800 */
[----:B------:R-:W4:Y:S03]  /*51070*/  LDL.LU R4, [R1+0x728] ;  /* 0x0007280001047983 */ /* 0x000f260000300800 */
[----:B-1----:R-:W4:Y:S01]  /*51080*/  LDL.LU R2, [R1+0x72c] ;  /* 0x00072c0001027983 */ /* 0x002f220000300800 */
[----:B--2---:R-:W-:-:S03]  /*51090*/  FMUL R9, R20, R9 ;  /* 0x0000000914097220 */ /* 0x004fc60000400000 */
[----:B------:R-:W2:Y:S01]  /*510a0*/  LDL.LU R15, [R1+0x718] ;  /* 0x00071800010f7983 */ /* 0x000ea20000300800 */
[----:B------:R-:W-:-:S03]  /*510b0*/  FMUL R8, R20, R8 ;  /* 0x0000000814087220 */ /* 0x000fc60000400000 */
[----:B------:R1:W-:Y:S01]  /*510c0*/  STL [R1+0x428], R9 ;  /* 0x0004280901007387 */ /* 0x0003e20000100800 */
[----:B------:R-:W2:Y:S02]  /*510d0*/  LDL.LU R14, [R1+0x71c] ;  /* 0x00071c00010e7983 */ /* 0x000ea40000300800 */
[----:B------:R0:W-:Y:S02]  /*510e0*/  STL [R1+0x42c], R8 ;  /* 0x00042c0801007387 */ /* 0x0001e40000100800 */
[----:B------:R-:W2:Y:S01]  /*510f0*/  LDL.LU R13, [R1+0x708] ;  /* 0x00070800010d7983 */ /* 0x000ea20000300800 */
[----:B------:R-:W2:Y:S01]  /*51100*/  LDL.LU R12, [R1+0x70c] ;  /* 0x00070c00010c7983 */ /* 0x000ea20000300800 */
[----:B------:R-:W2:Y:S02]  /*51110*/  LDL.LU R11, [R1+0x6f8] ;  /* 0x0006f800010b7983 */ /* 0x000ea40000300800 */
[----:B------:R-:W2:Y:S01]  /*51120*/  LDL.LU R10, [R1+0x6fc] ;  /* 0x0006fc00010a7983 */ /* 0x000ea20000300800 */
[----:B-1----:R-:W2:Y:S01]  /*51130*/  LDL.LU R9, [R1+0x6e8] ;  /* 0x0006e80001097983 */ /* 0x002ea20000300800 */
[----:B0-----:R-:W2:Y:S02]  /*51140*/  LDL.LU R8, [R1+0x6ec] ;  /* 0x0006ec0001087983 */ /* 0x001ea40000300800 */
[----:B------:R-:W-:-:S02]  /*51150*/  FMUL R19, R20, R6 ;  /* 0x0000000614137220 */ /* 0x000fc40000400000 */
[----:B------:R-:W2:Y:S03]  /*51160*/  LDL.LU R6, [R1+0x6d8] ;  /* 0x0006d80001067983 */ /* 0x000ea60000300800 */
[----:B------:R4:W-:Y:S02]  /*51170*/  STL [R1+0x518], R19 ;  /* 0x0005181301007387 */ /* 0x0009e40000100800 */
[C---:B---3--:R-:W-:Y:S02]  /*51180*/  FMUL R18, R20.reuse, R5 ;  /* 0x0000000514127220 */ /* 0x048fe40000400000 */
[----:B------:R-:W3:Y:S03]  /*51190*/  LDL.LU R5, [R1+0x6dc] ;  /* 0x0006dc0001057983 */ /* 0x000ee60000300800 */
[----:B------:R0:W-:Y:S02]  /*511a0*/  STL [R1+0x51c], R18 ;  /* 0x00051c1201007387 */ /* 0x0001e40000100800 */
[----:B----4-:R-:W-:-:S05]  /*511b0*/  FMUL R19, R20, R17 ;  /* 0x0000001114137220 */ /* 0x010fca0000400000 */
[----:B------:R-:W-:Y:S01]  /*511c0*/  STL [R1+0x508], R19 ;  /* 0x0005081301007387 */ /* 0x000fe20000100800 */
[C---:B0-----:R-:W-:Y:S02]  /*511d0*/  FMUL R18, R20.reuse, R16 ;  /* 0x0000001014127220 */ /* 0x041fe40000400000 */
[----:B------:R-:W-:-:S03]  /*511e0*/  FMUL R17, R20, R4 ;  /* 0x0000000414117220 */ /* 0x000fc60000400000 */
[----:B------:R-:W-:Y:S01]  /*511f0*/  STL [R1+0x50c], R18 ;  /* 0x00050c1201007387 */ /* 0x000fe20000100800 */
[----:B------:R-:W4:Y:S03]  /*51200*/  LDL.LU R4, [R1+0x6c8] ;  /* 0x0006c80001047983 */ /* 0x000f260000300800 */
[----:B------:R0:W-:Y:S01]  /*51210*/  STL [R1+0x4f8], R17 ;  /* 0x0004f81101007387 */ /* 0x0001e20000100800 */
[----:B------:R-:W-:-:S03]  /*51220*/  FMUL R16, R20, R2 ;  /* 0x0000000214107220 */ /* 0x000fc60000400000 */
[----:B------:R-:W4:Y:S01]  /*51230*/  LDL.LU R2, [R1+0x6cc] ;  /* 0x0006cc0001027983 */ /* 0x000f220000300800 */
[----:B--2---:R-:W-:-:S03]  /*51240*/  FMUL R15, R20, R15 ;  /* 0x0000000f140f7220 */ /* 0x004fc60000400000 */
[----:B------:R1:W-:Y:S01]  /*51250*/  STL [R1+0x4fc], R16 ;  /* 0x0004fc1001007387 */ /* 0x0003e20000100800 */
[C---:B------:R-:W-:Y:S02]  /*51260*/  FMUL R14, R20.reuse, R14 ;  /* 0x0000000e140e7220 */ /* 0x040fe40000400000 */
[C---:B------:R-:W-:Y:S02]  /*51270*/  FMUL R13, R20.reuse, R13 ;  /* 0x0000000d140d7220 */ /* 0x040fe40000400000 */
[C---:B------:R-:W-:Y:S02]  /*51280*/  FMUL R12, R20.reuse, R12 ;  /* 0x0000000c140c7220 */ /* 0x040fe40000400000 */
[C---:B------:R-:W-:Y:S01]  /*51290*/  FMUL R11, R20.reuse, R11 ;  /* 0x0000000b140b7220 */ /* 0x040fe20000400000 */
[----:B------:R2:W-:Y:S01]  /*512a0*/  STL [R1+0x4e8], R15 ;  /* 0x0004e80f01007387 */ /* 0x0005e20000100800 */
[C---:B------:R-:W-:Y:S02]  /*512b0*/  FMUL R10, R20.reuse, R10 ;  /* 0x0000000a140a7220 */ /* 0x040fe40000400000 */
[----:B------:R2:W-:Y:S02]  /*512c0*/  STL [R1+0x4ec], R14 ;  /* 0x0004ec0e01007387 */ /* 0x0005e40000100800 */
[----:B------:R-:W-:Y:S02]  /*512d0*/  STL [R1+0x4d8], R13 ;  /* 0x0004d80d01007387 */ /* 0x000fe40000100800 */
[C---:B------:R-:W-:Y:S01]  /*512e0*/  FMUL R9, R20.reuse, R9 ;  /* 0x0000000914097220 */ /* 0x040fe20000400000 */
[----:B------:R-:W-:Y:S01]  /*512f0*/  STL [R1+0x4dc], R12 ;  /* 0x0004dc0c01007387 */ /* 0x000fe20000100800 */
[----:B------:R-:W-:Y:S02]  /*51300*/  STL [R1+0x4c8], R11 ;  /* 0x0004c80b01007387 */ /* 0x000fe40000100800 */
[----:B------:R-:W-:Y:S02]  /*51310*/  STL [R1+0x4cc], R10 ;  /* 0x0004cc0a01007387 */ /* 0x000fe40000100800 */
[C---:B------:R-:W-:Y:S01]  /*51320*/  FMUL R8, R20.reuse, R8 ;  /* 0x0000000814087220 */ /* 0x040fe20000400000 */
[----:B0-----:R-:W4:Y:S01]  /*51330*/  LDL.LU R17, [R1+0x142c] ;  /* 0x00142c0001117983 */ /* 0x001f220000300800 */
[----:B------:R0:W-:Y:S02]  /*51340*/  STL [R1+0x4b8], R9 ;  /* 0x0004b80901007387 */ /* 0x0001e40000100800 */
[----:B-1----:R-:W4:Y:S01]  /*51350*/  LDL.LU R16, [R1+0x1448] ;  /* 0x0014480001107983 */ /* 0x002f220000300800 */
[----:B------:R1:W-:Y:S01]  /*51360*/  STL [R1+0x4bc], R8 ;  /* 0x0004bc0801007387 */ /* 0x0003e20000100800 */
[----:B--2---:R-:W4:Y:S02]  /*51370*/  LDL.LU R15, [R1+0xab0] ;  /* 0x000ab000010f7983 */ /* 0x004f240000300800 */
[----:B------:R-:W-:-:S05]  /*51380*/  FMUL R6, R20, R6 ;  /* 0x0000000614067220 */ /* 0x000fca0000400000 */
[----:B------:R0:W-:Y:S01]  /*51390*/  STL [R1+0x4a8], R6 ;  /* 0x0004a80601007387 */ /* 0x0001e20000100800 */
[----:B------:R-:W4:Y:S02]  /*513a0*/  LDL.LU R14, [R1+0xab4] ;  /* 0x000ab400010e7983 */ /* 0x000f240000300800 */
[----:B---3--:R-:W-:-:S05]  /*513b0*/  FMUL R5, R20, R5 ;  /* 0x0000000514057220 */ /* 0x008fca0000400000 */
[----:B------:R3:W-:Y:S01]  /*513c0*/  STL [R1+0x4ac], R5 ;  /* 0x0004ac0501007387 */ /* 0x0007e20000100800 */
[----:B0-----:R-:W2:Y:S02]  /*513d0*/  LDL.LU R9, [R1+0xaa0] ;  /* 0x000aa00001097983 */ /* 0x001ea40000300800 */
[----:B-1----:R-:W2:Y:S02]  /*513e0*/  LDL.LU R8, [R1+0xaa4] ;  /* 0x000aa40001087983 */ /* 0x002ea40000300800 */
[----:B------:R-:W2:Y:S02]  /*513f0*/  LDL.LU R13, [R1+0xa90] ;  /* 0x000a9000010d7983 */ /* 0x000ea40000300800 */
[----:B----4-:R-:W-:-:S05]  /*51400*/  FMUL R4, R20, R4 ;  /* 0x0000000414047220 */ /* 0x010fca0000400000 */
[----:B------:R0:W-:Y:S01]  /*51410*/  STL [R1+0x498], R4 ;  /* 0x0004980401007387 */ /* 0x0001e20000100800 */
[----:B------:R-:W4:Y:S02]  /*51420*/  LDL.LU R12, [R1+0xa94] ;  /* 0x000a9400010c7983 */ /* 0x000f240000300800 */
[----:B------:R-:W-:-:S05]  /*51430*/  FMUL R2, R20, R2 ;  /* 0x0000000214027220 */ /* 0x000fca0000400000 */
[----:B------:R1:W-:Y:S01]  /*51440*/  STL [R1+0x49c], R2 ;  /* 0x00049c0201007387 */ /* 0x0003e20000100800 */
[----:B------:R-:W4:Y:S02]  /*51450*/  LDL.LU R11, [R1+0xa80] ;  /* 0x000a8000010b7983 */ /* 0x000f240000300800 */
[----:B------:R-:W4:Y:S02]  /*51460*/  LDL.LU R10, [R1+0xa84] ;  /* 0x000a8400010a7983 */ /* 0x000f240000300800 */
[----:B------:R-:W4:Y:S01]  /*51470*/  LDL.LU R6, [R1+0xa70] ;  /* 0x000a700001067983 */ /* 0x000f220000300800 */
[----:B------:R-:W1:Y:S01]  /*51480*/  MUFU.EX2 R3, R24 ;  /* 0x0000001800037308 */ /* 0x000e620000000800 */
[----:B---3--:R-:W3:Y:S01]  /*51490*/  LDL.LU R5, [R1+0xa74] ;  /* 0x000a740001057983 */ /* 0x008ee20000300800 */
[----:B0-----:R-:W3:Y:S03]  /*514a0*/  LDL.LU R4, [R1+0xa60] ;  /* 0x000a600001047983 */ /* 0x001ee60000300800 */
[----:B-1----:R-:W3:Y:S01]  /*514b0*/  LDL.LU R2, [R1+0xa64] ;  /* 0x000a640001027983 */ /* 0x002ee20000300800 */
[----:B------:R-:W-:-:S02]  /*514c0*/  FFMA R17, R20, R17, R23 ;  /* 0x0000001114117223 */ /* 0x000fc40000000017 */
[----:B------:R-:W-:-:S03]  /*514d0*/  FFMA R16, R3, R16, R22 ;  /* 0x0000001003107223 */ /* 0x000fc60000000016 */
[----:B------:R0:W-:Y:S04]  /*514e0*/  STL [R1+0x142c], R17 ;  /* 0x00142c1101007387 */ /* 0x0001e80000100800 */
[----:B------:R1:W-:Y:S01]  /*514f0*/  STL [R1+0x1448], R16 ;  /* 0x0014481001007387 */ /* 0x0003e20000100800 */
[C---:B0-----:R-:W-:Y:S02]  /*51500*/  FMUL R17, R3.reuse, R15 ;  /* 0x0000000f03117220 */ /* 0x041fe40000400000 */
[----:B-1----:R-:W-:-:S03]  /*51510*/  FMUL R16, R3, R14 ;  /* 0x0000000e03107220 */ /* 0x002fc60000400000 */
[----:B------:R-:W-:Y:S04]  /*51520*/  STL [R1+0x410], R17 ;  /* 0x0004101101007387 */ /* 0x000fe80000100800 */
[----:B------:R-:W-:Y:S01]  /*51530*/  STL [R1+0x414], R16 ;  /* 0x0004141001007387 */ /* 0x000fe20000100800 */
[C---:B--2---:R-:W-:Y:S02]  /*51540*/  FMUL R15, R3.reuse, R9 ;  /* 0x00000009030f7220 */ /* 0x044fe40000400000 */
[C---:B------:R-:W-:Y:S02]  /*51550*/  FMUL R14, R3.reuse, R8 ;  /* 0x00000008030e7220 */ /* 0x040fe40000400000 */
[C---:B------:R-:W-:Y:S01]  /*51560*/  FMUL R13, R3.reuse, R13 ;  /* 0x0000000d030d7220 */ /* 0x040fe20000400000 */
[----:B------:R-:W2:Y:S01]  /*51570*/  LDL.LU R9, [R1+0xa50] ;  /* 0x000a500001097983 */ /* 0x000ea20000300800 */
[----:B------:R-:W-:Y:S02]  /*51580*/  STL [R1+0x400], R15 ;  /* 0x0004000f01007387 */ /* 0x000fe40000100800 */
[----:B------:R-:W2:Y:S02]  /*51590*/  LDL.LU R8, [R1+0xa54] ;  /* 0x000a540001087983 */ /* 0x000ea40000300800 */
[----:B------:R-:W-:Y:S01]  /*515a0*/  STL [R1+0x404], R14 ;  /* 0x0004040e01007387 */ /* 0x000fe20000100800 */
[----:B------:R-:W-:Y:S01]  /*515b0*/  STL [R1+0x3f0], R13 ;  /* 0x0003f00d01007387 */ /* 0x000fe20000100800 */
[----:B----4-:R-:W-:-:S05]  /*515c0*/  FMUL R12, R3, R12 ;  /* 0x0000000c030c7220 */ /* 0x010fca0000400000 */
[----:B------:R-:W-:Y:S01]  /*515d0*/  STL [R1+0x3f4], R12 ;  /* 0x0003f40c01007387 */ /* 0x000fe20000100800 */
[----:B------:R-:W4:Y:S02]  /*515e0*/  LDL.LU R28, [R1+0x3b8] ;  /* 0x0003b800011c7983 */ /* 0x000f240000300800 */
[C---:B------:R-:W-:Y:S02]  /*515f0*/  FMUL R11, R3.reuse, R11 ;  /* 0x0000000b030b7220 */ /* 0x040fe40000400000 */
[----:B------:R-:W-:-:S03]  /*51600*/  FMUL R10, R3, R10 ;  /* 0x0000000a030a7220 */ /* 0x000fc60000400000 */
[----:B------:R0:W-:Y:S01]  /*51610*/  STL [R1+0x3e0], R11 ;  /* 0x0003e00b01007387 */ /* 0x0001e20000100800 */
[----:B------:R-:W4:Y:S02]  /*51620*/  LDL R27, [R1+0xe4c] ;  /* 0x000e4c00011b7983 */ /* 0x000f240000100800 */
[----:B------:R3:W-:Y:S02]  /*51630*/  STL [R1+0x3e4], R10 ;  /* 0x0003e40a01007387 */ /* 0x0007e40000100800 */
[C---:B0-----:R-:W-:Y:S02]  /*51640*/  FMUL R11, R3.reuse, R6 ;  /* 0x00000006030b7220 */ /* 0x041fe40000400000 */
[----:B------:R-:W4:Y:S01]  /*51650*/  LDL.LU R6, [R1+0xb30] ;  /* 0x000b300001067983 */ /* 0x000f220000300800 */
[C---:B---3--:R-:W-:Y:S02]  /*51660*/  FMUL R10, R3.reuse, R5 ;  /* 0x00000005030a7220 */ /* 0x048fe40000400000 */
[----:B------:R-:W-:Y:S01]  /*51670*/  STL [R1+0x3d0], R11 ;  /* 0x0003d00b01007387 */ /* 0x000fe20000100800 */
[----:B------:R-:W3:Y:S01]  /*51680*/  LDL.LU R5, [R1+0xb34] ;  /* 0x000b340001057983 */ /* 0x000ee20000300800 */
[----:B------:R-:W-:-:S03]  /*51690*/  FMUL R4, R3, R4 ;  /* 0x0000000403047220 */ /* 0x000fc60000400000 */
[----:B------:R-:W-:Y:S01]  /*516a0*/  STL [R1+0x3d4], R10 ;  /* 0x0003d40a01007387 */ /* 0x000fe20000100800 */
[----:B------:R-:W3:Y:S02]  /*516b0*/  LDL.LU R17, [R1+0xb20] ;  /* 0x000b200001117983 */ /* 0x000ee40000300800 */
[C---:B------:R-:W-:Y:S01]  /*516c0*/  FMUL R2, R3.reuse, R2 ;  /* 0x0000000203027220 */ /* 0x040fe20000400000 */
[----:B------:R0:W-:Y:S04]  /*516d0*/  STL [R1+0x3c0], R4 ;  /* 0x0003c00401007387 */ /* 0x0001e80000100800 */
[----:B------:R-:W3:Y:S01]  /*516e0*/  LDL.LU R16, [R1+0xb24] ;  /* 0x000b240001107983 */ /* 0x000ee20000300800 */
[----:B------:R1:W-:Y:S03]  /*516f0*/  STL [R1+0x3c4], R2 ;  /* 0x0003c40201007387 */ /* 0x0003e60000100800 */
[----:B0-----:R-:W3:Y:S01]  /*51700*/  LDL.LU R4, [R1+0xb10] ;  /* 0x000b100001047983 */ /* 0x001ee20000300800 */
[----:B-1----:R-:W3:Y:S02]  /*51710*/  LDL.LU R2, [R1+0xb14] ;  /* 0x000b140001027983 */ /* 0x002ee40000300800 */
[----:B------:R-:W3:Y:S02]  /*51720*/  LDL.LU R15, [R1+0xb00] ;  /* 0x000b0000010f7983 */ /* 0x000ee40000300800 */
[----:B--2---:R-:W-:-:S02]  /*51730*/  FMUL R9, R3, R9 ;  /* 0x0000000903097220 */ /* 0x004fc40000400000 */
        /* <DEDUP_REMOVED lines=8> */
[----:B0-----:R-:W2:Y:S01]  /*517c0*/  LDL.LU R9, [R1+0xad0] ;  /* 0x000ad00001097983 */ /* 0x001ea20000300800 */
[----:B-1----:R-:W2:Y:S02]  /*517d0*/  LDL.LU R8, [R1+0xad4] ;  /* 0x000ad40001087983 */ /* 0x002ea40000300800 */
[----:B----4-:R-:W-:-:S05]  /*517e0*/  FMUL R6, R3, R6 ;  /* 0x0000000603067220 */ /* 0x010fca0000400000 */
[----:B------:R0:W-:Y:S04]  /*517f0*/  STL [R1+0x3a0], R6 ;  /* 0x0003a00601007387 */ /* 0x0001e80000100800 */
[----:B0-----:R-:W4:Y:S01]  /*51800*/  LDL.LU R6, [R1+0xac0] ;  /* 0x000ac00001067983 */ /* 0x001f220000300800 */
[----:B---3--:R-:W-:-:S05]  /*51810*/  FMUL R5, R3, R5 ;  /* 0x0000000503057220 */ /* 0x008fca0000400000 */
[----:B------:R0:W-:Y:S01]  /*51820*/  STL [R1+0x3a4], R5 ;  /* 0x0003a40501007387 */ /* 0x0001e20000100800 */
[C---:B------:R-:W-:Y:S02]  /*51830*/  FMUL R19, R3.reuse, R17 ;  /* 0x0000001103137220 */ /* 0x040fe40000400000 */
[C---:B------:R-:W-:Y:S01]  /*51840*/  FMUL R18, R3.reuse, R16 ;  /* 0x0000001003127220 */ /* 0x040fe20000400000 */
[----:B0-----:R-:W3:Y:S02]  /*51850*/  LDL.LU R5, [R1+0xac4] ;  /* 0x000ac40001057983 */ /* 0x001ee40000300800 */
[----:B------:R-:W-:Y:S02]  /*51860*/  STL [R1+0x390], R19 ;  /* 0x0003901301007387 */ /* 0x000fe40000100800 */
[C---:B------:R-:W-:Y:S02]  /*51870*/  FMUL R17, R3.reuse, R4 ;  /* 0x0000000403117220 */ /* 0x040fe40000400000 */
[----:B------:R-:W-:Y:S01]  /*51880*/  STL [R1+0x394], R18 ;  /* 0x0003941201007387 */ /* 0x000fe20000100800 */
[----:B------:R-:W3:Y:S01]  /*51890*/  LDL.LU R4, [R1+0xa40] ;  /* 0x000a400001047983 */ /* 0x000ee20000300800 */
[----:B------:R-:W-:-:S02]  /*518a0*/  FMUL R16, R3, R2 ;  /* 0x0000000203107220 */ /* 0x000fc40000400000 */
[----:B------:R0:W-:Y:S02]  /*518b0*/  STL [R1+0x380], R17 ;  /* 0x0003801101007387 */ /* 0x0001e40000100800 */
[----:B------:R-:W3:Y:S02]  /*518c0*/  LDL.LU R2, [R1+0xa44] ;  /* 0x000a440001027983 */ /* 0x000ee40000300800 */
[C---:B------:R-:W-:Y:S01]  /*518d0*/  FMUL R15, R3.reuse, R15 ;  /* 0x0000000f030f7220 */ /* 0x040fe20000400000 */
[----:B------:R-:W-:Y:S04]  /*518e0*/  STL [R1+0x384], R16 ;  /* 0x0003841001007387 */ /* 0x000fe80000100800 */
[----:B------:R-:W-:Y:S02]  /*518f0*/  STL [R1+0x370], R15 ;  /* 0x0003700f01007387 */ /* 0x000fe40000100800 */
[----:B--2---:R-:W-:-:S02]  /*51900*/  FMUL R14, R3, R14 ;  /* 0x0000000e030e7220 */ /* 0x004fc40000400000 */
[C---:B------:R-:W-:Y:S02]  /*51910*/  FMUL R13, R3.reuse, R13 ;  /* 0x0000000d030d7220 */ /* 0x040fe40000400000 */
[C---:B------:R-:W-:Y:S02]  /*51920*/  FMUL R12, R3.reuse, R12 ;  /* 0x0000000c030c7220 */ /* 0x040fe40000400000 */
[C---:B------:R-:W-:Y:S02]  /*51930*/  FMUL R11, R3.reuse, R11 ;  /* 0x0000000b030b7220 */ /* 0x040fe40000400000 */
[C---:B------:R-:W-:Y:S01]  /*51940*/  FMUL R10, R3.reuse, R10 ;  /* 0x0000000a030a7220 */ /* 0x040fe20000400000 */
[----:B------:R-:W-:Y:S01]  /*51950*/  STL [R1+0x374], R14 ;  /* 0x0003740e01007387 */ /* 0x000fe20000100800 */
[----:B------:R-:W-:Y:S02]  /*51960*/  STL [R1+0x360], R13 ;  /* 0x0003600d01007387 */ /* 0x000fe40000100800 */
[----:B------:R-:W-:-:S02]  /*51970*/  FMUL R9, R3, R9 ;  /* 0x0000000903097220 */ /* 0x000fc40000400000 */
[C---:B------:R-:W-:Y:S01]  /*51980*/  FMUL R8, R3.reuse, R8 ;  /* 0x0000000803087220 */ /* 0x040fe20000400000 */
[----:B------:R-:W-:Y:S01]  /*51990*/  STL [R1+0x364], R12 ;  /* 0x0003640c01007387 */ /* 0x000fe20000100800 */
[----:B------:R-:W-:Y:S02]  /*519a0*/  STL [R1+0x350], R11 ;  /* 0x0003500b01007387 */ /* 0x000fe40000100800 */
[----:B------:R-:W-:Y:S02]  /*519b0*/  STL [R1+0x354], R10 ;  /* 0x0003540a01007387 */ /* 0x000fe40000100800 */
[----:B------:R-:W-:Y:S01]  /*519c0*/  STL [R1+0x340], R9 ;  /* 0x0003400901007387 */ /* 0x000fe20000100800 */
[----:B------:R-:W-:Y:S01]  /*519d0*/  STL [R1+0x344], R8 ;  /* 0x0003440801007387 */ /* 0x000fe20000100800 */
[----:B0-----:R-:W2:Y:S02]  /*519e0*/  LDL.LU R17, [R1+0xab8] ;  /* 0x000ab80001117983 */ /* 0x001ea40000300800 */
[----:B----4-:R-:W-:-:S05]  /*519f0*/  FMUL R6, R3, R6 ;  /* 0x0000000603067220 */ /* 0x010fca0000400000 */
[----:B------:R0:W-:Y:S04]  /*51a00*/  STL [R1+0x330], R6 ;  /* 0x0003300601007387 */ /* 0x0001e80000100800 */
[----:B0-----:R-:W4:Y:S01]  /*51a10*/  LDL.LU R6, [R1+0xabc] ;  /* 0x000abc0001067983 */ /* 0x001f220000300800 */
[----:B---3--:R-:W-:-:S05]  /*51a20*/  FMUL R5, R3, R5 ;  /* 0x0000000503057220 */ /* 0x008fca0000400000 */
[----:B------:R0:W-:Y:S01]  /*51a30*/  STL [R1+0x334], R5 ;  /* 0x0003340501007387 */ /* 0x0001e20000100800 */
[----:B------:R-:W3:Y:S02]  /*51a40*/  LDL.LU R16, [R1+0xaa8] ;  /* 0x000aa80001107983 */ /* 0x000ee40000300800 */
[----:B------:R-:W-:Y:S02]  /*51a50*/  FMUL R8, R3, R4 ;  /* 0x0000000403087220 */ /* 0x000fe40000400000 */
[----:B------:R-:W-:Y:S01]  /*51a60*/  FMUL R21, R21, 1.4426950216293334961 ;  /* 0x3fb8aa3b15157820 */ /* 0x000fe20000400000 */
[----:B0-----:R-:W3:Y:S01]  /*51a70*/  LDL.LU R5, [R1+0xaac] ;  /* 0x000aac0001057983 */ /* 0x001ee20000300800 */
[----:B------:R-:W3:Y:S02]  /*51a80*/  LDL.LU R4, [R1+0xa98] ;  /* 0x000a980001047983 */ /* 0x000ee40000300800 */
[----:B------:R-:W-:Y:S02]  /*51a90*/  FMUL R3, R3, R2 ;  /* 0x0000000203037220 */ /* 0x000fe40000400000 */
[----:B------:R0:W-:Y:S01]  /*51aa0*/  STL [R1+0x190], R8 ;  /* 0x0001900801007387 */ /* 0x0001e20000100800 */
[----:B------:R1:W4:Y:S01]  /*51ab0*/  MUFU.EX2 R20, R21 ;  /* 0x0000001500147308 */ /* 0x0003220000000800 */
[----:B------:R-:W3:Y:S01]  /*51ac0*/  LDL.LU R2, [R1+0xa9c] ;  /* 0x000a9c0001027983 */ /* 0x000ee20000300800 */
[----:B------:R-:W-:Y:S02]  /*51ad0*/  STL [R1+0x194], R3 ;  /* 0x0001940301007387 */ /* 0x000fe40000100800 */
[----:B------:R-:W3:Y:S02]  /*51ae0*/  LDL.LU R15, [R1+0xa88] ;  /* 0x000a8800010f7983 */ /* 0x000ee40000300800 */
[----:B------:R-:W3:Y:S01]  /*51af0*/  LDL.LU R14, [R1+0xa8c] ;  /* 0x000a8c00010e7983 */ /* 0x000ee20000300800 */
[----:B------:R-:W3:Y:S01]  /*51b00*/  LDL.LU R13, [R1+0xa78] ;  /* 0x000a7800010d7983 */ /* 0x000ee20000300800 */
[----:B------:R-:W3:Y:S02]  /*51b10*/  LDL.LU R12, [R1+0xa7c] ;  /* 0x000a7c00010c7983 */ /* 0x000ee40000300800 */
[----:B------:R-:W3:Y:S02]  /*51b20*/  LDL.LU R11, [R1+0xa68] ;  /* 0x000a6800010b7983 */ /* 0x000ee40000300800 */
[----:B------:R-:W3:Y:S01]  /*51b30*/  LDL.LU R10, [R1+0xa6c] ;  /* 0x000a6c00010a7983 */ /* 0x000ee20000300800 */
[----:B------:R-:W3:Y:S01]  /*51b40*/  LDL.LU R9, [R1+0xa58] ;  /* 0x000a580001097983 */ /* 0x000ee20000300800 */
[----:B0-----:R-:W3:Y:S03]  /*51b50*/  LDL.LU R8, [R1+0xa5c] ;  /* 0x000a5c0001087983 */ /* 0x001ee60000300800 */
[----:B-1----:R-:W0:Y:S01]  /*51b60*/  LDS R21, [R7.X4+0x20380] ;  /* 0x0203800007157984 */ /* 0x002e220000004800 */
[----:B----4-:R-:W-:-:S03]  /*51b70*/  FMUL R18, R20, R6 ;  /* 0x0000000614127220 */ /* 0x010fc60000400000 */
[----:B------:R-:W4:Y:S01]  /*51b80*/  LDL.LU R6, [R1+0xb38] ;  /* 0x000b380001067983 */ /* 0x000f220000300800 */
[----:B--2---:R-:W-:-:S05]  /*51b90*/  FMUL R17, R20, R17 ;  /* 0x0000001114117220 */ /* 0x004fca0000400000 */
[----:B------:R3:W-:Y:S01]  /*51ba0*/  STL [R1+0x418], R17 ;  /* 0x0004181101007387 */ /* 0x0007e20000100800 */
[----:B------:R-:W-:Y:S02]  /*51bb0*/  STL [R1+0x41c], R18 ;  /* 0x00041c1201007387 */ /* 0x000fe40000100800 */
[C---:B---3--:R-:W-:Y:S02]  /*51bc0*/  FMUL R17, R20.reuse, R16 ;  /* 0x0000001014117220 */ /* 0x048fe40000400000 */
[C---:B------:R-:W-:Y:S02]  /*51bd0*/  FMUL R16, R20.reuse, R5 ;  /* 0x0000000514107220 */ /* 0x040fe40000400000 */
[----:B------:R-:W2:Y:S01]  /*51be0*/  LDL.LU R5, [R1+0xb3c] ;  /* 0x000b3c0001057983 */ /* 0x000ea20000300800 */
[----:B------:R1:W-:Y:S02]  /*51bf0*/  STL [R1+0x408], R17 ;  /* 0x0004081101007387 */ /* 0x0003e40000100800 */
[----:B------:R3:W-:Y:S02]  /*51c00*/  STL [R1+0x40c], R16 ;  /* 0x00040c1001007387 */ /* 0x0007e40000100800 */
[----:B-1----:R-:W-:-:S02]  /*51c10*/  FMUL R17, R20, R4 ;  /* 0x0000000414117220 */ /* 0x002fc40000400000 */
[----:B------:R-:W2:Y:S01]  /*51c20*/  LDL.LU R4, [R1+0xb28] ;  /* 0x000b280001047983 */ /* 0x000ea20000300800 */
[C---:B---3--:R-:W-:Y:S02]  /*51c30*/  FMUL R16, R20.reuse, R2 ;  /* 0x0000000214107220 */ /* 0x048fe40000400000 */
[----:B------:R-:W-:Y:S02]  /*51c40*/  STL [R1+0x3f8], R17 ;  /* 0x0003f81101007387 */ /* 0x000fe40000100800 */
[----:B------:R-:W3:Y:S02]  /*51c50*/  LDL.LU R2, [R1+0xb2c] ;  /* 0x000b2c0001027983 */ /* 0x000ee40000300800 */
[C---:B------:R-:W-:Y:S02]  /*51c60*/  FMUL R15, R20.reuse, R15 ;  /* 0x0000000f140f7220 */ /* 0x040fe40000400000 */
[C---:B------:R-:W-:Y:S02]  /*51c70*/  FMUL R14, R20.reuse, R14 ;  /* 0x0000000e140e7220 */ /* 0x040fe40000400000 */
[----:B------:R-:W-:-:S02]  /*51c80*/  FMUL R13, R20, R13 ;  /* 0x0000000d140d7220 */ /* 0x000fc40000400000 */
[C---:B------:R-:W-:Y:S01]  /*51c90*/  FMUL R12, R20.reuse, R12 ;  /* 0x0000000c140c7220 */ /* 0x040fe20000400000 */
[----:B------:R-:W-:Y:S01]  /*51ca0*/  STL [R1+0x3fc], R16 ;  /* 0x0003fc1001007387 */ /* 0x000fe20000100800 */
[C---:B------:R-:W-:Y:S02]  /*51cb0*/  FMUL R11, R20.reuse, R11 ;  /* 0x0000000b140b7220 */ /* 0x040fe40000400000 */
[----:B------:R-:W-:Y:S02]  /*51cc0*/  STL [R1+0x3e8], R15 ;  /* 0x0003e80f01007387 */ /* 0x000fe40000100800 */
[C---:B------:R-:W-:Y:S01]  /*51cd0*/  FMUL R10, R20.reuse, R10 ;  /* 0x0000000a140a7220 */ /* 0x040fe20000400000 */
[----:B------:R-:W-:Y:S01]  /*51ce0*/  STL [R1+0x3ec], R14 ;  /* 0x0003ec0e01007387 */ /* 0x000fe20000100800 */
[----:B------:R-:W-:Y:S02]  /*51cf0*/  STL [R1+0x3d8], R13 ;  /* 0x0003d80d01007387 */ /* 0x000fe40000100800 */
[----:B------:R-:W-:-:S02]  /*51d00*/  FMUL R9, R20, R9 ;  /* 0x0000000914097220 */ /* 0x000fc40000400000 */
[----:B------:R-:W-:Y:S01]  /*51d10*/  STL [R1+0x3dc], R12 ;  /* 0x0003dc0c01007387 */ /* 0x000fe20000100800 */
[----:B------:R-:W-:Y:S01]  /*51d20*/  STL [R1+0x3c8], R11 ;  /* 0x0003c80b01007387 */ /* 0x000fe20000100800 */
[C---:B------:R-:W-:Y:S02]  /*51d30*/  FMUL R8, R20.reuse, R8 ;  /* 0x0000000814087220 */ /* 0x040fe40000400000 */
[----:B------:R-:W-:Y:S02]  /*51d40*/  FADD R3, -R27, R28 ;  /* 0x0000001c1b037221 */ /* 0x000fe40000000100 */
[----:B------:R-:W-:Y:S01]  /*51d50*/  STL [R1+0x3cc], R10 ;  /* 0x0003cc0a01007387 */ /* 0x000fe20000100800 */
[----:B------:R-:W3:Y:S01]  /*51d60*/  LDL.LU R28, [R1+0x760] ;  /* 0x00076000011c7983 */ /* 0x000ee20000300800 */
[----:B------:R1:W-:Y:S02]  /*51d70*/  STL [R1+0x3b8], R9 ;  /* 0x0003b80901007387 */ /* 0x0003e40000100800 */
[----:B------:R-:W3:Y:S02]  /*51d80*/  LDL R27, [R1+0x1004] ;  /* 0x00100400011b7983 */ /* 0x000ee40000100800 */
[----:B------:R0:W-:Y:S02]  /*51d90*/  STL [R1+0x3bc], R8 ;  /* 0x0003bc0801007387 */ /* 0x0001e40000100800 */
[----:B----4-:R-:W-:-:S05]  /*51da0*/  FMUL R6, R20, R6 ;  /* 0x0000000614067220 */ /* 0x010fca0000400000 */
[----:B------:R-:W-:Y:S01]  /*51db0*/  STL [R1+0x3a8], R6 ;  /* 0x0003a80601007387 */ /* 0x000fe20000100800 */
[----:B-1----:R-:W4:Y:S02]  /*51dc0*/  LDL.LU R9, [R1+0xb18] ;  /* 0x000b180001097983 */ /* 0x002f240000300800 */
[----:B0-----:R-:W4:Y:S02]  /*51dd0*/  LDL.LU R8, [R1+0xb1c] ;  /* 0x000b1c0001087983 */ /* 0x001f240000300800 */
[----:B--2---:R-:W-:-:S05]  /*51de0*/  FMUL R5, R20, R5 ;  /* 0x0000000514057220 */ /* 0x004fca0000400000 */
[----:B------:R0:W-:Y:S01]  /*51df0*/  STL [R1+0x3ac], R5 ;  /* 0x0003ac0501007387 */ /* 0x0001e20000100800 */
[----:B------:R-:W2:Y:S02]  /*51e00*/  LDL.LU R22, [R1+0xb08] ;  /* 0x000b080001167983 */ /* 0x000ea40000300800 */
[C---:B------:R-:W-:Y:S02]  /*51e10*/  FMUL R4, R20.reuse, R4 ;  /* 0x0000000414047220 */ /* 0x040fe40000400000 */
[----:B---3--:R-:W-:-:S03]  /*51e20*/  FMUL R2, R20, R2 ;  /* 0x0000000214027220 */ /* 0x008fc60000400000 */
[----:B------:R1:W-:Y:S01]  /*51e30*/  STL [R1+0x398], R4 ;  /* 0x0003980401007387 */ /* 0x0003e20000100800 */
[----:B------:R-:W3:Y:S03]  /*51e40*/  LDL.LU R19, [R1+0xb0c] ;  /* 0x000b0c0001137983 */ /* 0x000ee60000300800 */
[----:B------:R1:W-:Y:S01]  /*51e50*/  STL [R1+0x39c], R2 ;  /* 0x00039c0201007387 */ /* 0x0003e20000100800 */
[----:B0-----:R-:W3:Y:S03]  /*51e60*/  LDL.LU R5, [R1+0xaf8] ;  /* 0x000af80001057983 */ /* 0x001ee60000300800 */
[----:B-1----:R-:W3:Y:S01]  /*51e70*/  LDL.LU R4, [R1+0xafc] ;  /* 0x000afc0001047983 */ /* 0x002ee20000300800 */
        /* <DEDUP_REMOVED lines=9> */
[----:B------:R-:W3:Y:S02]  /*51f10*/  LDL.64 R10, [R1+0x1618] ;  /* 0x00161800010a7983 */ /* 0x000ee40000100a00 */
[----:B----4-:R-:W-:-:S02]  /*51f20*/  FMUL R9, R20, R9 ;  /* 0x0000000914097220 */ /* 0x010fc40000400000 */
[----:B------:R-:W-:-:S03]  /*51f30*/  FMUL R23, R20, R8 ;  /* 0x0000000814177220 */ /* 0x000fc60000400000 */
[----:B------:R0:W-:Y:S04]  /*51f40*/  STL [R1+0x388], R9 ;  /* 0x0003880901007387 */ /* 0x0001e80000100800 */
[----:B0-----:R-:W4:Y:S01]  /*51f50*/  LDL.64 R8, [R1+0x1610] ;  /* 0x0016100001087983 */ /* 0x001f220000100a00 */
[----:B------:R3:W-:Y:S02]  /*51f60*/  STL [R1+0x38c], R23 ;  /* 0x00038c1701007387 */ /* 0x0007e40000100800 */
[----:B--2---:R-:W-:-:S05]  /*51f70*/  FMUL R24, R20, R22 ;  /* 0x0000001614187220 */ /* 0x004fca0000400000 */
[----:B------:R-:W-:Y:S01]  /*51f80*/  STL [R1+0x378], R24 ;  /* 0x0003781801007387 */ /* 0x000fe20000100800 */
[C---:B---3--:R-:W-:Y:S02]  /*51f90*/  FMUL R23, R20.reuse, R19 ;  /* 0x0000001314177220 */ /* 0x048fe40000400000 */
[----:B------:R-:W-:-:S03]  /*51fa0*/  FMUL R22, R20, R5 ;  /* 0x0000000514167220 */ /* 0x000fc60000400000 */
[----:B------:R-:W-:Y:S01]  /*51fb0*/  STL [R1+0x37c], R23 ;  /* 0x00037c1701007387 */ /* 0x000fe20000100800 */
[C---:B------:R-:W-:Y:S02]  /*51fc0*/  FMUL R19, R20.reuse, R4 ;  /* 0x0000000414137220 */ /* 0x040fe40000400000 */
[C---:B------:R-:W-:Y:S01]  /*51fd0*/  FMUL R18, R20.reuse, R18 ;  /* 0x0000001214127220 */ /* 0x040fe20000400000 */
[----:B------:R-:W2:Y:S01]  /*51fe0*/  LDL.64 R4, [R1+0x1608] ;  /* 0x0016080001047983 */ /* 0x000ea20000100a00 */
[C---:B------:R-:W-:Y:S02]  /*51ff0*/  FMUL R17, R20.reuse, R17 ;  /* 0x0000001114117220 */ /* 0x040fe40000400000 */
[C---:B------:R-:W-:Y:S02]  /*52000*/  FMUL R16, R20.reuse, R16 ;  /* 0x0000001014107220 */ /* 0x040fe40000400000 */
[----:B------:R-:W-:Y:S02]  /*52010*/  STL [R1+0x368], R22 ;  /* 0x0003681601007387 */ /* 0x000fe40000100800 */
[C---:B------:R-:W-:Y:S01]  /*52020*/  FMUL R15, R20.reuse, R15 ;  /* 0x0000000f140f7220 */ /* 0x040fe20000400000 */
[----:B------:R-:W-:Y:S01]  /*52030*/  STL [R1+0x36c], R19 ;  /* 0x00036c1301007387 */ /* 0x000fe20000100800 */
[----:B------:R-:W-:-:S02]  /*52040*/  FMUL R14, R20, R14 ;  /* 0x0000000e140e7220 */ /* 0x000fc40000400000 */
[----:B------:R-:W-:Y:S02]  /*52050*/  STL [R1+0x358], R18 ;  /* 0x0003581201007387 */ /* 0x000fe40000100800 */
[C---:B------:R-:W-:Y:S01]  /*52060*/  FMUL R13, R20.reuse, R13 ;  /* 0x0000000d140d7220 */ /* 0x040fe20000400000 */
[----:B------:R-:W-:Y:S01]  /*52070*/  STL [R1+0x35c], R17 ;  /* 0x00035c1101007387 */ /* 0x000fe20000100800 */
[C---:B------:R-:W-:Y:S02]  /*52080*/  FMUL R12, R20.reuse, R12 ;  /* 0x0000000c140c7220 */ /* 0x040fe40000400000 */
[----:B------:R-:W-:Y:S02]  /*52090*/  STL [R1+0x348], R16 ;  /* 0x0003481001007387 */ /* 0x000fe40000100800 */
[C---:B------:R-:W-:Y:S01]  /*520a0*/  FMUL R6, R20.reuse, R6 ;  /* 0x0000000614067220 */ /* 0x040fe20000400000 */
[----:B------:R-:W-:Y:S01]  /*520b0*/  STL [R1+0x34c], R15 ;  /* 0x00034c0f01007387 */ /* 0x000fe20000100800 */
[----:B------:R0:W-:Y:S02]  /*520c0*/  STL [R1+0x338], R14 ;  /* 0x0003380e01007387 */ /* 0x0001e40000100800 */
[----:B------:R-:W-:Y:S02]  /*520d0*/  STL [R1+0x33c], R13 ;  /* 0x00033c0d01007387 */ /* 0x000fe40000100800 */
[----:B------:R1:W-:Y:S01]  /*520e0*/  STL [R1+0x198], R12 ;  /* 0x0001980c01007387 */ /* 0x0003e20000100800 */
[----:B------:R-:W-:Y:S01]  /*520f0*/  STL [R1+0x19c], R6 ;  /* 0x00019c0601007387 */ /* 0x000fe20000100800 */
[----:B------:R-:W-:-:S03]  /*52100*/  FFMA R2, R20, R2, R21 ;  /* 0x0000000214027223 */ /* 0x000fc60000000015 */
[----:B0-----:R-:W3:Y:S02]  /*52110*/  LDL.64 R14, [R1+0x1600] ;  /* 0x00160000010e7983 */ /* 0x001ee40000100a00 */
[----:B------:R0:W-:Y:S02]  /*52120*/  STL [R1+0x144c], R2 ;  /* 0x00144c0201007387 */ /* 0x0001e40000100800 */
[----:B-1----:R-:W3:Y:S02]  /*52130*/  LDL.LU R12, [R1+0x1450] ;  /* 0x00145000010c7983 */ /* 0x002ee40000300800 */
[C---:B----4-:R-:W-:Y:S02]  /*52140*/  IMAD.WIDE R22, R0.reuse, 0x2, R8 ;  /* 0x0000000200167825 */ /* 0x050fe400078e0208 */
[----:B------:R-:W4:Y:S02]  /*52150*/  LDL.LU R8, [R1+0xc30] ;  /* 0x000c300001087983 */ /* 0x000f240000300800 */
[----:B0-----:R-:W4:Y:S02]  /*52160*/  LDL.LU R2, [R1+0xc34] ;  /* 0x000c340001027983 */ /* 0x001f240000300800 */
[----:B------:R-:W-:-:S04]  /*52170*/  IMAD.WIDE R24, R0, 0x2, R10 ;  /* 0x0000000200187825 */ /* 0x000fc800078e020a */
[----:B------:R-:W-:Y:S01]  /*52180*/  FMUL R3, R3, 1.4426950216293334961 ;  /* 0x3fb8aa3b03037820 */ /* 0x000fe20000400000 */
[----:B------:R-:W4:Y:S01]  /*52190*/  LDL.LU R11, [R1+0xc20] ;  /* 0x000c2000010b7983 */ /* 0x000f220000300800 */
[----:B------:R-:W4:Y:S02]  /*521a0*/  LDL.LU R10, [R1+0xc24] ;  /* 0x000c2400010a7983 */ /* 0x000f240000300800 */
[----:B------:R-:W4:Y:S01]  /*521b0*/  LDL.LU R9, [R1+0xc10] ;  /* 0x000c100001097983 */ /* 0x000f220000300800 */
[----:B------:R0:W4:Y:S04]  /*521c0*/  LDG.E.U16 R19, [R22.64] ;  /* 0x0000000416137981 */ /* 0x000128000c1e1500 */
[----:B------:R-:W4:Y:S01]  /*521d0*/  LDG.E.U16 R24, [R24.64] ;  /* 0x0000000418187981 */ /* 0x000f22000c1e1500 */
[----:B------:R-:W1:Y:S01]  /*521e0*/  MUFU.EX2 R3, R3 ;  /* 0x0000000300037308 */ /* 0x000e620000000800 */
[----:B--2---:R-:W-:-:S02]  /*521f0*/  IMAD.WIDE R20, R0, 0x2, R4 ;  /* 0x0000000200147825 */ /* 0x004fc400078e0204 */
[----:B------:R-:W2:Y:S04]  /*52200*/  LDL.LU R5, [R1+0xc14] ;  /* 0x000c140001057983 */ /* 0x000ea80000300800 */
[----:B------:R3:W2:Y:S01]  /*52210*/  LDG.E.U16 R18, [R20.64] ;  /* 0x0000000414127981 */ /* 0x0006a2000c1e1500 */
[----:B------:R-:W2:Y:S02]  /*52220*/  LDL.LU R6, [R1+0xc00] ;  /* 0x000c000001067983 */ /* 0x000ea40000300800 */
[----:B------:R-:W2:Y:S02]  /*52230*/  LDL.LU R4, [R1+0xc04] ;  /* 0x000c040001047983 */ /* 0x000ea40000300800 */
[----:B---3--:R-:W-:-:S04]  /*52240*/  IMAD.WIDE R20, R0, 0x2, R14 ;  /* 0x0000000200147825 */ /* 0x008fc800078e020e */
[----:B-1----:R-:W-:Y:S01]  /*52250*/  FFMA R12, R3, R12, R26 ;  /* 0x0000000c030c7223 */ /* 0x002fe2000000001a */
[----:B------:R1:W3:Y:S04]  /*52260*/  LDG.E.U16 R17, [R20.64] ;  /* 0x0000000414117981 */ /* 0x0002e8000c1e1500 */
[----:B------:R4:W-:Y:S01]  /*52270*/  STL [R1+0x1450], R12 ;  /* 0x0014500c01007387 */ /* 0x0009e20000100800 */
[----:B------:R-:W3:Y:S02]  /*52280*/  LDL.LU R15, [R1+0xbf0] ;  /* 0x000bf000010f7983 */ /* 0x000ee40000300800 */
[----:B0-----:R-:W-:Y:S01]  /*52290*/  FADD R22, -R27, R28 ;  /* 0x0000001c1b167221 */ /* 0x001fe20000000100 */
[----:B-1----:R-:W0:Y:S01]  /*522a0*/  LDS R21, [R7.X4+0x20480] ;  /* 0x0204800007157984 */ /* 0x002e220000004800 */
[----:B----4-:R-:W-:-:S02]  /*522b0*/  FMUL R8, R3, R8 ;  /* 0x0000000803087220 */ /* 0x010fc40000400000 */
[----:B------:R-:W-:-:S03]  /*522c0*/  FMUL R2, R3, R2 ;  /* 0x0000000203027220 */ /* 0x000fc60000400000 */
[----:B------:R1:W-:Y:S01]  /*522d0*/  STL [R1+0x180], R8 ;  /* 0x0001800801007387 */ /* 0x0003e20000100800 */
[----:B------:R-:W4:Y:S02]  /*522e0*/  LDL.LU R14, [R1+0xbf4] ;  /* 0x000bf400010e7983 */ /* 0x000f240000300800 */
[----:B------:R0:W-:Y:S02]  /*522f0*/  STL [R1+0x184], R2 ;  /* 0x0001840201007387 */ /* 0x0001e40000100800 */
[----:B------:R-:W4:Y:S01]  /*52300*/  LDL.LU R13, [R1+0xbe0] ;  /* 0x000be000010d7983 */ /* 0x000f220000300800 */
[----:B------:R-:W4:Y:S04]  /*52310*/  LDL.LU R12, [R1+0xbe4] ;  /* 0x000be400010c7983 */ /* 0x000f280000300800 */
[----:B-1----:R-:W4:Y:S01]  /*52320*/  LDL.LU R8, [R1+0xbd0] ;  /* 0x000bd00001087983 */ /* 0x002f220000300800 */
[----:B0-----:R-:W4:Y:S02]  /*52330*/  LDL.LU R2, [R1+0xbd4] ;  /* 0x000bd40001027983 */ /* 0x001f240000300800 */
[----:B------:R-:W-:-:S02]  /*52340*/  FMUL R16, R3, R11 ;  /* 0x0000000b03107220 */ /* 0x000fc40000400000 */
[C---:B------:R-:W-:Y:S02]  /*52350*/  FMUL R11, R3.reuse, R10 ;  /* 0x0000000a030b7220 */ /* 0x040fe40000400000 */
[C---:B------:R-:W-:Y:S01]  /*52360*/  FMUL R10, R3.reuse, R9 ;  /* 0x00000009030a7220 */ /* 0x040fe20000400000 */
[----:B------:R-:W-:Y:S01]  /*52370*/  STL [R1+0x170], R16 ;  /* 0x0001701001007387 */ /* 0x000fe20000100800 */
[----:B------:R-:W-:Y:S02]  /*52380*/  STL [R1+0x7dc], R24 ;  /* 0x0007dc1801007387 */ /* 0x000fe40000100800 */
[----:B------:R0:W-:Y:S02]  /*52390*/  STL [R1+0x174], R11 ;  /* 0x0001740b01007387 */ /* 0x0001e40000100800 */
[----:B------:R-:W-:Y:S02]  /*523a0*/  STL [R1+0x7d8], R19 ;  /* 0x0007d81301007387 */ /* 0x000fe40000100800 */
[C---:B--2---:R-:W-:Y:S01]  /*523b0*/  FMUL R9, R3.reuse, R5 ;  /* 0x0000000503097220 */ /* 0x044fe20000400000 */
[----:B0-----:R-:W2:Y:S01]  /*523c0*/  LDL.LU R11, [R1+0xbc0] ;  /* 0x000bc000010b7983 */ /* 0x001ea20000300800 */
[----:B------:R-:W-:Y:S02]  /*523d0*/  STL [R1+0x7d4], R18 ;  /* 0x0007d41201007387 */ /* 0x000fe40000100800 */
[----:B------:R0:W-:Y:S02]  /*523e0*/  STL [R1+0x160], R10 ;  /* 0x0001600a01007387 */ /* 0x0001e40000100800 */
[----:B------:R-:W2:Y:S01]  /*523f0*/  LDL.LU R5, [R1+0xbc4] ;  /* 0x000bc40001057983 */ /* 0x000ea20000300800 */
[----:B------:R1:W-:Y:S04]  /*52400*/  STL [R1+0x164], R9 ;  /* 0x0001640901007387 */ /* 0x0003e80000100800 */
[----:B0-----:R-:W2:Y:S01]  /*52410*/  LDL.LU R10, [R1+0xbb0] ;  /* 0x000bb000010a7983 */ /* 0x001ea20000300800 */
[----:B-1----:R-:W-:-:S02]  /*52420*/  FMUL R9, R3, R6 ;  /* 0x0000000603097220 */ /* 0x002fc40000400000 */
[----:B------:R-:W-:-:S03]  /*52430*/  FMUL R6, R3, R4 ;  /* 0x0000000403067220 */ /* 0x000fc60000400000 */
[----:B------:R0:W-:Y:S01]  /*52440*/  STL [R1+0x150], R9 ;  /* 0x0001500901007387 */ /* 0x0001e20000100800 */
[----:B------:R-:W2:Y:S02]  /*52450*/  LDL.LU R4, [R1+0xbb4] ;  /* 0x000bb40001047983 */ /* 0x000ea40000300800 */
[----:B------:R1:W-:Y:S01]  /*52460*/  STL [R1+0x154], R6 ;  /* 0x0001540601007387 */ /* 0x0003e20000100800 */
[----:B0-----:R-:W2:Y:S01]  /*52470*/  LDL.LU R9, [R1+0xba0] ;  /* 0x000ba00001097983 */ /* 0x001ea20000300800 */
[----:B---3--:R-:W-:Y:S02]  /*52480*/  STL [R1+0x7cc], R17 ;  /* 0x0007cc1101007387 */ /* 0x008fe40000100800 */
[----:B-1----:R-:W3:Y:S02]  /*52490*/  LDL.LU R6, [R1+0xba4] ;  /* 0x000ba40001067983 */ /* 0x002ee40000300800 */
[----:B------:R-:W-:-:S05]  /*524a0*/  FMUL R15, R3, R15 ;  /* 0x0000000f030f7220 */ /* 0x000fca0000400000 */
[----:B------:R0:W-:Y:S01]  /*524b0*/  STL [R1+0x140], R15 ;  /* 0x0001400f01007387 */ /* 0x0001e20000100800 */
[C---:B----4-:R-:W-:Y:S02]  /*524c0*/  FMUL R14, R3.reuse, R14 ;  /* 0x0000000e030e7220 */ /* 0x050fe40000400000 */
[C---:B------:R-:W-:Y:S02]  /*524d0*/  FMUL R13, R3.reuse, R13 ;  /* 0x0000000d030d7220 */ /* 0x040fe40000400000 */
[C---:B------:R-:W-:Y:S01]  /*524e0*/  FMUL R12, R3.reuse, R12 ;  /* 0x0000000c030c7220 */ /* 0x040fe20000400000 */
[----:B------:R1:W-:Y:S02]  /*524f0*/  STL [R1+0x144], R14 ;  /* 0x0001440e01007387 */ /* 0x0003e40000100800 */
[----:B------:R-:W-:Y:S02]  /*52500*/  STL [R1+0x130], R13 ;  /* 0x0001300d01007387 */ /* 0x000fe40000100800 */
[C---:B------:R-:W-:Y:S01]  /*52510*/  FMUL R8, R3.reuse, R8 ;  /* 0x0000000803087220 */ /* 0x040fe20000400000 */
[----:B------:R-:W-:Y:S01]  /*52520*/  STL [R1+0x134], R12 ;  /* 0x0001340c01007387 */ /* 0x000fe20000100800 */
[----:B0-----:R-:W4:Y:S02]  /*52530*/  LDL.LU R15, [R1+0xb90] ;  /* 0x000b9000010f7983 */ /* 0x001f240000300800 */
[C---:B------:R-:W-:Y:S01]  /*52540*/  FMUL R2, R3.reuse, R2 ;  /* 0x0000000203027220 */ /* 0x040fe20000400000 */
[----:B------:R0:W-:Y:S01]  /*52550*/  STL [R1+0x120], R8 ;  /* 0x0001200801007387 */ /* 0x0001e20000100800 */
[----:B-1----:R-:W4:Y:S03]  /*52560*/  LDL.LU R14, [R1+0xb94] ;  /* 0x000b9400010e7983 */ /* 0x002f260000300800 */
[----:B------:R1:W-:Y:S04]  /*52570*/  STL [R1+0x124], R2 ;  /* 0x0001240201007387 */ /* 0x0003e80000100800 */
[----:B0-----:R-:W4:Y:S04]  /*52580*/  LDL.LU R8, [R1+0xb80] ;  /* 0x000b800001087983 */ /* 0x001f280000300800 */
[----:B-1----:R-:W4:Y:S01]  /*52590*/  LDL.LU R2, [R1+0xb84] ;  /* 0x000b840001027983 */ /* 0x002f220000300800 */
[----:B--2---:R-:W-:-:S02]  /*525a0*/  FMUL R11, R3, R11 ;  /* 0x0000000b030b7220 */ /* 0x004fc40000400000 */
[C---:B------:R-:W-:Y:S02]  /*525b0*/  FMUL R12, R3.reuse, R5 ;  /* 0x00000005030c7220 */ /* 0x040fe40000400000 */
[----:B------:R-:W2:Y:S01]  /*525c0*/  LDL.LU R5, [R1+0xb70] ;  /* 0x000b700001057983 */ /* 0x000ea20000300800 */
[----:B------:R0:W-:Y:S02]  /*525d0*/  STL [R1+0x110], R11 ;  /* 0x0001100b01007387 */ /* 0x0001e40000100800 */
[----:B------:R1:W-:Y:S02]  /*525e0*/  STL [R1+0x114], R12 ;  /* 0x0001140c01007387 */ /* 0x0003e40000100800 */
[C---:B0-----:R-:W-:Y:S02]  /*525f0*/  FMUL R11, R3.reuse, R10 ;  /* 0x0000000a030b7220 */ /* 0x041fe40000400000 */
[C---:B------:R-:W-:Y:S02]  /*52600*/  FMUL R10, R3.reuse, R4 ;  /* 0x00000004030a7220 */ /* 0x040fe40000400000 */
[----:B------:R-:W2:Y:S01]  /*52610*/  LDL.LU R4, [R1+0xb74] ;  /* 0x000b740001047983 */ /* 0x000ea20000300800 */
[----:B------:R0:W-:Y:S02]  /*52620*/  STL [R1+0x100], R11 ;  /* 0x0001000b01007387 */ /* 0x0001e40000100800 */
[----:B------:R0:W-:Y:S02]  /*52630*/  STL [R1+0x104], R10 ;  /* 0x0001040a01007387 */ /* 0x0001e40000100800 */
[----:B------:R-:W2:Y:S02]  /*52640*/  LDL.LU R13, [R1+0xb60] ;  /* 0x000b6000010d7983 */ /* 0x000ea40000300800 */
[----:B------:R-:W-:-:S02]  /*52650*/  FMUL R9, R3, R9 ;  /* 0x0000000903097220 */ /* 0x000fc40000400000 */
[----:B---3--:R-:W-:-:S03]  /*52660*/  FMUL R6, R3, R6 ;  /* 0x0000000603067220 */ /* 0x008fc60000400000 */
[----:B------:R3:W-:Y:S01]  /*52670*/  STL [R1+0xf0], R9 ;  /* 0x0000f00901007387 */ /* 0x0007e20000100800 */
[----:B-1----:R-:W2:Y:S02]  /*52680*/  LDL.LU R12, [R1+0xb64] ;  /* 0x000b6400010c7983 */ /* 0x002ea40000300800 */
[----:B------:R1:W-:Y:S02]  /*52690*/  STL [R1+0xf4], R6 ;  /* 0x0000f40601007387 */ /* 0x0003e40000100800 */
[----:B0-----:R-:W2:Y:S01]  /*526a0*/  LDL.LU R11, [R1+0xb50] ;  /* 0x000b5000010b7983 */ /* 0x001ea20000300800 */
[----:B------:R-:W2:Y:S04]  /*526b0*/  LDL.LU R10, [R1+0xb54] ;  /* 0x000b5400010a7983 */ /* 0x000ea80000300800 */
[----:B---3--:R-:W3:Y:S01]  /*526c0*/  LDL.LU R9, [R1+0xb40] ;  /* 0x000b400001097983 */ /* 0x008ee20000300800 */
[----:B-1----:R-:W3:Y:S02]  /*526d0*/  LDL.LU R6, [R1+0xb44] ;  /* 0x000b440001067983 */ /* 0x002ee40000300800 */
[----:B----4-:R-:W-:-:S02]  /*526e0*/  FMUL R17, R3, R15 ;  /* 0x0000000f03117220 */ /* 0x010fc40000400000 */
[----:B------:R-:W-:-:S03]  /*526f0*/  FMUL R16, R3, R14 ;  /* 0x0000000e03107220 */ /* 0x000fc60000400000 */
[----:B------:R-:W-:Y:S04]  /*52700*/  STL [R1+0xe0], R17 ;  /* 0x0000e01101007387 */ /* 0x000fe80000100800 */
[----:B------:R-:W-:Y:S01]  /*52710*/  STL [R1+0xe4], R16 ;  /* 0x0000e41001007387 */ /* 0x000fe20000100800 */
[----:B------:R-:W-:-:S03]  /*52720*/  FMUL R15, R3, R8 ;  /* 0x00000008030f7220 */ /* 0x000fc60000400000 */
[----:B------:R-:W4:Y:S01]  /*52730*/  LDL.LU R8, [R1+0xc38] ;  /* 0x000c380001087983 */ /* 0x000f220000300800 */
[----:B------:R-:W-:-:S03]  /*52740*/  FMUL R14, R3, R2 ;  /* 0x00000002030e7220 */ /* 0x000fc60000400000 */
[----:B------:R-:W-:Y:S01]  /*52750*/  STL [R1+0xd0], R15 ;  /* 0x0000d00f01007387 */ /* 0x000fe20000100800 */
[----:B------:R-:W4:Y:S02]  /*52760*/  LDL.LU R2, [R1+0xc3c] ;  /* 0x000c3c0001027983 */ /* 0x000f240000300800 */
[----:B--2---:R-:W-:Y:S01]  /*52770*/  FMUL R5, R3, R5 ;  /* 0x0000000503057220 */ /* 0x004fe20000400000 */
[----:B------:R-:W-:Y:S04]  /*52780*/  STL [R1+0xd4], R14 ;  /* 0x0000d40e01007387 */ /* 0x000fe80000100800 */
[----:B------:R0:W-:Y:S01]  /*52790*/  STL [R1+0xc0], R5 ;  /* 0x0000c00501007387 */ /* 0x0001e20000100800 */
[----:B------:R-:W-:-:S03]  /*527a0*/  FMUL R22, R22, 1.4426950216293334961 ;  /* 0x3fb8aa3b16167820 */ /* 0x000fc60000400000 */
[----:B0-----:R-:W2:Y:S01]  /*527b0*/  LDL.LU R5, [R1+0xc28] ;  /* 0x000c280001057983 */ /* 0x001ea20000300800 */
[----:B------:R-:W-:-:S03]  /*527c0*/  FMUL R14, R3, R4 ;  /* 0x00000004030e7220 */ /* 0x000fc60000400000 */
[----:B------:R-:W2:Y:S01]  /*527d0*/  LDL.LU R4, [R1+0xc2c] ;  /* 0x000c2c0001047983 */ /* 0x000ea20000300800 */
[----:B------:R-:W-:-:S03]  /*527e0*/  FMUL R13, R3, R13 ;  /* 0x0000000d030d7220 */ /* 0x000fc60000400000 */
[----:B------:R0:W-:Y:S01]  /*527f0*/  STL [R1+0xc4], R14 ;  /* 0x0000c40e01007387 */ /* 0x0001e20000100800 */
[----:B------:R-:W4:Y:S03]  /*52800*/  MUFU.EX2 R20, R22 ;  /* 0x0000001600147308 */ /* 0x000f260000000800 */
[----:B------:R1:W-:Y:S01]  /*52810*/  STL [R1+0xb0], R13 ;  /* 0x0000b00d01007387 */ /* 0x0003e20000100800 */
[C---:B------:R-:W-:Y:S02]  /*52820*/  FMUL R12, R3.reuse, R12 ;  /* 0x0000000c030c7220 */ /* 0x040fe40000400000 */
[C---:B------:R-:W-:Y:S02]  /*52830*/  FMUL R11, R3.reuse, R11 ;  /* 0x0000000b030b7220 */ /* 0x040fe40000400000 */
[C---:B------:R-:W-:Y:S01]  /*52840*/  FMUL R10, R3.reuse, R10 ;  /* 0x0000000a030a7220 */ /* 0x040fe20000400000 */
[----:B------:R-:W-:Y:S02]  /*52850*/  STL [R1+0xb4], R12 ;  /* 0x0000b40c01007387 */ /* 0x000fe40000100800 */
[----:B------:R-:W-:Y:S02]  /*52860*/  STL [R1+0xa0], R11 ;  /* 0x0000a00b01007387 */ /* 0x000fe40000100800 */
[----:B---3--:R-:W-:-:S02]  /*52870*/  FMUL R9, R3, R9 ;  /* 0x0000000903097220 */ /* 0x008fc40000400000 */
[----:B------:R-:W-:Y:S01]  /*52880*/  FMUL R3, R3, R6 ;  /* 0x0000000603037220 */ /* 0x000fe20000400000 */
[----:B------:R3:W-:Y:S01]  /*52890*/  STL [R1+0xa4], R10 ;  /* 0x0000a40a01007387 */ /* 0x0007e20000100800 */
[----:B------:R-:W2:Y:S02]  /*528a0*/  LDL.LU R16, [R1+0xc18] ;  /* 0x000c180001107983 */ /* 0x000ea40000300800 */
[----:B------:R-:W-:Y:S02]  /*528b0*/  STL [R1+0x90], R9 ;  /* 0x0000900901007387 */ /* 0x000fe40000100800 */
[----:B------:R-:W2:Y:S01]  /*528c0*/  LDL.LU R15, [R1+0xc1c] ;  /* 0x000c1c00010f7983 */ /* 0x000ea20000300800 */
[----:B------:R3:W-:Y:S01]  /*528d0*/  STL [R1+0x94], R3 ;  /* 0x0000940301007387 */ /* 0x0007e20000100800 */
[----:B0-----:R-:W2:Y:S02]  /*528e0*/  LDL.LU R14, [R1+0xc08] ;  /* 0x000c0800010e7983 */ /* 0x001ea40000300800 */
[----:B-1----:R-:W2:Y:S01]  /*528f0*/  LDL.LU R13, [R1+0xc0c] ;  /* 0x000c0c00010d7983 */ /* 0x002ea20000300800 */
[----:B---3--:R-:W3:Y:S01]  /*52900*/  LDL.LU R10, [R1+0xbf8] ;  /* 0x000bf800010a7983 */ /* 0x008ee20000300800 */
[----:B------:R-:W3:Y:S03]  /*52910*/  LDL.LU R6, [R1+0xbfc] ;  /* 0x000bfc0001067983 */ /* 0x000ee60000300800 */
[----:B------:R-:W3:Y:S01]  /*52920*/  LDL.LU R3, [R1+0xbe8] ;  /* 0x000be80001037983 */ /* 0x000ee20000300800 */
[----:B----4-:R-:W-:-:S02]  /*52930*/  FMUL R9, R20, R8 ;  /* 0x0000000814097220 */ /* 0x010fc40000400000 */
[----:B------:R-:W-:-:S03]  /*52940*/  FMUL R8, R20, R2 ;  /* 0x0000000214087220 */ /* 0x000fc60000400000 */
[----:B------:R0:W-:Y:S01]  /*52950*/  STL [R1+0x188], R9 ;  /* 0x0001880901007387 */ /* 0x0001e20000100800 */
[----:B------:R-:W4:Y:S03]  /*52960*/  LDL.LU R2, [R1+0xbec] ;  /* 0x000bec0001027983 */ /* 0x000f260000300800 */
[----:B------:R1:W-:Y:S01]  /*52970*/  STL [R1+0x18c], R8 ;  /* 0x00018c0801007387 */ /* 0x0003e20000100800 */
[----:B------:R-:W4:Y:S02]  /*52980*/  LDL.LU R12, [R1+0xbd8] ;  /* 0x000bd800010c7983 */ /* 0x000f240000300800 */
[C---:B--2---:R-:W-:Y:S02]  /*52990*/  FMUL R5, R20.reuse, R5 ;  /* 0x0000000514057220 */ /* 0x044fe40000400000 */
[----:B------:R-:W-:-:S03]  /*529a0*/  FMUL R4, R20, R4 ;  /* 0x0000000414047220 */ /* 0x000fc60000400000 */
[----:B------:R2:W-:Y:S01]  /*529b0*/  STL [R1+0x178], R5 ;  /* 0x0001780501007387 */ /* 0x0005e20000100800 */
[----:B------:R-:W4:Y:S03]  /*529c0*/  LDL.LU R11, [R1+0xbdc] ;  /* 0x000bdc00010b7983 */ /* 0x000f260000300800 */
[----:B------:R2:W-:Y:S01]  /*529d0*/  STL [R1+0x17c], R4 ;  /* 0x00017c0401007387 */ /* 0x0005e20000100800 */
[----:B0-----:R-:W4:Y:S02]  /*529e0*/  LDL.LU R9, [R1+0xbc8] ;  /* 0x000bc80001097983 */ /* 0x001f240000300800 */
[----:B-1----:R-:W4:Y:S01]  /*529f0*/  LDL.LU R8, [R1+0xbcc] ;  /* 0x000bcc0001087983 */ /* 0x002f220000300800 */
[----:B--2---:R-:W2:Y:S04]  /*52a00*/  LDL.LU R5, [R1+0xbb8] ;  /* 0x000bb80001057983 */ /* 0x004ea80000300800 */
[----:B------:R-:W2:Y:S01]  /*52a10*/  LDL.LU R4, [R1+0xbbc] ;  /* 0x000bbc0001047983 */ /* 0x000ea20000300800 */
[----:B------:R-:W-:-:S02]  /*52a20*/  FMUL R18, R20, R16 ;  /* 0x0000001014127220 */ /* 0x000fc40000400000 */
[C---:B------:R-:W-:Y:S02]  /*52a30*/  FMUL R17, R20.reuse, R15 ;  /* 0x0000000f14117220 */ /* 0x040fe40000400000 */
[C---:B------:R-:W-:Y:S02]  /*52a40*/  FMUL R16, R20.reuse, R14 ;  /* 0x0000000e14107220 */ /* 0x040fe40000400000 */
[C---:B------:R-:W-:Y:S01]  /*52a50*/  FMUL R15, R20.reuse, R13 ;  /* 0x0000000d140f7220 */ /* 0x040fe20000400000 */
[----:B------:R-:W-:Y:S01]  /*52a60*/  STL [R1+0x168], R18 ;  /* 0x0001681201007387 */ /* 0x000fe20000100800 */
[----:B------:R-:W-:Y:S02]  /*52a70*/  STL [R1+0x16c], R17 ;  /* 0x00016c1101007387 */ /* 0x000fe40000100800 */
[C---:B---3--:R-:W-:Y:S01]  /*52a80*/  FMUL R14, R20.reuse, R10 ;  /* 0x0000000a140e7220 */ /* 0x048fe20000400000 */
[----:B------:R-:W-:Y:S01]  /*52a90*/  STL [R1+0x158], R16 ;  /* 0x0001581001007387 */ /* 0x000fe20000100800 */
[----:B------:R-:W-:-:S02]  /*52aa0*/  FMUL R13, R20, R6 ;  /* 0x00000006140d7220 */ /* 0x000fc40000400000 */
[----:B------:R-:W-:Y:S02]  /*52ab0*/  STL [R1+0x15c], R15 ;  /* 0x00015c0f01007387 */ /* 0x000fe40000100800 */
[----:B------:R-:W3:Y:S01]  /*52ac0*/  LDL.LU R10, [R1+0xba8] ;  /* 0x000ba800010a7983 */ /* 0x000ee20000300800 */
[----:B------:R0:W-:Y:S01]  /*52ad0*/  STL [R1+0x148], R14 ;  /* 0x0001480e01007387 */ /* 0x0001e20000100800 */
[----:B------:R-:W3:Y:S02]  /*52ae0*/  LDL.LU R6, [R1+0xbac] ;  /* 0x000bac0001067983 */ /* 0x000ee40000300800 */
[----:B------:R4:W-:Y:S02]  /*52af0*/  STL [R1+0x14c], R13 ;  /* 0x00014c0d01007387 */ /* 0x0009e40000100800 */
[C---:B0-----:R-:W-:Y:S02]  /*52b00*/  FMUL R14, R20.reuse, R3 ;  /* 0x00000003140e7220 */ /* 0x041fe40000400000 */
[----:B------:R-:W3:Y:S03]  /*52b10*/  LDL.LU R3, [R1+0xb98] ;  /* 0x000b980001037983 */ /* 0x000ee60000300800 */
[----:B------:R-:W-:Y:S02]  /*52b20*/  STL [R1+0x138], R14 ;  /* 0x0001380e01007387 */ /* 0x000fe40000100800 */
[----:B----4-:R-:W-:-:S02]  /*52b30*/  FMUL R13, R20, R2 ;  /* 0x00000002140d7220 */ /* 0x010fc40000400000 */
[----:B------:R-:W4:Y:S01]  /*52b40*/  LDL.LU R2, [R1+0xb9c] ;  /* 0x000b9c0001027983 */ /* 0x000f220000300800 */
[C---:B------:R-:W-:Y:S02]  /*52b50*/  FMUL R12, R20.reuse, R12 ;  /* 0x0000000c140c7220 */ /* 0x040fe40000400000 */
[----:B------:R0:W-:Y:S03]  /*52b60*/  STL [R1+0x13c], R13 ;  /* 0x00013c0d01007387 */ /* 0x0001e60000100800 */
[----:B------:R1:W-:Y:S01]  /*52b70*/  STL [R1+0x128], R12 ;  /* 0x0001280c01007387 */ /* 0x0003e20000100800 */
[C---:B------:R-:W-:Y:S02]  /*52b80*/  FMUL R11, R20.reuse, R11 ;  /* 0x0000000b140b7220 */ /* 0x040fe40000400000 */
[C---:B------:R-:W-:Y:S02]  /*52b90*/  FMUL R9, R20.reuse, R9 ;  /* 0x0000000914097220 */ /* 0x040fe40000400000 */
[C---:B------:R-:W-:Y:S01]  /*52ba0*/  FMUL R8, R20.reuse, R8 ;  /* 0x0000000814087220 */ /* 0x040fe20000400000 */
[----:B------:R-:W-:Y:S02]  /*52bb0*/  STL [R1+0x12c], R11 ;  /* 0x00012c0b01007387 */ /* 0x000fe40000100800 */
[----:B------:R1:W-:Y:S02]  /*52bc0*/  STL [R1+0x118], R9 ;  /* 0x0001180901007387 */ /* 0x0003e40000100800 */
[C---:B--2---:R-:W-:Y:S01]  /*52bd0*/  FMUL R5, R20.reuse, R5 ;  /* 0x0000000514057220 */ /* 0x044fe20000400000 */
[----:B------:R2:W-:Y:S01]  /*52be0*/  STL [R1+0x11c], R8 ;  /* 0x00011c0801007387 */ /* 0x0005e20000100800 */
[----:B0-----:R-:W4:Y:S02]  /*52bf0*/  LDL.LU R13, [R1+0xb88] ;  /* 0x000b8800010d7983 */ /* 0x001f240000300800 */
[C---:B------:R-:W-:Y:S01]  /*52c00*/  FMUL R4, R20.reuse, R4 ;  /* 0x0000000414047220 */ /* 0x040fe20000400000 */
[----:B------:R0:W-:Y:S01]  /*52c10*/  STL [R1+0x108], R5 ;  /* 0x0001080501007387 */ /* 0x0001e20000100800 */
[----:B-1----:R-:W4:Y:S03]  /*52c20*/  LDL.LU R12, [R1+0xb8c] ;  /* 0x000b8c00010c7983 */ /* 0x002f260000300800 */
[----:B------:R1:W-:Y:S01]  /*52c30*/  STL [R1+0x10c], R4 ;  /* 0x00010c0401007387 */ /* 0x0003e20000100800 */
[----:B------:R-:W4:Y:S03]  /*52c40*/  LDL.LU R9, [R1+0xb78] ;  /* 0x000b780001097983 */ /* 0x000f260000300800 */
[----:B--2---:R-:W2:Y:S04]  /*52c50*/  LDL.LU R8, [R1+0xb7c] ;  /* 0x000b7c0001087983 */ /* 0x004ea80000300800 */
[----:B0-----:R-:W2:Y:S04]  /*52c60*/  LDL.LU R5, [R1+0xb68] ;  /* 0x000b680001057983 */ /* 0x001ea80000300800 */
[----:B-1----:R-:W2:Y:S01]  /*52c70*/  LDL.LU R4, [R1+0xb6c] ;  /* 0x000b6c0001047983 */ /* 0x002ea20000300800 */
[----:B------:R-:W2:Y:S02]  /*52c80*/  LDL.LU R15, [R1+0xb58] ;  /* 0x000b5800010f7983 */ /* 0x000ea40000300800 */
[----:B---3--:R-:W-:-:S02]  /*52c90*/  FMUL R10, R20, R10 ;  /* 0x0000000a140a7220 */ /* 0x008fc40000400000 */
[----:B------:R-:W-:-:S03]  /*52ca0*/  FMUL R6, R20, R6 ;  /* 0x0000000614067220 */ /* 0x000fc60000400000 */
[----:B------:R-:W-:Y:S01]  /*52cb0*/  STL [R1+0xf8], R10 ;  /* 0x0000f80a01007387 */ /* 0x000fe20000100800 */
[----:B------:R-:W3:Y:S02]  /*52cc0*/  LDL.LU R14, [R1+0xb5c] ;  /* 0x000b5c00010e7983 */ /* 0x000ee40000300800 */
[----:B------:R0:W-:Y:S02]  /*52cd0*/  STL [R1+0xfc], R6 ;  /* 0x0000fc0601007387 */ /* 0x0001e40000100800 */
[----:B------:R-:W3:Y:S02]  /*52ce0*/  LDL.LU R17, [R1+0xb48] ;  /* 0x000b480001117983 */ /* 0x000ee40000300800 */
[----:B------:R-:W-:-:S05]  /*52cf0*/  FMUL R3, R20, R3 ;  /* 0x0000000314037220 */ /* 0x000fca0000400000 */
[----:B------:R-:W-:Y:S01]  /*52d00*/  STL [R1+0xe8], R3 ;  /* 0x0000e80301007387 */ /* 0x000fe20000100800 */
[----:B------:R-:W3:Y:S02]  /*52d10*/  LDL.LU R16, [R1+0xb4c] ;  /* 0x000b4c0001107983 */ /* 0x000ee40000300800 */
[----:B----4-:R-:W-:-:S05]  /*52d20*/  FMUL R2, R20, R2 ;  /* 0x0000000214027220 */ /* 0x010fca0000400000 */
[----:B------:R1:W-:Y:S01]  /*52d30*/  STL [R1+0xec], R2 ;  /* 0x0000ec0201007387 */ /* 0x0003e20000100800 */
[----:B0-----:R-:W4:Y:S02]  /*52d40*/  LDL.LU R6, [R1+0x1454] ;  /* 0x0014540001067983 */ /* 0x001f240000300800 */
[----:B------:R-:W4:Y:S01]  /*52d50*/  LDL.64 R10, [R1+0x15f0] ;  /* 0x0015f000010a7983 */ /* 0x000f220000100a00 */
[----:B-1----:R-:W4:Y:S01]  /*52d60*/  LDL.64 R2, [R1+0x15f8] ;  /* 0x0015f80001027983 */ /* 0x002f220000100a00 */
[C---:B------:R-:W-:Y:S02]  /*52d70*/  FMUL R19, R20.reuse, R13 ;  /* 0x0000000d14137220 */ /* 0x040fe40000400000 */
[C---:B------:R-:W-:Y:S02]  /*52d80*/  FMUL R18, R20.reuse, R12 ;  /* 0x0000000c14127220 */ /* 0x040fe40000400000 */
[----:B------:R-:W4:Y:S01]  /*52d90*/  LDL.64 R12, [R1+0x15e8] ;  /* 0x0015e800010c7983 */ /* 0x000f220000100a00 */
[----:B------:R-:W-:-:S02]  /*52da0*/  FMUL R9, R20, R9 ;  /* 0x0000000914097220 */ /* 0x000fc40000400000 */
[C---:B--2---:R-:W-:Y:S01]  /*52db0*/  FMUL R8, R20.reuse, R8 ;  /* 0x0000000814087220 */ /* 0x044fe20000400000 */
[----:B------:R-:W-:Y:S01]  /*52dc0*/  STL [R1+0xd8], R19 ;  /* 0x0000d81301007387 */ /* 0x000fe20000100800 */
[----:B------:R0:W-:Y:S02]  /*52dd0*/  STL [R1+0xdc], R18 ;  /* 0x0000dc1201007387 */ /* 0x0001e40000100800 */
[----:B------:R-:W-:Y:S01]  /*52de0*/  STL [R1+0xc8], R9 ;  /* 0x0000c80901007387 */ /* 0x000fe20000100800 */
[----:B------:R1:W-:Y:S01]  /*52df0*/  STL [R1+0xcc], R8 ;  /* 0x0000cc0801007387 */ /* 0x0003e20000100800 */
[C---:B------:R-:W-:Y:S02]  /*52e00*/  FMUL R5, R20.reuse, R5 ;  /* 0x0000000514057220 */ /* 0x040fe40000400000 */
[C---:B0-----:R-:W-:Y:S01]  /*52e10*/  FMUL R18, R20.reuse, R4 ;  /* 0x0000000414127220 */ /* 0x041fe20000400000 */
[----:B-1----:R-:W2:Y:S02]  /*52e20*/  LDL.64 R8, [R1+0x15e0] ;  /* 0x0015e00001087983 */ /* 0x002ea40000100a00 */
[----:B------:R0:W-:Y:S02]  /*52e30*/  STL [R1+0xb8], R5 ;  /* 0x0000b80501007387 */ /* 0x0001e40000100800 */
[----:B------:R-:W-:-:S02]  /*52e40*/  FMUL R19, R20, R15 ;  /* 0x0000000f14137220 */ /* 0x000fc40000400000 */
[C---:B---3--:R-:W-:Y:S01]  /*52e50*/  FMUL R17, R20.reuse, R17 ;  /* 0x0000001114117220 */ /* 0x048fe20000400000 */
[----:B0-----:R-:W3:Y:S01]  /*52e60*/  LDL.64 R4, [R1+0x15d8] ;  /* 0x0015d80001047983 */ /* 0x001ee20000100a00 */
[----:B------:R0:W-:Y:S02]  /*52e70*/  STL [R1+0xbc], R18 ;  /* 0x0000bc1201007387 */ /* 0x0001e40000100800 */
[C---:B------:R-:W-:Y:S02]  /*52e80*/  FMUL R16, R20.reuse, R16 ;  /* 0x0000001014107220 */ /* 0x040fe40000400000 */
[----:B0-----:R-:W-:Y:S02]  /*52e90*/  FMUL R18, R20, R14 ;  /* 0x0000000e14127220 */ /* 0x001fe40000400000 */
[----:B------:R-:W3:Y:S01]  /*52ea0*/  LDL.64 R14, [R1+0x15d0] ;  /* 0x0015d000010e7983 */ /* 0x000ee20000100a00 */
[----:B------:R-:W-:Y:S02]  /*52eb0*/  STL [R1+0xa8], R19 ;  /* 0x0000a81301007387 */ /* 0x000fe40000100800 */
[----:B------:R-:W-:Y:S02]  /*52ec0*/  STL [R1+0xac], R18 ;  /* 0x0000ac1201007387 */ /* 0x000fe40000100800 */
[----:B------:R-:W-:Y:S01]  /*52ed0*/  STL [R1+0x98], R17 ;  /* 0x0000981101007387 */ /* 0x000fe20000100800 */
[----:B------:R0:W-:Y:S01]  /*52ee0*/  STL [R1+0x9c], R16 ;  /* 0x00009c1001007387 */ /* 0x0001e20000100800 */
[----:B----4-:R-:W-:-:S03]  /*52ef0*/  IMAD.WIDE R24, R0, 0x2, R2 ;  /* 0x0000000200187825 */ /* 0x010fc600078e0202 */
[----:B------:R-:W4:Y:S01]  /*52f00*/  LDL.64 R2, [R1+0x15c8] ;  /* 0x0015c80001027983 */ /* 0x000f220000100a00 */
[----:B------:R-:W-:Y:S02]  /*52f10*/  FFMA R6, R20, R6, R21 ;  /* 0x0000000614067223 */ /* 0x000fe40000000015 */
[C---:B------:R-:W-:Y:S01]  /*52f20*/  IMAD.WIDE R22, R0.reuse, 0x2, R10 ;  /* 0x0000000200167825 */ /* 0x040fe200078e020a */
[----:B------:R2:W4:Y:S04]  /*52f30*/  LDG.E.U16 R28, [R24.64] ;  /* 0x00000004181c7981 */ /* 0x000528000c1e1500 */
[----:B------:R1:W-:Y:S01]  /*52f40*/  STL [R1+0x1454], R6 ;  /* 0x0014540601007387 */ /* 0x0003e20000100800 */
[----:B------:R-:W4:Y:S03]  /*52f50*/  LDL.64 R10, [R1+0x15c0] ;  /* 0x0015c000010a7983 */ /* 0x000f260000100a00 */
[----:B0-----:R3:W4:Y:S01]  /*52f60*/  LDG.E.U16 R16, [R22.64] ;  /* 0x0000000416107981 */ /* 0x001722000c1e1500 */
[----:B------:R-:W-:-:S03]  /*52f70*/  IMAD.WIDE R20, R0, 0x2, R12 ;  /* 0x0000000200147825 */ /* 0x000fc600078e020c */
[----:B------:R-:W4:Y:S04]  /*52f80*/  LDL.64 R12, [R1+0x15b8] ;  /* 0x0015b800010c7983 */ /* 0x000f280000100a00 */
[----:B------:R0:W4:Y:S01]  /*52f90*/  LDG.E.U16 R17, [R20.64] ;  /* 0x0000000414117981 */ /* 0x000122000c1e1500 */
[----:B--2---:R-:W-:-:S03]  /*52fa0*/  IMAD.WIDE R24, R0, 0x2, R8 ;  /* 0x0000000200187825 */ /* 0x004fc600078e0208 */
[----:B------:R-:W2:Y:S04]  /*52fb0*/  LDL.64 R8, [R1+0x15b0] ;  /* 0x0015b00001087983 */ /* 0x000ea80000100a00 */
[----:B-1----:R4:W2:Y:S01]  /*52fc0*/  LDG.E.U16 R6, [R24.64] ;  /* 0x0000000418067981 */ /* 0x0028a2000c1e1500 */
[----:B---3--:R-:W-:-:S03]  /*52fd0*/  IMAD.WIDE R22, R0, 0x2, R4 ;  /* 0x0000000200167825 */ /* 0x008fc600078e0204 */
[----:B------:R-:W3:Y:S04]  /*52fe0*/  LDL.64 R4, [R1+0x15a8] ;  /* 0x0015a80001047983 */ /* 0x000ee80000100a00 */
[----:B------:R1:W3:Y:S01]  /*52ff0*/  LDG.E.U16 R29, [R22.64] ;  /* 0x00000004161d7981 */ /* 0x0002e2000c1e1500 */
[----:B0-----:R-:W-:-:S03]  /*53000*/  IMAD.WIDE R20, R0, 0x2, R14 ;  /* 0x0000000200147825 */ /* 0x001fc600078e020e */
[----:B------:R-:W3:Y:S04]  /*53010*/  LDL.64 R14, [R1+0x15a0] ;  /* 0x0015a000010e7983 */ /* 0x000ee80000100a00 */
[----:B------:R0:W3:Y:S01]  /*53020*/  LDG.E.U16 R26, [R20.64] ;  /* 0x00000004141a7981 */ /* 0x0000e2000c1e1500 */
[----:B----4-:R-:W-:-:S03]  /*53030*/  IMAD.WIDE R24, R0, 0x2, R2 ;  /* 0x0000000200187825 */ /* 0x010fc600078e0202 */
[----:B------:R-:W4:Y:S04]  /*53040*/  LDL.64 R2, [R1+0x1598] ;  /* 0x0015980001027983 */ /* 0x000f280000100a00 */
[----:B------:R2:W4:Y:S01]  /*53050*/  LDG.E.U16 R18, [R24.64] ;  /* 0x0000000418127981 */ /* 0x000522000c1e1500 */
[----:B-1----:R-:W-:-:S03]  /*53060*/  IMAD.WIDE R22, R0, 0x2, R10 ;  /* 0x0000000200167825 */ /* 0x002fc600078e020a */
[----:B------:R-:W4:Y:S04]  /*53070*/  LDL.64 R10, [R1+0x1590] ;  /* 0x00159000010a7983 */ /* 0x000f280000100a00 */
[----:B------:R3:W4:Y:S01]  /*53080*/  LDG.E.U16 R19, [R22.64] ;  /* 0x0000000416137981 */ /* 0x000722000c1e1500 */
[----:B0-----:R-:W-:-:S03]  /*53090*/  IMAD.WIDE R20, R0, 0x2, R12 ;  /* 0x0000000200147825 */ /* 0x001fc600078e020c */
[----:B------:R-:W4:Y:S04]  /*530a0*/  LDL.64 R12, [R1+0x1588] ;  /* 0x00158800010c7983 */ /* 0x000f280000100a00 */
[----:B------:R0:W4:Y:S01]  /*530b0*/  LDG.E.U16 R27, [R20.64] ;  /* 0x00000004141b7981 */ /* 0x000122000c1e1500 */
[----:B--2---:R-:W-:-:S03]  /*530c0*/  IMAD.WIDE R24, R0, 0x2, R8 ;  /* 0x0000000200187825 */ /* 0x004fc600078e0208 */
[----:B------:R-:W2:Y:S01]  /*530d0*/  LDL.64 R8, [R1+0x1580] ;  /* 0x0015800001087983 */ /* 0x000ea20000100a00 */
[----:B---3--:R-:W-:-:S03]  /*530e0*/  IMAD.WIDE R22, R0, 0x2, R4 ;  /* 0x0000000200167825 */ /* 0x008fc600078e0204 */
[----:B------:R-:W3:Y:S01]  /*530f0*/  LDL.64 R4, [R1+0x1578] ;  /* 0x0015780001047983 */ /* 0x000ee20000100a00 */
[----:B0-----:R-:W-:-:S03]  /*53100*/  IMAD.WIDE R20, R0, 0x2, R14 ;  /* 0x0000000200147825 */ /* 0x001fc600078e020e */
[----:B------:R-:W3:Y:S01]  /*53110*/  LDL.64 R14, [R1+0x1570] ;  /* 0x00157000010e7983 */ /* 0x000ee20000100a00 */
[----:B------:R0:W-:Y:S02]  /*53120*/  STL [R1+0x7a8], R28 ;  /* 0x0007a81c01007387 */ /* 0x0001e40000100800 */
[----:B------:R1:W-:Y:S02]  /*53130*/  STL [R1+0x79c], R16 ;  /* 0x00079c1001007387 */ /* 0x0003e40000100800 */
[----:B------:R1:W-:Y:S01]  /*53140*/  STL [R1+0x794], R17 ;  /* 0x0007941101007387 */ /* 0x0003e20000100800 */
[----:B0-----:R4:W3:Y:S04]  /*53150*/  LDG.E.U16 R28, [R24.64] ;  /* 0x00000004181c7981 */ /* 0x0018e8000c1e1500 */
[----:B-1----:R0:W3:Y:S04]  /*53160*/  LDG.E.U16 R16, [R22.64] ;  /* 0x0000000416107981 */ /* 0x0020e8000c1e1500 */
[----:B------:R1:W3:Y:S01]  /*53170*/  LDG.E.U16 R17, [R20.64] ;  /* 0x0000000414117981 */ /* 0x0002e2000c1e1500 */
[----:B----4-:R-:W-:-:S03]  /*53180*/  IMAD.WIDE R24, R0, 0x2, R2 ;  /* 0x0000000200187825 */ /* 0x010fc600078e0202 */
[----:B------:R-:W4:Y:S01]  /*53190*/  LDL.64 R2, [R1+0x1568] ;  /* 0x0015680001027983 */ /* 0x000f220000100a00 */
[----:B0-----:R-:W-:-:S03]  /*531a0*/  IMAD.WIDE R22, R0, 0x2, R10 ;  /* 0x0000000200167825 */ /* 0x001fc600078e020a */
[----:B------:R-:W4:Y:S01]  /*531b0*/  LDL.64 R10, [R1+0x1560] ;  /* 0x00156000010a7983 */ /* 0x000f220000100a00 */
[----:B-1----:R-:W-:-:S03]  /*531c0*/  IMAD.WIDE R20, R0, 0x2, R12 ;  /* 0x0000000200147825 */ /* 0x002fc600078e020c */
[----:B------:R-:W4:Y:S01]  /*531d0*/  LDL.64 R12, [R1+0x1558] ;  /* 0x00155800010c7983 */ /* 0x000f220000100a00 */
[----:B------:R0:W-:Y:S02]  /*531e0*/  STL [R1+0x790], R6 ;  /* 0x0007900601007387 */ /* 0x0001e40000100800 */
[----:B------:R1:W-:Y:S02]  /*531f0*/  STL [R1+0x788], R29 ;  /* 0x0007881d01007387 */ /* 0x0003e40000100800 */
[----:B------:R1:W-:Y:S01]  /*53200*/  STL [R1+0x780], R26 ;  /* 0x0007801a01007387 */ /* 0x0003e20000100800 */
[----:B0-----:R2:W4:Y:S04]  /*53210*/  LDG.E.U16 R6, [R24.64] ;  /* 0x0000000418067981 */ /* 0x001528000c1e1500 */
[----:B-1----:R3:W4:Y:S04]  /*53220*/  LDG.E.U16 R29, [R22.64] ;  /* 0x00000004161d7981 */ /* 0x002728000c1e1500 */
        /* <DEDUP_REMOVED lines=113> */
[----:B------:R0:W-:Y:S03]  /*53940*/  STL [R1+0x6f0], R18 ;  /* 0x0006f01201007387 */ /* 0x0001e60000100800 */
[----:B0-----:R2:W4:Y:S01]  /*53950*/  LDG.E.U16 R18, [R24.64] ;  /* 0x0000000418127981 */ /* 0x001522000c1e1500 */
[----:B-1----:R-:W-:-:S03]  /*53960*/  IMAD.WIDE R20, R0, 0x2, R12 ;  /* 0x0000000200147825 */ /* 0x002fc600078e020c */
[----:B------:R-:W4:Y:S01]  /*53970*/  LDL.64 R12, [R1+0x1440] ;  /* 0x00144000010c7983 */ /* 0x000f220000100a00 */
[----:B------:R0:W-:Y:S02]  /*53980*/  STL [R1+0x6ec], R19 ;  /* 0x0006ec1301007387 */ /* 0x0001e40000100800 */
[----:B------:R1:W-:Y:S01]  /*53990*/  STL [R1+0x6e8], R27 ;  /* 0x0006e81b01007387 */ /* 0x0003e20000100800 */
[----:B0-----:R3:W4:Y:S04]  /*539a0*/  LDG.E.U16 R19, [R22.64] ;  /* 0x0000000416137981 */ /* 0x001728000c1e1500 */
[----:B-1----:R0:W4:Y:S01]  /*539b0*/  LDG.E.U16 R27, [R20.64] ;  /* 0x00000004141b7981 */ /* 0x002122000c1e1500 */
[----:B--2---:R-:W-:-:S03]  /*539c0*/  IMAD.WIDE R24, R0, 0x2, R8 ;  /* 0x0000000200187825 */ /* 0x004fc600078e0208 */
[----:B------:R-:W2:Y:S01]  /*539d0*/  LDL.64 R8, [R1+0x1438] ;  /* 0x0014380001087983 */ /* 0x000ea20000100a00 */
[----:B---3--:R-:W-:-:S03]  /*539e0*/  IMAD.WIDE R22, R0, 0x2, R4 ;  /* 0x0000000200167825 */ /* 0x008fc600078e0204 */
[----:B------:R-:W3:Y:S01]  /*539f0*/  LDL.64 R4, [R1+0x1430] ;  /* 0x0014300001047983 */ /* 0x000ee20000100a00 */
[----:B------:R1:W-:Y:S02]  /*53a00*/  STL [R1+0x6e4], R28 ;  /* 0x0006e41c01007387 */ /* 0x0003e40000100800 */
[----:B------:R-:W-:Y:S02]  /*53a10*/  STL [R1+0x6dc], R17 ;  /* 0x0006dc1101007387 */ /* 0x000fe40000100800 */
[----:B------:R0:W-:Y:S01]  /*53a20*/  STL [R1+0x6e0], R16 ;  /* 0x0006e01001007387 */ /* 0x0001e20000100800 */
[----:B-1----:R4:W3:Y:S04]  /*53a30*/  LDG.E.U16 R28, [R24.64] ;  /* 0x00000004181c7981 */ /* 0x0028e8000c1e1500 */
[----:B0-----:R-:W3:Y:S04]  /*53a40*/  LDL.64 R16, [R1+0x1420] ;  /* 0x0014200001107983 */ /* 0x001ee80000100a00 */
[----:B------:R0:W-:Y:S01]  /*53a50*/  STL [R1+0x6d8], R6 ;  /* 0x0006d80601007387 */ /* 0x0001e20000100800 */
[----:B------:R1:W-:Y:S03]  /*53a60*/  STL [R1+0x6d4], R29 ;  /* 0x0006d41d01007387 */ /* 0x0003e60000100800 */
[----:B0-----:R0:W3:Y:S01]  /*53a70*/  LDG.E.U16 R6, [R22.64] ;  /* 0x0000000416067981 */ /* 0x0010e2000c1e1500 */
[----:B----4-:R-:W-:-:S03]  /*53a80*/  IMAD.WIDE R24, R0, 0x2, R2 ;  /* 0x0000000200187825 */ /* 0x010fc600078e0202 */
[----:B------:R-:W4:Y:S01]  /*53a90*/  LDL.64 R2, [R1+0x1418] ;  /* 0x0014180001027983 */ /* 0x000f220000100a00 */
[----:B------:R-:W-:-:S04]  /*53aa0*/  IMAD.WIDE R20, R0, 0x2, R14 ;  /* 0x0000000200147825 */ /* 0x000fc800078e020e */
[----:B------:R-:W4:Y:S02]  /*53ab0*/  LDL.64 R14, [R1+0x1410] ;  /* 0x00141000010e7983 */ /* 0x000f240000100a00 */
[C---:B0-----:R-:W-:Y:S02]  /*53ac0*/  IMAD.WIDE R22, R0.reuse, 0x2, R10 ;  /* 0x0000000200167825 */ /* 0x041fe400078e020a */
[----:B------:R-:W4:Y:S02]  /*53ad0*/  LDL.64 R10, [R1+0x1408] ;  /* 0x00140800010a7983 */ /* 0x000f240000100a00 */
[----:B------:R0:W-:Y:S02]  /*53ae0*/  STL [R1+0x6d0], R26 ;  /* 0x0006d01a01007387 */ /* 0x0001e40000100800 */
[----:B-1----:R1:W4:Y:S04]  /*53af0*/  LDG.E.U16 R29, [R20.64] ;  /* 0x00000004141d7981 */ /* 0x002328000c1e1500 */
[----:B------:R1:W-:Y:S04]  /*53b00*/  STL [R1+0x6cc], R18 ;  /* 0x0006cc1201007387 */ /* 0x0003e80000100800 */
[----:B0-----:R2:W4:Y:S01]  /*53b10*/  LDG.E.U16 R26, [R24.64] ;  /* 0x00000004181a7981 */ /* 0x001522000c1e1500 */
[----:B-1----:R-:W-:-:S03]  /*53b20*/  IMAD.WIDE R20, R0, 0x2, R12 ;  /* 0x0000000200147825 */ /* 0x002fc600078e020c */
[----:B------:R3:W4:Y:S04]  /*53b30*/  LDG.E.U16 R18, [R22.64] ;  /* 0x0000000416127981 */ /* 0x000728000c1e1500 */
[----:B------:R0:W-:Y:S01]  /*53b40*/  STL [R1+0x6c8], R19 ;  /* 0x0006c81301007387 */ /* 0x0001e20000100800 */
[----:B------:R-:W4:Y:S03]  /*53b50*/  LDL.64 R12, [R1+0x13d8] ;  /* 0x0013d800010c7983 */ /* 0x000f260000100a00 */
[----:B0-----:R0:W4:Y:S01]  /*53b60*/  LDG.E.U16 R19, [R20.64] ;  /* 0x0000000414137981 */ /* 0x001122000c1e1500 */
[----:B--2---:R-:W-:-:S03]  /*53b70*/  IMAD.WIDE R24, R0, 0x2, R8 ;  /* 0x0000000200187825 */ /* 0x004fc600078e0208 */
[----:B------:R-:W2:Y:S01]  /*53b80*/  LDL.64 R8, [R1+0x1400] ;  /* 0x0014000001087983 */ /* 0x000ea20000100a00 */
[----:B---3--:R-:W-:-:S03]  /*53b90*/  IMAD.WIDE R22, R0, 0x2, R4 ;  /* 0x0000000200167825 */ /* 0x008fc600078e0204 */
[----:B------:R-:W3:Y:S01]  /*53ba0*/  LDL.64 R4, [R1+0x13b0] ;  /* 0x0013b00001047983 */ /* 0x000ee20000100a00 */
[----:B------:R1:W-:Y:S03]  /*53bb0*/  STL [R1+0x6c4], R27 ;  /* 0x0006c41b01007387 */ /* 0x0003e60000100800 */
[----:B------:R0:W-:Y:S04]  /*53bc0*/  STL [R1+0x6c0], R28 ;  /* 0x0006c01c01007387 */ /* 0x0001e80000100800 */
[----:B-1----:R4:W3:Y:S04]  /*53bd0*/  LDG.E.U16 R27, [R24.64] ;  /* 0x00000004181b7981 */ /* 0x0028e8000c1e1500 */
[----:B0-----:R0:W3:Y:S04]  /*53be0*/  LDG.E.U16 R28, [R22.64] ;  /* 0x00000004161c7981 */ /* 0x0010e8000c1e1500 */
[----:B------:R1:W-:Y:S01]  /*53bf0*/  STL [R1+0x2ec], R6 ;  /* 0x0002ec0601007387 */ /* 0x0003e20000100800 */
[----:B----4-:R-:W-:-:S03]  /*53c00*/  IMAD.WIDE R24, R0, 0x2, R2 ;  /* 0x0000000200187825 */ /* 0x010fc600078e0202 */
[----:B------:R-:W4:Y:S01]  /*53c10*/  LDL.64 R2, [R1+0x1390] ;  /* 0x0013900001027983 */ /* 0x000f220000100a00 */
[----:B------:R-:W-:-:S04]  /*53c20*/  IMAD.WIDE R20, R0, 0x2, R16 ;  /* 0x0000000200147825 */ /* 0x000fc800078e0210 */
[----:B0-----:R-:W-:-:S04]  /*53c30*/  IMAD.WIDE R22, R0, 0x2, R14 ;  /* 0x0000000200167825 */ /* 0x001fc800078e020e */
[----:B------:R2:W4:Y:S01]  /*53c40*/  LDG.E.U16 R16, [R24.64] ;  /* 0x0000000418107981 */ /* 0x000522000c1e1500 */
[----:B------:R-:W4:Y:S04]  /*53c50*/  LDL.64 R14, [R1+0x1370] ;  /* 0x00137000010e7983 */ /* 0x000f280000100a00 */
[----:B-1----:R0:W4:Y:S04]  /*53c60*/  LDG.E.U16 R6, [R20.64] ;  /* 0x0000000414067981 */ /* 0x002128000c1e1500 */
[----:B------:R1:W4:Y:S01]  /*53c70*/  LDG.E.U16 R17, [R22.64] ;  /* 0x0000000416117981 */ /* 0x000322000c1e1500 */
[----:B0-----:R-:W-:-:S03]  /*53c80*/  IMAD.WIDE R20, R0, 0x2, R10 ;  /* 0x0000000200147825 */ /* 0x001fc600078e020a */
[----:B------:R-:W4:Y:S01]  /*53c90*/  LDL.64 R10, [R1+0x1350] ;  /* 0x00135000010a7983 */ /* 0x000f220000100a00 */
[----:B------:R0:W-:Y:S03]  /*53ca0*/  STL [R1+0x2e8], R29 ;  /* 0x0002e81d01007387 */ /* 0x0001e60000100800 */
[----:B0-----:R3:W4:Y:S01]  /*53cb0*/  LDG.E.U16 R29, [R20.64] ;  /* 0x00000004141d7981 */ /* 0x001722000c1e1500 */
[----:B-1----:R-:W-:-:S04]  /*53cc0*/  IMAD.WIDE R22, R0, 0x2, R12 ;  /* 0x0000000200167825 */ /* 0x002fc800078e020c */
[C---:B--2---:R-:W-:Y:S02]  /*53cd0*/  IMAD.WIDE R24, R0.reuse, 0x2, R8 ;  /* 0x0000000200187825 */ /* 0x044fe400078e0208 */
[----:B------:R-:W2:Y:S02]  /*53ce0*/  LDL.64 R8, [R1+0x1330] ;  /* 0x0013300001087983 */ /* 0x000ea40000100a00 */
[----:B------:R0:W-:Y:S02]  /*53cf0*/  STL [R1+0x2e4], R26 ;  /* 0x0002e41a01007387 */ /* 0x0001e40000100800 */
[----:B------:R-:W-:Y:S02]  /*53d00*/  STL [R1+0x2dc], R19 ;  /* 0x0002dc1301007387 */ /* 0x000fe40000100800 */
[----:B------:R1:W-:Y:S02]  /*53d10*/  STL [R1+0x2e0], R18 ;  /* 0x0002e01201007387 */ /* 0x0003e40000100800 */
[C---:B---3--:R-:W-:Y:S01]  /*53d20*/  IMAD.WIDE R20, R0.reuse, 0x2, R4 ;  /* 0x0000000200147825 */ /* 0x048fe200078e0204 */
[----:B------:R-:W3:Y:S04]  /*53d30*/  LDL.64 R12, [R1+0x12f0] ;  /* 0x0012f000010c7983 */ /* 0x000ee80000100a00 */
[----:B0-----:R4:W3:Y:S04]  /*53d40*/  LDG.E.U16 R26, [R24.64] ;  /* 0x00000004181a7981 */ /* 0x0018e8000c1e1500 */
[----:B-1----:R-:W3:Y:S01]  /*53d50*/  LDL.64 R18, [R1+0x1310] ;  /* 0x0013100001127983 */ /* 0x002ee20000100a00 */
[----:B------:R0:W-:Y:S03]  /*53d60*/  STL [R1+0x2d8], R27 ;  /* 0x0002d81b01007387 */ /* 0x0001e60000100800 */
[----:B0-----:R0:W3:Y:S04]  /*53d70*/  LDG.E.U16 R27, [R22.64] ;  /* 0x00000004161b7981 */ /* 0x0010e8000c1e1500 */
[----:B------:R1:W-:Y:S01]  /*53d80*/  STL [R1+0x2d4], R28 ;  /* 0x0002d41c01007387 */ /* 0x0003e20000100800 */
[----:B------:R-:W3:Y:S03]  /*53d90*/  LDL.64 R4, [R1+0x12d0] ;  /* 0x0012d00001047983 */ /* 0x000ee60000100a00 */
[----:B-1----:R1:W3:Y:S01]  /*53da0*/  LDG.E.U16 R28, [R20.64] ;  /* 0x00000004141c7981 */ /* 0x0022e2000c1e1500 */
[----:B----4-:R-:W-:-:S03]  /*53db0*/  IMAD.WIDE R24, R0, 0x2, R2 ;  /* 0x0000000200187825 */ /* 0x010fc600078e0202 */
[----:B------:R-:W4:Y:S01]  /*53dc0*/  LDL.64 R2, [R1+0x12b0] ;  /* 0x0012b00001027983 */ /* 0x000f220000100a00 */
[----:B------:R1:W-:Y:S03]  /*53dd0*/  STL [R1+0x2d0], R6 ;  /* 0x0002d00601007387 */ /* 0x0003e60000100800 */
[----:B------:R-:W-:Y:S01]  /*53de0*/  STL [R1+0x2c8], R17 ;  /* 0x0002c81101007387 */ /* 0x000fe20000100800 */
[----:B------:R1:W-:Y:S02]  /*53df0*/  STL [R1+0x2cc], R16 ;  /* 0x0002cc1001007387 */ /* 0x0003e40000100800 */
[C---:B0-----:R-:W-:Y:S01]  /*53e00*/  IMAD.WIDE R22, R0.reuse, 0x2, R14 ;  /* 0x0000000200167825 */ /* 0x041fe200078e020e */
[----:B-1----:R2:W4:Y:S04]  /*53e10*/  LDG.E.U16 R6, [R24.64] ;  /* 0x0000000418067981 */ /* 0x002528000c1e1500 */
[----:B------:R-:W4:Y:S01]  /*53e20*/  LDL.64 R16, [R1+0x1290] ;  /* 0x0012900001107983 */ /* 0x000f220000100a00 */
[----:B------:R-:W-:-:S03]  /*53e30*/  IMAD.WIDE R20, R0, 0x2, R10 ;  /* 0x0000000200147825 */ /* 0x000fc600078e020a */
[----:B------:R0:W-:Y:S04]  /*53e40*/  STL [R1+0x2c4], R29 ;  /* 0x0002c41d01007387 */ /* 0x0001e80000100800 */
[----:B0-----:R0:W4:Y:S01]  /*53e50*/  LDG.E.U16 R29, [R22.64] ;  /* 0x00000004161d7981 */ /* 0x001122000c1e1500 */
[----:B--2---:R-:W-:-:S03]  /*53e60*/  IMAD.WIDE R24, R0, 0x2, R8 ;  /* 0x0000000200187825 */ /* 0x004fc600078e0208 */
[----:B---3--:R1:W-:Y:S01]  /*53e70*/  STL [R1+0x2c0], R26 ;  /* 0x0002c01a01007387 */ /* 0x0083e20000100800 */
[----:B------:R-:W2:Y:S02]  /*53e80*/  LDL.64 R14, [R1+0x13f8] ;  /* 0x0013f800010e7983 */ /* 0x000ea40000100a00 */
[----:B------:R-:W3:Y:S02]  /*53e90*/  LDL.64 R10, [R1+0x13e8] ;  /* 0x0013e800010a7983 */ /* 0x000ee40000100a00 */
[----:B------:R-:W3:Y:S02]  /*53ea0*/  LDL.64 R8, [R1+0x13e0] ;  /* 0x0013e00001087983 */ /* 0x000ee40000100a00 */
[C---:B0-----:R-:W-:Y:S02]  /*53eb0*/  IMAD.WIDE R22, R0.reuse, 0x2, R18 ;  /* 0x0000000200167825 */ /* 0x041fe400078e0212 */
[----:B------:R0:W3:Y:S04]  /*53ec0*/  LDG.E.U16 R19, [R24.64] ;  /* 0x0000000418137981 */ /* 0x0000e8000c1e1500 */
[----:B-1----:R1:W3:Y:S04]  /*53ed0*/  LDG.E.U16 R26, [R20.64] ;  /* 0x00000004141a7981 */ /* 0x0022e8000c1e1500 */
[----:B------:R0:W-:Y:S04]  /*53ee0*/  STL [R1+0x2bc], R27 ;  /* 0x0002bc1b01007387 */ /* 0x0001e80000100800 */
[----:B0-----:R4:W3:Y:S04]  /*53ef0*/  LDG.E.U16 R27, [R22.64] ;  /* 0x00000004161b7981 */ /* 0x0018e8000c1e1500 */
[----:B------:R0:W-:Y:S01]  /*53f00*/  STL [R1+0x2b8], R28 ;  /* 0x0002b81c01007387 */ /* 0x0001e20000100800 */
[----:B-1----:R-:W-:-:S04]  /*53f10*/  IMAD.WIDE R20, R0, 0x2, R12 ;  /* 0x0000000200147825 */ /* 0x002fc800078e020c */
[----:B------:R-:W3:Y:S02]  /*53f20*/  LDL.64 R12, [R1+0x13c8] ;  /* 0x0013c800010c7983 */ /* 0x000ee40000100a00 */
[C---:B------:R-:W-:Y:S02]  /*53f30*/  IMAD.WIDE R24, R0.reuse, 0x2, R4 ;  /* 0x0000000200187825 */ /* 0x040fe400078e0204 */
[----:B------:R-:W3:Y:S04]  /*53f40*/  LDL.64 R4, [R1+0x13c0] ;  /* 0x0013c00001047983 */ /* 0x000ee80000100a00 */
[----:B0-----:R0:W3:Y:S01]  /*53f50*/  LDG.E.U16 R28, [R20.64] ;  /* 0x00000004141c7981 */ /* 0x0010e2000c1e1500 */
[----:B----4-:R-:W-:-:S03]  /*53f60*/  IMAD.WIDE R22, R0, 0x2, R2 ;  /* 0x0000000200167825 */ /* 0x010fc600078e0202 */
[----:B------:R-:W4:Y:S04]  /*53f70*/  LDL.64 R2, [R1+0x13b8] ;  /* 0x0013b80001027983 */ /* 0x000f280000100a00 */
[----:B------:R1:W-:Y:S01]  /*53f80*/  STL [R1+0x2b4], R6 ;  /* 0x0002b40601007387 */ /* 0x0003e20000100800 */
[----:B0-----:R-:W-:-:S03]  /*53f90*/  IMAD.WIDE R20, R0, 0x2, R16 ;  /* 0x0000000200147825 */ /* 0x001fc600078e0210 */
[----:B------:R2:W4:Y:S04]  /*53fa0*/  LDG.E.U16 R17, [R24.64] ;  /* 0x0000000418117981 */ /* 0x000528000c1e1500 */
[----:B------:R0:W4:Y:S04]  /*53fb0*/  LDG.E.U16 R18, [R20.64] ;  /* 0x0000000414127981 */ /* 0x000128000c1e1500 */
[----:B-1----:R3:W4:Y:S01]  /*53fc0*/  LDG.E.U16 R6, [R22.64] ;  /* 0x0000000416067981 */ /* 0x002722000c1e1500 */
[----:B--2---:R-:W-:-:S04]  /*53fd0*/  IMAD.WIDE R24, R0, 0x2, R14 ;  /* 0x0000000200187825 */ /* 0x004fc800078e020e */
[----:B---3--:R-:W-:-:S04]  /*53fe0*/  IMAD.WIDE R22, R0, 0x2, R10 ;  /* 0x0000000200167825 */ /* 0x008fc800078e020a */
[C---:B0-----:R-:W-:Y:S01]  /*53ff0*/  IMAD.WIDE R20, R0.reuse, 0x2, R8 ;  /* 0x0000000200147825 */ /* 0x041fe200078e0208 */
[----:B------:R-:W2:Y:S04]  /*54000*/  LDL.64 R14, [R1+0x13a8] ;  /* 0x0013a800010e7983 */ /* 0x000ea80000100a00 */
[----:B------:R-:W3:Y:S04]  /*54010*/  LDL.64 R10, [R1+0x13a0] ;  /* 0x0013a000010a7983 */ /* 0x000ee80000100a00 */
[----:B------:R-:W2:Y:S01]  /*54020*/  LDL.64 R8, [R1+0x1398] ;  /* 0x0013980001087983 */ /* 0x000ea20000100a00 */
[----:B------:R0:W-:Y:S03]  /*54030*/  STL [R1+0x2b0], R29 ;  /* 0x0002b01d01007387 */ /* 0x0001e60000100800 */
[----:B------:R1:W-:Y:S01]  /*54040*/  STL [R1+0x2ac], R26 ;  /* 0x0002ac1a01007387 */ /* 0x0003e20000100800 */
[----:B------:R1:W-:Y:S03]  /*54050*/  STL [R1+0x2a8], R19 ;  /* 0x0002a81301007387 */ /* 0x0003e60000100800 */
[----:B0-----:R0:W3:Y:S04]  /*54060*/  LDG.E.U16 R29, [R24.64] ;  /* 0x00000004181d7981 */ /* 0x0010e8000c1e1500 */
[----:B-1----:R1:W3:Y:S04]  /*54070*/  LDG.E.U16 R26, [R22.64] ;  /* 0x00000004161a7981 */ /* 0x0022e8000c1e1500 */
[----:B------:R4:W3:Y:S01]  /*54080*/  LDG.E.U16 R19, [R20.64] ;  /* 0x0000000414137981 */ /* 0x0008e2000c1e1500 */
[----:B0-----:R-:W-:-:S04]  /*54090*/  IMAD.WIDE R24, R0, 0x2, R12 ;  /* 0x0000000200187825 */ /* 0x001fc800078e020c */
[----:B----4-:R-:W-:-:S05]  /*540a0*/  IMAD.WIDE R20, R0, 0x2, R2 ;  /* 0x0000000200147825 */ /* 0x010fca00078e0202 */
[----:B------:R2:W4:Y:S01]  /*540b0*/  LDG.E.U16 R12, [R20.64] ;  /* 0x00000004140c7981 */ /* 0x000522000c1e1500 */
[----:B-1----:R-:W-:-:S04]  /*540c0*/  IMAD.WIDE R22, R0, 0x2, R4 ;  /* 0x0000000200167825 */ /* 0x002fc800078e0204 */
[C---:B--2---:R-:W-:Y:S01]  /*540d0*/  IMAD.WIDE R20, R0.reuse, 0x2, R8 ;  /* 0x0000000200147825 */ /* 0x044fe200078e0208 */
[----:B---3--:R-:W-:Y:S03]  /*540e0*/  STL [R1+0x2f2c], R19 ;  /* 0x002f2c1301007387 */ /* 0x008fe60000100800 */
[----:B------:R0:W-:Y:S02]  /*540f0*/  STL [R1+0x2a4], R27 ;  /* 0x0002a41b01007387 */ /* 0x0001e40000100800 */
[----:B------:R-:W2:Y:S02]  /*54100*/  LDL.64 R4, [R1+0x1388] ;  /* 0x0013880001047983 */ /* 0x000ea40000100a00 */
[----:B------:R-:W3:Y:S01]  /*54110*/  LDL.64 R2, [R1+0x1368] ;  /* 0x0013680001027983 */ /* 0x000ee20000100a00 */
[----:B------:R1:W-:Y:S01]  /*54120*/  STL [R1+0x2a0], R28 ;  /* 0x0002a01c01007387 */ /* 0x0003e20000100800 */
[----:B------:R1:W-:Y:S03]  /*54130*/  STL [R1+0x29c], R17 ;  /* 0x00029c1101007387 */ /* 0x0003e60000100800 */
[----:B0-----:R0:W3:Y:S04]  /*54140*/  LDG.E.U16 R27, [R24.64] ;  /* 0x00000004181b7981 */ /* 0x0010e8000c1e1500 */
[----:B-1----:R1:W3:Y:S04]  /*54150*/  LDG.E.U16 R28, [R22.64] ;  /* 0x00000004161c7981 */ /* 0x0022e8000c1e1500 */
[----:B------:R-:W3:Y:S01]  /*54160*/  LDL.64 R16, [R1+0x1348] ;  /* 0x0013480001107983 */ /* 0x000ee20000100a00 */
[----:B-1----:R-:W-:-:S03]  /*54170*/  IMAD.WIDE R22, R0, 0x2, R10 ;  /* 0x0000000200167825 */ /* 0x002fc600078e020a */
[----:B------:R1:W3:Y:S04]  /*54180*/  LDG.E.U16 R10, [R20.64] ;  /* 0x00000004140a7981 */ /* 0x0002e8000c1e1500 */
[----:B------:R3:W3:Y:S01]  /*54190*/  LDG.E.U16 R13, [R22.64] ;  /* 0x00000004160d7981 */ /* 0x0006e2000c1e1500 */
[----:B0-----:R-:W-:-:S03]  /*541a0*/  IMAD.WIDE R24, R0, 0x2, R14 ;  /* 0x0000000200187825 */ /* 0x001fc600078e020e */
[----:B----4-:R-:W-:Y:S01]  /*541b0*/  STL [R1+0x2f30], R12 ;  /* 0x002f300c01007387 */ /* 0x010fe20000100800 */
[----:B------:R-:W4:Y:S02]  /*541c0*/  LDL.64 R14, [R1+0x1328] ;  /* 0x00132800010e7983 */ /* 0x000f240000100a00 */
[----:B------:R-:W4:Y:S02]  /*541d0*/  LDL.64 R8, [R1+0x1308] ;  /* 0x0013080001087983 */ /* 0x000f240000100a00 */
[----:B------:R0:W-:Y:S01]  /*541e0*/  STL [R1+0x298], R6 ;  /* 0x0002980601007387 */ /* 0x0001e20000100800 */
[----:B------:R1:W-:Y:S04]  /*541f0*/  STL [R1+0x294], R18 ;  /* 0x0002941201007387 */ /* 0x0003e80000100800 */
[----:B0-----:R2:W4:Y:S04]  /*54200*/  LDG.E.U16 R6, [R24.64] ;  /* 0x0000000418067981 */ /* 0x001528000c1e1500 */
[----:B-1----:R-:W4:Y:S01]  /*54210*/  LDL.64 R18, [R1+0x12e8] ;  /* 0x0012e80001127983 */ /* 0x002f220000100a00 */
[----:B--2---:R-:W-:-:S04]  /*54220*/  IMAD.WIDE R24, R0, 0x2, R4 ;  /* 0x0000000200187825 */ /* 0x004fc800078e0204 */
[----:B---3--:R-:W-:-:S04]  /*54230*/  IMAD.WIDE R22, R0, 0x2, R2 ;  /* 0x0000000200167825 */ /* 0x008fc800078e0202 */
[C---:B------:R-:W-:Y:S01]  /*54240*/  IMAD.WIDE R20, R0.reuse, 0x2, R16 ;  /* 0x0000000200147825 */ /* 0x040fe200078e0210 */
[----:B------:R-:W-:Y:S03]  /*54250*/  STL [R1+0x2f88], R13 ;  /* 0x002f880d01007387 */ /* 0x000fe60000100800 */
[----:B------:R0:W-:Y:S02]  /*54260*/  STL [R1+0x2f34], R10 ;  /* 0x002f340a01007387 */ /* 0x0001e40000100800 */
[----:B------:R-:W2:Y:S02]  /*54270*/  LDL.64 R4, [R1+0x12a8] ;  /* 0x0012a80001047983 */ /* 0x000ea40000100a00 */
[----:B------:R-:W3:Y:S01]  /*54280*/  LDL.64 R2, [R1+0x1288] ;  /* 0x0012880001027983 */ /* 0x000ee20000100a00 */
[----:B0-----:R-:W3:Y:S01]  /*54290*/  LDL.64 R10, [R1+0x12c8] ;  /* 0x0012c800010a7983 */ /* 0x001ee20000100a00 */
[----:B------:R0:W-:Y:S02]  /*542a0*/  STL [R1+0x290], R29 ;  /* 0x0002901d01007387 */ /* 0x0001e40000100800 */
[----:B------:R-:W-:Y:S02]  /*542b0*/  STL [R1+0x28c], R26 ;  /* 0x00028c1a01007387 */ /* 0x000fe40000100800 */
[----:B------:R1:W-:Y:S01]  /*542c0*/  STL [R1+0x284], R27 ;  /* 0x0002841b01007387 */ /* 0x0003e20000100800 */
[----:B------:R-:W3:Y:S04]  /*542d0*/  LDL.64 R16, [R1+0x1380] ;  /* 0x0013800001107983 */ /* 0x000ee80000100a00 */
[----:B0-----:R4:W3:Y:S04]  /*542e0*/  LDG.E.U16 R29, [R24.64] ;  /* 0x00000004181d7981 */ /* 0x0018e8000c1e1500 */
[----:B-1----:R0:W3:Y:S04]  /*542f0*/  LDG.E.U16 R27, [R20.64] ;  /* 0x00000004141b7981 */ /* 0x0020e8000c1e1500 */
[----:B------:R1:W3:Y:S01]  /*54300*/  LDG.E.U16 R26, [R22.64] ;  /* 0x00000004161a7981 */ /* 0x0002e2000c1e1500 */
[----:B----4-:R-:W-:-:S03]  /*54310*/  IMAD.WIDE R24, R0, 0x2, R14 ;  /* 0x0000000200187825 */ /* 0x010fc600078e020e */
[----:B------:R-:W4:Y:S01]  /*54320*/  LDL.64 R14, [R1+0x1378] ;  /* 0x00137800010e7983 */ /* 0x000f220000100a00 */
[----:B0-----:R-:W-:-:S04]  /*54330*/  IMAD.WIDE R20, R0, 0x2, R18 ;  /* 0x0000000200147825 */ /* 0x001fc800078e0212 */
[C---:B-1----:R-:W-:Y:S01]  /*54340*/  IMAD.WIDE R22, R0.reuse, 0x2, R8 ;  /* 0x0000000200167825 */ /* 0x042fe200078e0208 */
[----:B------:R0:W4:Y:S04]  /*54350*/  LDG.E.U16 R19, [R24.64] ;  /* 0x0000000418137981 */ /* 0x000128000c1e1500 */
[----:B------:R3:W4:Y:S04]  /*54360*/  LDG.E.U16 R13, [R20.64] ;  /* 0x00000004140d7981 */ /* 0x000728000c1e1500 */
[----:B------:R-:W4:Y:S01]  /*54370*/  LDL.64 R8, [R1+0x1360] ;  /* 0x0013600001087983 */ /* 0x000f220000100a00 */
[----:B------:R-:W-:Y:S03]  /*54380*/  STL [R1+0x280], R28 ;  /* 0x0002801c01007387 */ /* 0x000fe60000100800 */
[----:B------:R2:W4:Y:S02]  /*54390*/  LDG.E.U16 R12, [R22.64] ;  /* 0x00000004160c7981 */ /* 0x000524000c1e1500 */
[----:B--2---:R-:W-:-:S04]  /*543a0*/  IMAD.WIDE R22, R0, 0x2, R4 ;  /* 0x0000000200167825 */ /* 0x004fc800078e0204 */
[C---:B---3--:R-:W-:Y:S01]  /*543b0*/  IMAD.WIDE R20, R0.reuse, 0x2, R2 ;  /* 0x0000000200147825 */ /* 0x048fe200078e0202 */
[----:B------:R4:W2:Y:S03]  /*543c0*/  LDG.E.U16 R18, [R22.64] ;  /* 0x0000000416127981 */ /* 0x0008a6000c1e1500 */
[----:B0-----:R-:W-:-:S04]  /*543d0*/  IMAD.WIDE R24, R0, 0x2, R10 ;  /* 0x0000000200187825 */ /* 0x001fc800078e020a */
[C---:B----4-:R-:W-:Y:S01]  /*543e0*/  IMAD.WIDE R22, R0.reuse, 0x2, R14 ;  /* 0x0000000200167825 */ /* 0x050fe200078e020e */
[----:B------:R0:W-:Y:S03]  /*543f0*/  STL [R1+0x2fac], R13 ;  /* 0x002fac0d01007387 */ /* 0x0001e60000100800 */
[----:B------:R-:W3:Y:S02]  /*54400*/  LDL.64 R10, [R1+0x1358] ;  /* 0x00135800010a7983 */ /* 0x000ee40000100a00 */
[----:B------:R-:W4:Y:S02]  /*54410*/  LDL.64 R4, [R1+0x1340] ;  /* 0x0013400001047983 */ /* 0x000f240000100a00 */
[----:B------:R1:W-:Y:S01]  /*54420*/  STL [R1+0x278], R6 ;  /* 0x0002780601007387 */ /* 0x0003e20000100800 */
[----:B------:R-:W2:Y:S01]  /*54430*/  LDL.64 R2, [R1+0x1338] ;  /* 0x0013380001027983 */ /* 0x000ea20000100a00 */
[----:B------:R1:W-:Y:S03]  /*54440*/  STL [R1+0x26c], R29 ;  /* 0x00026c1d01007387 */ /* 0x0003e60000100800 */
[----:B0-----:R0:W2:Y:S04]  /*54450*/  LDG.E.U16 R13, [R24.64] ;  /* 0x00000004180d7981 */ /* 0x0010a8000c1e1500 */
[----:B-1----:R1:W2:Y:S04]  /*54460*/  LDG.E.U16 R6, [R20.64] ;  /* 0x0000000414067981 */ /* 0x0022a8000c1e1500 */
[----:B------:R-:W2:Y:S01]  /*54470*/  LDL.64 R28, [R1+0x1320] ;  /* 0x00132000011c7983 */ /* 0x000ea20000100a00 */
[----:B------:R-:W-:Y:S02]  /*54480*/  STL [R1+0x264], R27 ;  /* 0x0002641b01007387 */ /* 0x000fe40000100800 */
[----:B------:R1:W-:Y:S02]  /*54490*/  STL [R1+0x268], R26 ;  /* 0x0002681a01007387 */ /* 0x0003e40000100800 */
[----:B------:R-:W2:Y:S02]  /*544a0*/  LDL.64 R14, [R1+0x1300] ;  /* 0x00130000010e7983 */ /* 0x000ea40000100a00 */
[----:B0-----:R-:W-:-:S04]  /*544b0*/  IMAD.WIDE R24, R0, 0x2, R16 ;  /* 0x0000000200187825 */ /* 0x001fc800078e0210 */
[C---:B-1----:R-:W-:Y:S02]  /*544c0*/  IMAD.WIDE R20, R0.reuse, 0x2, R8 ;  /* 0x0000000200147825 */ /* 0x042fe400078e0208 */
[----:B------:R-:W2:Y:S04]  /*544d0*/  LDG.E.U16 R9, [R22.64] ;  /* 0x0000000416097981 */ /* 0x000ea8000c1e1500 */
[----:B------:R-:W2:Y:S01]  /*544e0*/  LDL.64 R26, [R1+0x1318] ;  /* 0x00131800011a7983 */ /* 0x000ea20000100a00 */
[----:B------:R0:W-:Y:S03]  /*544f0*/  STL [R1+0x260], R19 ;  /* 0x0002601301007387 */ /* 0x0001e60000100800 */
[----:B0-----:R-:W2:Y:S04]  /*54500*/  LDG.E.U16 R19, [R24.64] ;  /* 0x0000000418137981 */ /* 0x001ea8000c1e1500 */
[----:B--2---:R-:W-:Y:S01]  /*54510*/  STL [R1+0x2f8c], R19 ;  /* 0x002f8c1301007387 */ /* 0x004fe20000100800 */
[----:B------:R-:W-:Y:S02]  /*54520*/  STL [R1+0x2f38], R9 ;  /* 0x002f380901007387 */ /* 0x000fe40000100800 */
[----:B------:R0:W-:Y:S02]  /*54530*/  STL [R1+0x25c], R12 ;  /* 0x00025c0c01007387 */ /* 0x0001e40000100800 */
[----:B0-----:R0:W2:Y:S02]  /*54540*/  LDG.E.U16 R12, [R20.64] ;  /* 0x00000004140c7981 */ /* 0x0010a4000c1e1500 */
[----:B0-----:R-:W-:-:S04]  /*54550*/  IMAD.WIDE R20, R0, 0x2, R2 ;  /* 0x0000000200147825 */ /* 0x001fc800078e0202 */
[----:B---3--:R-:W-:-:S04]  /*54560*/  IMAD.WIDE R24, R0, 0x2, R10 ;  /* 0x0000000200187825 */ /* 0x008fc800078e020a */
[C---:B----4-:R-:W-:Y:S01]  /*54570*/  IMAD.WIDE R22, R0.reuse, 0x2, R4 ;  /* 0x0000000200167825 */ /* 0x050fe200078e0204 */
[----:B------:R0:W3:Y:S04]  /*54580*/  LDG.E.U16 R17, [R20.64] ;  /* 0x0000000414117981 */ /* 0x0000e8000c1e1500 */
[----:B------:R1:W4:Y:S02]  /*54590*/  LDG.E.U16 R10, [R22.64] ;  /* 0x00000004160a7981 */ /* 0x000324000c1e1500 */
[C---:B-1----:R-:W-:Y:S02]  /*545a0*/  IMAD.WIDE R22, R0.reuse, 0x2, R26 ;  /* 0x0000000200167825 */ /* 0x042fe400078e021a */
[----:B--2---:R-:W-:Y:S02]  /*545b0*/  STL [R1+0x2f90], R12 ;  /* 0x002f900c01007387 */ /* 0x004fe40000100800 */
[----:B------:R-:W2:Y:S02]  /*545c0*/  LDL.64 R2, [R1+0x12f8] ;  /* 0x0012f80001027983 */ /* 0x000ea40000100a00 */
[----:B------:R1:W-:Y:S02]  /*545d0*/  STL [R1+0x254], R13 ;  /* 0x0002540d01007387 */ /* 0x0003e40000100800 */
[----:B------:R-:W3:Y:S01]  /*545e0*/  LDL.64 R4, [R1+0x12d8] ;  /* 0x0012d80001047983 */ /* 0x000ee20000100a00 */
[----:B------:R-:W3:Y:S01]  /*545f0*/  LDG.E.U16 R16, [R22.64] ;  /* 0x0000000416107981 */ /* 0x000ee2000c1e1500 */
[----:B0-----:R-:W-:-:S03]  /*54600*/  IMAD.WIDE R20, R0, 0x2, R14 ;  /* 0x0000000200147825 */ /* 0x001fc600078e020e */
[----:B------:R-:W0:Y:S04]  /*54610*/  LDS R26, [R7.X4+0x20500] ;  /* 0x02050000071a7984 */ /* 0x000e280000004800 */
[----:B------:R3:W4:Y:S04]  /*54620*/  LDG.E.U16 R27, [R20.64] ;  /* 0x00000004141b7981 */ /* 0x000728000c1e1500 */
[----:B-1----:R-:W4:Y:S01]  /*54630*/  LDL.64 R12, [R1+0x12e0] ;  /* 0x0012e000010c7983 */ /* 0x002f220000100a00 */
[----:B------:R1:W-:Y:S03]  /*54640*/  STL [R1+0x250], R18 ;  /* 0x0002501201007387 */ /* 0x0003e60000100800 */
[----:B-1----:R1:W4:Y:S02]  /*54650*/  LDG.E.U16 R18, [R24.64] ;  /* 0x0000000418127981 */ /* 0x002324000c1e1500 */
[----:B-1----:R-:W-:-:S05]  /*54660*/  IMAD.WIDE R24, R0, 0x2, R28 ;  /* 0x0000000200187825 */ /* 0x002fca00078e021c */
[----:B------:R2:W4:Y:S02]  /*54670*/  LDG.E.U16 R9, [R24.64] ;  /* 0x0000000418097981 */ /* 0x000524000c1e1500 */
[----:B--2---:R-:W-:-:S05]  /*54680*/  IMAD.WIDE R24, R0, 0x2, R2 ;  /* 0x0000000200187825 */ /* 0x004fca00078e0202 */
[----:B------:R-:W2:Y:S01]  /*54690*/  LDG.E.U16 R15, [R24.64] ;  /* 0x00000004180f7981 */ /* 0x000ea2000c1e1500 */
[----:B---3--:R-:W-:-:S05]  /*546a0*/  IMAD.WIDE R20, R0, 0x2, R4 ;  /* 0x0000000200147825 */ /* 0x008fca00078e0204 */
[----:B------:R1:W3:Y:S04]  /*546b0*/  LDG.E.U16 R14, [R20.64] ;  /* 0x00000004140e7981 */ /* 0x0002e8000c1e1500 */
[----:B----4-:R-:W-:Y:S01]  /*546c0*/  STL [R1+0x2f3c], R18 ;  /* 0x002f3c1201007387 */ /* 0x010fe20000100800 */
[----:B------:R4:W-:Y:S02]  /*546d0*/  STL [R1+0x2f94], R10 ;  /* 0x002f940a01007387 */ /* 0x0009e40000100800 */
[----:B------:R-:W-:Y:S01]  /*546e0*/  STL [R1+0x2f40], R17 ;  /* 0x002f401101007387 */ /* 0x000fe20000100800 */
[----:B------:R-:W-:Y:S01]  /*546f0*/  STL [R1+0x2f98], R9 ;  /* 0x002f980901007387 */ /* 0x000fe20000100800 */
[----:B------:R0:W-:Y:S02]  /*54700*/  STL [R1+0x24c], R6 ;  /* 0x00024c0601007387 */ /* 0x0001e40000100800 */
[----:B------:R1:W-:Y:S01]  /*54710*/  STL [R1+0x2f44], R16 ;  /* 0x002f441001007387 */ /* 0x0003e20000100800 */
[----:B----4-:R-:W4:Y:S04]  /*54720*/  LDL.LU R10, [R1+0x1240] ;  /* 0x00124000010a7983 */ /* 0x010f280000300800 */
[----:B------:R-:W4:Y:S04]  /*54730*/  LDL.64 R28, [R1+0x12c0] ;  /* 0x0012c000011c7983 */ /* 0x000f280000100a00 */
[----:B------:R-:W4:Y:S01]  /*54740*/  LDL R3, [R1+0xfac] ;  /* 0x000fac0001037983 */ /* 0x000f220000100800 */
[----:B------:R-:W-:-:S04]  /*54750*/  IMAD.WIDE R22, R0, 0x2, R12 ;  /* 0x0000000200167825 */ /* 0x000fc800078e020c */
[----:B------:R-:W4:Y:S02]  /*54760*/  LDL.LU R18, [R1+0x80] ;  /* 0x0000800001127983 */ /* 0x000f240000300800 */
[----:B------:R-:W4:Y:S01]  /*54770*/  LDL.LU R11, [R1+0x84] ;  /* 0x00008400010b7983 */ /* 0x000f220000300800 */
[----:B------:R-:W4:Y:S01]  /*54780*/  LDL.LU R4, [R1+0x64] ;  /* 0x0000640001047983 */ /* 0x000f220000300800 */
[----:B------:R-:W4:Y:S03]  /*54790*/  LDL.LU R5, [R1+0x6c] ;  /* 0x00006c0001057983 */ /* 0x000f260000300800 */
[----:B0-----:R0:W4:Y:S04]  /*547a0*/  LDG.E.U16 R6, [R22.64] ;  /* 0x0000000416067981 */ /* 0x001128000c1e1500 */
[----:B--2---:R-:W-:Y:S01]  /*547b0*/  STL [R1+0x2f48], R15 ;  /* 0x002f480f01007387 */ /* 0x004fe20000100800 */
[----:B0-----:R-:W2:Y:S02]  /*547c0*/  LDL.64 R22, [R1+0x12b8] ;  /* 0x0012b80001167983 */ /* 0x001ea40000100a00 */
[----:B-1----:R-:W2:Y:S02]  /*547d0*/  LDL.64 R16, [R1+0x1298] ;  /* 0x0012980001107983 */ /* 0x002ea40000100a00 */
[----:B------:R-:W2:Y:S01]  /*547e0*/  LDL.LU R12, [R1+0x60] ;  /* 0x00006000010c7983 */ /* 0x000ea20000300800 */
[----:B------:R-:W2:Y:S01]  /*547f0*/  LDL.LU R8, [R1+0x68] ;  /* 0x0000680001087983 */ /* 0x000ea20000300800 */
[----:B------:R-:W2:Y:S02]  /*54800*/  LDL.LU R19, [R1+0x40] ;  /* 0x0000400001137983 */ /* 0x000ea40000300800 */
[----:B------:R-:W2:Y:S02]  /*54810*/  LDL.LU R2, [R1+0x44] ;  /* 0x0000440001027983 */ /* 0x000ea40000300800 */
[----:B------:R-:W2:Y:S01]  /*54820*/  LDL.64 R20, [R1+0x12a0] ;  /* 0x0012a00001147983 */ /* 0x000ea20000100a00 */
[----:B---3--:R0:W-:Y:S01]  /*54830*/  STL [R1+0x2f4c], R14 ;  /* 0x002f4c0e01007387 */ /* 0x0081e20000100800 */
[----:B------:R-:W3:Y:S02]  /*54840*/  LDL.LU R13, [R1+0x1244] ;  /* 0x00124400010d7983 */ /* 0x000ee40000300800 */
[----:B----4-:R-:W-:-:S02]  /*54850*/  IMAD.WIDE R24, R0, 0x2, R28 ;  /* 0x0000000200187825 */ /* 0x010fc400078e021c */
[----:B------:R-:W3:Y:S04]  /*54860*/  LDL R29, [R1+0xfa4] ;  /* 0x000fa400011d7983 */ /* 0x000ee80000100800 */
[----:B------:R1:W4:Y:S04]  /*54870*/  LDG.E.U16 R9, [R24.64] ;  /* 0x0000000418097981 */ /* 0x000328000c1e1500 */
[----:B-1----:R-:W3:Y:S01]  /*54880*/  LDL.64 R24, [R1+0x1280] ;  /* 0x0012800001187983 */ /* 0x002ee20000100a00 */
[----:B------:R1:W-:Y:S02]  /*54890*/  STL [R1+0x228], R27 ;  /* 0x0002281b01007387 */ /* 0x0003e40000100800 */
[----:B0-----:R-:W4:Y:S02]  /*548a0*/  LDL.64 R14, [R1+0x1278] ;  /* 0x00127800010e7983 */ /* 0x001f240000100a00 */
[----:B------:R-:W4:Y:S01]  /*548b0*/  LDL.LU R28, [R1+0x1248] ;  /* 0x00124800011c7983 */ /* 0x000f220000300800 */
[----:B-1----:R-:W4:Y:S01]  /*548c0*/  LDL R27, [R1+0xf58] ;  /* 0x000f5800011b7983 */ /* 0x002f220000100800 */
[----:B------:R0:W-:Y:S02]  /*548d0*/  STL [R1+0x220], R6 ;  /* 0x0002200601007387 */ /* 0x0001e40000100800 */
[----:B--2---:R-:W-:-:S05]  /*548e0*/  IMAD.WIDE R22, R0, 0x2, R22 ;  /* 0x0000000200167825 */ /* 0x004fca00078e0216 */
[----:B0-----:R0:W2:Y:S01]  /*548f0*/  LDG.E.U16 R6, [R22.64] ;  /* 0x0000000416067981 */ /* 0x0010a2000c1e1500 */
[----:B------:R-:W-:-:S05]  /*54900*/  IMAD.WIDE R20, R0, 0x2, R20 ;  /* 0x0000000200147825 */ /* 0x000fca00078e0214 */
[----:B0-----:R3:W4:Y:S01]  /*54910*/  LDG.E.U16 R22, [R20.64] ;  /* 0x0000000414167981 */ /* 0x001722000c1e1500 */
[----:B------:R-:W-:Y:S02]  /*54920*/  F2FP.PACK_AB R4, R4, R5 ;  /* 0x000000050404723e */ /* 0x000fe400000000ff */
[----:B------:R-:W-:Y:S01]  /*54930*/  F2FP.PACK_AB R11, R18, R11 ;  /* 0x0000000b120b723e */ /* 0x000fe200000000ff */
[----:B---3--:R-:W-:-:S05]  /*54940*/  IMAD.WIDE R20, R0, 0x2, R24 ;  /* 0x0000000200147825 */ /* 0x008fca00078e0218 */
[----:B------:R0:W3:Y:S02]  /*54950*/  LDG.E.U16 R23, [R20.64] ;  /* 0x0000000414177981 */ /* 0x0000e4000c1e1500 */
[----:B0-----:R-:W-:-:S05]  /*54960*/  IMAD.WIDE R20, R0, 0x2, R16 ;  /* 0x0000000200147825 */ /* 0x001fca00078e0210 */
[----:B------:R0:W3:Y:S04]  /*54970*/  LDG.E.U16 R5, [R20.64] ;  /* 0x0000000414057981 */ /* 0x0000e8000c1e1500 */
[----:B--2---:R-:W-:Y:S01]  /*54980*/  STL [R1+0x2f50], R6 ;  /* 0x002f500601007387 */ /* 0x004fe20000100800 */
[----:B------:R-:W-:Y:S02]  /*54990*/  STL [R1+0x2f0c], R11 ;  /* 0x002f0c0b01007387 */ /* 0x000fe40000100800 */
[----:B----4-:R1:W-:Y:S02]  /*549a0*/  STL [R1+0x218], R9 ;  /* 0x0002180901007387 */ /* 0x0103e40000100800 */
[----:B-1----:R-:W2:Y:S01]  /*549b0*/  LDL.LU R9, [R1+0x1488] ;  /* 0x0014880001097983 */ /* 0x002ea20000300800 */
[----:B------:R-:W-:Y:S01]  /*549c0*/  FADD R3, -R3, R10 ;  /* 0x0000000a03037221 */ /* 0x000fe20000000100 */
[----:B------:R-:W-:Y:S01]  /*549d0*/  F2FP.PACK_AB R8, R12, R8 ;  /* 0x000000080c08723e */ /* 0x000fe200000000ff */
[----:B------:R-:W-:Y:S02]  /*549e0*/  STL [R1+0x2f10], R4 ;  /* 0x002f100401007387 */ /* 0x000fe40000100800 */
[----:B------:R-:W-:Y:S01]  /*549f0*/  FMUL R3, R3, 1.4426950216293334961 ;  /* 0x3fb8aa3b03037820 */ /* 0x000fe20000400000 */
[----:B------:R-:W-:-:S05]  /*54a00*/  F2FP.PACK_AB R2, R19, R2 ;  /* 0x000000021302723e */ /* 0x000fca00000000ff */
[----:B------:R-:W2:Y:S01]  /*54a10*/  MUFU.EX2 R3, R3 ;  /* 0x0000000300037308 */ /* 0x000ea20000000800 */
[----:B0-----:R-:W-:-:S05]  /*54a20*/  IMAD.WIDE R20, R0, 0x2, R14 ;  /* 0x0000000200147825 */ /* 0x001fca00078e020e */
[----:B------:R0:W4:Y:S04]  /*54a30*/  LDG.E.U16 R17, [R20.64] ;  /* 0x0000000414117981 */ /* 0x000128000c1e1500 */
[----:B---3--:R1:W-:Y:S01]  /*54a40*/  STL [R1+0x2f54], R5 ;  /* 0x002f540501007387 */ /* 0x0083e20000100800 */
[----:B------:R-:W-:Y:S02]  /*54a50*/  STL [R1+0x233c], R0 ;  /* 0x00233c0001007387 */ /* 0x000fe40000100800 */
[----:B------:R-:W-:Y:S02]  /*54a60*/  STL [R1+0x2f14], R8 ;  /* 0x002f140801007387 */ /* 0x000fe40000100800 */
[----:B------:R-:W3:Y:S01]  /*54a70*/  LDL.LU R10, [R1+0xc60] ;  /* 0x000c6000010a7983 */ /* 0x000ee20000300800 */
[----:B------:R-:W4:Y:S01]  /*54a80*/  LDL.LU R6, [R1+0xc64] ;  /* 0x000c640001067983 */ /* 0x000f220000300800 */
[----:B------:R1:W-:Y:S03]  /*54a90*/  STL [R1+0x2f18], R2 ;  /* 0x002f180201007387 */ /* 0x0003e60000100800 */
[----:B0-----:R-:W0:Y:S04]  /*54aa0*/  LDS R21, [R7.X4+0x20580] ;  /* 0x0205800007157984 */ /* 0x001e280000004800 */
[----:B-1----:R-:W4:Y:S01]  /*54ab0*/  LDL.LU R5, [R1+0xc50] ;  /* 0x000c500001057983 */ /* 0x002f220000300800 */
[----:B------:R-:W4:Y:S03]  /*54ac0*/  LDL.LU R4, [R1+0xc54] ;  /* 0x000c540001047983 */ /* 0x000f260000300800 */
[----:B------:R-:W4:Y:S01]  /*54ad0*/  LDL.LU R2, [R1+0xd30] ;  /* 0x000d300001027983 */ /* 0x000f220000300800 */
[----:B------:R-:W-:Y:S02]  /*54ae0*/  STL [R1+0x210], R22 ;  /* 0x0002101601007387 */ /* 0x000fe40000100800 */
[----:B--2---:R-:W-:-:S05]  /*54af0*/  FFMA R9, R3, R9, R26 ;  /* 0x0000000903097223 */ /* 0x004fca000000001a */
[----:B------:R1:W-:Y:S01]  /*54b00*/  STL [R1+0x1488], R9 ;  /* 0x0014880901007387 */ /* 0x0003e20000100800 */
[----:B------:R-:W2:Y:S02]  /*54b10*/  LDL.LU R0, [R1+0xd34] ;  /* 0x000d340001007983 */ /* 0x000ea40000300800 */
[----:B------:R-:W2:Y:S02]  /*54b20*/  LDL.LU R14, [R1+0xd20] ;  /* 0x000d2000010e7983 */ /* 0x000ea40000300800 */
[----:B------:R-:W-:Y:S01]  /*54b30*/  FADD R20, -R29, R13 ;  /* 0x0000000d1d147221 */ /* 0x000fe20000000100 */
[----:B------:R-:W-:Y:S01]  /*54b40*/  STL [R1+0x20c], R23 ;  /* 0x00020c1701007387 */ /* 0x000fe20000100800 */
[----:B------:R-:W2:Y:S03]  /*54b50*/  LDL.LU R13, [R1+0xd24] ;  /* 0x000d2400010d7983 */ /* 0x000ea60000300800 */
[----:B-1----:R-:W2:Y:S01]  /*54b60*/  LDL.LU R9, [R1+0xd10] ;  /* 0x000d100001097983 */ /* 0x002ea20000300800 */
[----:B------:R-:W2:Y:S02]  /*54b70*/  LDL.LU R8, [R1+0xd14] ;  /* 0x000d140001087983 */ /* 0x000ea40000300800 */
[----:B------:R-:W2:Y:S02]  /*54b80*/  LDL.LU R12, [R1+0xd00] ;  /* 0x000d0000010c7983 */ /* 0x000ea40000300800 */
[----:B---3--:R-:W-:-:S02]  /*54b90*/  FMUL R10, R3, R10 ;  /* 0x0000000a030a7220 */ /* 0x008fc40000400000 */
[----:B----4-:R-:W-:-:S03]  /*54ba0*/  FMUL R6, R3, R6 ;  /* 0x0000000603067220 */ /* 0x010fc60000400000 */
[----:B------:R1:W-:Y:S01]  /*54bb0*/  STL [R1+0x80], R10 ;  /* 0x0000800a01007387 */ /* 0x0003e20000100800 */
[----:B------:R-:W3:Y:S03]  /*54bc0*/  LDL.LU R11, [R1+0xd04] ;  /* 0x000d0400010b7983 */ /* 0x000ee60000300800 */
[----:B------:R4:W-:Y:S01]  /*54bd0*/  STL [R1+0x84], R6 ;  /* 0x0000840601007387 */ /* 0x0009e20000100800 */
[C---:B------:R-:W-:Y:S02]  /*54be0*/  FMUL R16, R3.reuse, R5 ;  /* 0x0000000503107220 */ /* 0x040fe40000400000 */
[C---:B------:R-:W-:Y:S01]  /*54bf0*/  FMUL R15, R3.reuse, R4 ;  /* 0x00000004030f7220 */ /* 0x040fe20000400000 */
[----:B-1----:R-:W3:Y:S04]  /*54c00*/  LDL.LU R10, [R1+0xcf0] ;  /* 0x000cf000010a7983 */ /* 0x002ee80000300800 */
[----:B----4-:R-:W4:Y:S01]  /*54c10*/  LDL.LU R6, [R1+0xcf4] ;  /* 0x000cf40001067983 */ /* 0x010f220000300800 */
[----:B------:R-:W4:Y:S02]  /*54c20*/  LDL.LU R5, [R1+0xce0] ;  /* 0x000ce00001057983 */ /* 0x000f240000300800 */
[----:B------:R1:W-:Y:S01]  /*54c30*/  STL [R1+0x70], R16 ;  /* 0x0000701001007387 */ /* 0x0003e20000100800 */
[----:B------:R-:W4:Y:S01]  /*54c40*/  LDL.LU R4, [R1+0xce4] ;  /* 0x000ce40001047983 */ /* 0x000f220000300800 */
[----:B------:R2:W-:Y:S02]  /*54c50*/  STL [R1+0x74], R15 ;  /* 0x0000740f01007387 */ /* 0x0005e40000100800 */
[----:B------:R-:W-:Y:S02]  /*54c60*/  STL [R1+0x204], R17 ;  /* 0x0002041101007387 */ /* 0x000fe40000100800 */
[----:B-1----:R-:W-:-:S02]  /*54c70*/  FMUL R16, R3, R2 ;  /* 0x0000000203107220 */ /* 0x002fc40000400000 */
[----:B------:R-:W4:Y:S03]  /*54c80*/  LDL.LU R2, [R1+0xcd0] ;  /* 0x000cd00001027983 */ /* 0x000f260000300800 */
[----:B------:R1:W-:Y:S02]  /*54c90*/  STL [R1+0x60], R16 ;  /* 0x0000601001007387 */ /* 0x0003e40000100800 */
[C---:B--2---:R-:W-:Y:S02]  /*54ca0*/  FMUL R15, R3.reuse, R0 ;  /* 0x00000000030f7220 */ /* 0x044fe40000400000 */
[----:B------:R-:W2:Y:S03]  /*54cb0*/  LDL.LU R0, [R1+0xcd4] ;  /* 0x000cd40001007983 */ /* 0x000ea60000300800 */
[----:B------:R0:W-:Y:S02]  /*54cc0*/  STL [R1+0x64], R15 ;  /* 0x0000640f01007387 */ /* 0x0001e40000100800 */
[----:B-1----:R-:W-:-:S02]  /*54cd0*/  FMUL R16, R3, R14 ;  /* 0x0000000e03107220 */ /* 0x002fc40000400000 */
[C---:B------:R-:W-:Y:S02]  /*54ce0*/  FMUL R14, R3.reuse, R9 ;  /* 0x00000009030e7220 */ /* 0x040fe40000400000 */
[C---:B0-----:R-:W-:Y:S01]  /*54cf0*/  FMUL R15, R3.reuse, R13 ;  /* 0x0000000d030f7220 */ /* 0x041fe20000400000 */
[----:B------:R-:W-:Y:S01]  /*54d00*/  STL [R1+0x50], R16 ;  /* 0x0000501001007387 */ /* 0x000fe20000100800 */
[----:B------:R-:W-:-:S03]  /*54d10*/  FMUL R13, R3, R8 ;  /* 0x00000008030d7220 */ /* 0x000fc60000400000 */
[----:B------:R-:W-:Y:S01]  /*54d20*/  STL [R1+0x54], R15 ;  /* 0x0000540f01007387 */ /* 0x000fe20000100800 */
[----:B------:R-:W2:Y:S02]  /*54d30*/  LDL.LU R9, [R1+0xcc0] ;  /* 0x000cc00001097983 */ /* 0x000ea40000300800 */
[----:B------:R-:W-:Y:S02]  /*54d40*/  STL [R1+0x40], R14 ;  /* 0x0000400e01007387 */ /* 0x000fe40000100800 */
[----:B------:R-:W2:Y:S01]  /*54d50*/  LDL.LU R8, [R1+0xcc4] ;  /* 0x000cc40001087983 */ /* 0x000ea20000300800 */
[----:B------:R0:W-:Y:S02]  /*54d60*/  STL [R1+0x44], R13 ;  /* 0x0000440d01007387 */ /* 0x0001e40000100800 */
[----:B0-----:R-:W-:-:S05]  /*54d70*/  FMUL R13, R3, R12 ;  /* 0x0000000c030d7220 */ /* 0x001fca0000400000 */
[----:B------:R-:W-:Y:S01]  /*54d80*/  STL [R1+0x30], R13 ;  /* 0x0000300d01007387 */ /* 0x000fe20000100800 */
[----:B---3--:R-:W-:-:S05]  /*54d90*/  FMUL R12, R3, R11 ;  /* 0x0000000b030c7220 */ /* 0x008fca0000400000 */
[----:B------:R-:W-:Y:S01]  /*54da0*/  STL [R1+0x34], R12 ;  /* 0x0000340c01007387 */ /* 0x000fe20000100800 */
[----:B------:R-:W3:Y:S02]  /*54db0*/  LDL.LU R14, [R1+0xcb0] ;  /* 0x000cb000010e7983 */ /* 0x000ee40000300800 */
[C---:B------:R-:W-:Y:S02]  /*54dc0*/  FMUL R11, R3.reuse, R10 ;  /* 0x0000000a030b7220 */ /* 0x040fe40000400000 */
[----:B----4-:R-:W-:-:S03]  /*54dd0*/  FMUL R10, R3, R6 ;  /* 0x00000006030a7220 */ /* 0x010fc60000400000 */
[----:B------:R0:W-:Y:S01]  /*54de0*/  STL [R1+0x20], R11 ;  /* 0x0000200b01007387 */ /* 0x0001e20000100800 */
[----:B------:R-:W4:Y:S03]  /*54df0*/  LDL.LU R6, [R1+0xcb4] ;  /* 0x000cb40001067983 */ /* 0x000f260000300800 */
[----:B------:R1:W-:Y:S01]  /*54e00*/  STL [R1+0x24], R10 ;  /* 0x0000240a01007387 */ /* 0x0003e20000100800 */
[C---:B0-----:R-:W-:Y:S02]  /*54e10*/  FMUL R11, R3.reuse, R5 ;  /* 0x00000005030b7220 */ /* 0x041fe40000400000 */
[C---:B-1----:R-:W-:Y:S01]  /*54e20*/  FMUL R10, R3.reuse, R4 ;  /* 0x00000004030a7220 */ /* 0x042fe20000400000 */
[----:B------:R-:W4:Y:S02]  /*54e30*/  LDL.LU R5, [R1+0xca0] ;  /* 0x000ca00001057983 */ /* 0x000f240000300800 */
[----:B------:R-:W-:Y:S02]  /*54e40*/  STL [R1+0x320], R11 ;  /* 0x0003200b01007387 */ /* 0x000fe40000100800 */
[----:B------:R-:W4:Y:S02]  /*54e50*/  LDL.LU R4, [R1+0xca4] ;  /* 0x000ca40001047983 */ /* 0x000f240000300800 */
[C---:B------:R-:W-:Y:S01]  /*54e60*/  FMUL R2, R3.reuse, R2 ;  /* 0x0000000203027220 */ /* 0x040fe20000400000 */
[----:B------:R-:W-:Y:S01]  /*54e70*/  STL [R1+0x324], R10 ;  /* 0x0003240a01007387 */ /* 0x000fe20000100800 */
[----:B------:R-:W4:Y:S03]  /*54e80*/  LDL.LU R13, [R1+0xc90] ;  /* 0x000c9000010d7983 */ /* 0x000f260000300800 */
[----:B------:R0:W-:Y:S01]  /*54e90*/  STL [R1+0x310], R2 ;  /* 0x0003100201007387 */ /* 0x0001e20000100800 */
[----:B------:R-:W4:Y:S02]  /*54ea0*/  LDL.LU R12, [R1+0xc94] ;  /* 0x000c9400010c7983 */ /* 0x000f240000300800 */
[----:B--2---:R-:W-:-:S05]  /*54eb0*/  FMUL R0, R3, R0 ;  /* 0x0000000003007220 */ /* 0x004fca0000400000 */
[----:B------:R1:W-:Y:S01]  /*54ec0*/  STL [R1+0x314], R0 ;  /* 0x0003140001007387 */ /* 0x0003e20000100800 */
[----:B0-----:R-:W2:Y:S03]  /*54ed0*/  LDL.LU R2, [R1+0xc80] ;  /* 0x000c800001027983 */ /* 0x001ea60000300800 */
[----:B-1----:R-:W2:Y:S01]  /*54ee0*/  LDL.LU R0, [R1+0xc84] ;  /* 0x000c840001007983 */ /* 0x002ea20000300800 */
[----:B------:R-:W2:Y:S02]  /*54ef0*/  LDL.LU R11, [R1+0xc70] ;  /* 0x000c7000010b7983 */ /* 0x000ea40000300800 */
[C---:B------:R-:W-:Y:S02]  /*54f00*/  FMUL R9, R3.reuse, R9 ;  /* 0x0000000903097220 */ /* 0x040fe40000400000 */
[----:B------:R-:W-:-:S03]  /*54f10*/  FMUL R8, R3, R8 ;  /* 0x0000000803087220 */ /* 0x000fc60000400000 */
[----:B------:R0:W-:Y:S01]  /*54f20*/  STL [R1+0x300], R9 ;  /* 0x0003000901007387 */ /* 0x0001e20000100800 */
[----:B------:R-:W2:Y:S02]  /*54f30*/  LDL.LU R10, [R1+0xc74] ;  /* 0x000c7400010a7983 */ /* 0x000ea40000300800 */
[----:B------:R1:W-:Y:S01]  /*54f40*/  STL [R1+0x304], R8 ;  /* 0x0003040801007387 */ /* 0x0003e20000100800 */
[----:B0-----:R-:W2:Y:S01]  /*54f50*/  LDL.LU R9, [R1+0xc40] ;  /* 0x000c400001097983 */ /* 0x001ea20000300800 */
[----:B-1----:R-:W2:Y:S02]  /*54f60*/  LDL.LU R8, [R1+0xc44] ;  /* 0x000c440001087983 */ /* 0x002ea40000300800 */
[C---:B---3--:R-:W-:Y:S02]  /*54f70*/  FMUL R15, R3.reuse, R14 ;  /* 0x0000000e030f7220 */ /* 0x048fe40000400000 */
[C---:B----4-:R-:W-:Y:S02]  /*54f80*/  FMUL R14, R3.reuse, R6 ;  /* 0x00000006030e7220 */ /* 0x050fe40000400000 */
[----:B------:R-:W3:Y:S01]  /*54f90*/  LDL.LU R6, [R1+0x148c] ;  /* 0x00148c0001067983 */ /* 0x000ee20000300800 */
[----:B------:R0:W-:Y:S02]  /*54fa0*/  STL [R1+0x2f0], R15 ;  /* 0x0002f00f01007387 */ /* 0x0001e40000100800 */
[----:B------:R1:W-:Y:S02]  /*54fb0*/  STL [R1+0x2f4], R14 ;  /* 0x0002f40e01007387 */ /* 0x0003e40000100800 */
[----:B0-----:R-:W-:-:S02]  /*54fc0*/  FMUL R15, R3, R5 ;  /* 0x00000005030f7220 */ /* 0x001fc40000400000 */
[C---:B-1----:R-:W-:Y:S01]  /*54fd0*/  FMUL R14, R3.reuse, R4 ;  /* 0x00000004030e7220 */ /* 0x042fe20000400000 */
[----:B------:R-:W4:Y:S02]  /*54fe0*/  LDL.LU R5, [R1+0xc68] ;  /* 0x000c680001057983 */ /* 0x000f240000300800 */
[----:B------:R0:W-:Y:S02]  /*54ff0*/  STL [R1+0x1e0], R15 ;  /* 0x0001e00f01007387 */ /* 0x0001e40000100800 */
[----:B------:R-:W4:Y:S01]  /*55000*/  LDL.LU R4, [R1+0xc6c] ;  /* 0x000c6c0001047983 */ /* 0x000f220000300800 */
[----:B------:R1:W-:Y:S01]  /*55010*/  STL [R1+0x1e4], R14 ;  /* 0x0001e40e01007387 */ /* 0x0003e20000100800 */
[C---:B0-----:R-:W-:Y:S02]  /*55020*/  FMUL R15, R3.reuse, R13 ;  /* 0x0000000d030f7220 */ /* 0x041fe40000400000 */
[----:B-1----:R-:W-:-:S03]  /*55030*/  FMUL R14, R3, R12 ;  /* 0x0000000c030e7220 */ /* 0x002fc60000400000 */
[----:B------:R-:W-:Y:S02]  /*55040*/  STL [R1+0x1d0], R15 ;  /* 0x0001d00f01007387 */ /* 0x000fe40000100800 */
[----:B------:R-:W-:Y:S02]  /*55050*/  STL [R1+0x1d4], R14 ;  /* 0x0001d40e01007387 */ /* 0x000fe40000100800 */
[C---:B--2---:R-:W-:Y:S02]  /*55060*/  FMUL R13, R3.reuse, R2 ;  /* 0x00000002030d7220 */ /* 0x044fe40000400000 */
[----:B------:R-:W2:Y:S03]  /*55070*/  LDL.LU R2, [R1+0xc58] ;  /* 0x000c580001027983 */ /* 0x000ea60000300800 */
[----:B------:R-:W-:Y:S02]  /*55080*/  STL [R1+0x1c0], R13 ;  /* 0x0001c00d01007387 */ /* 0x000fe40000100800 */
[----:B------:R-:W-:-:S02]  /*55090*/  FMUL R12, R3, R0 ;  /* 0x00000000030c7220 */ /* 0x000fc40000400000 */
[----:B------:R-:W2:Y:S01]  /*550a0*/  LDL.LU R0, [R1+0xc5c] ;  /* 0x000c5c0001007983 */ /* 0x000ea20000300800 */
[C---:B------:R-:W-:Y:S02]  /*550b0*/  FMUL R11, R3.reuse, R11 ;  /* 0x0000000b030b7220 */ /* 0x040fe40000400000 */
[----:B------:R-:W-:Y:S02]  /*550c0*/  STL [R1+0x1c4], R12 ;  /* 0x0001c40c01007387 */ /* 0x000fe40000100800 */
[----:B------:R-:W-:Y:S01]  /*550d0*/  FMUL R10, R3, R10 ;  /* 0x0000000a030a7220 */ /* 0x000fe20000400000 */
[----:B------:R-:W-:Y:S01]  /*550e0*/  STL [R1+0x1b0], R11 ;  /* 0x0001b00b01007387 */ /* 0x000fe20000100800 */
[----:B------:R-:W-:Y:S02]  /*550f0*/  FMUL R20, R20, 1.4426950216293334961 ;  /* 0x3fb8aa3b14147820 */ /* 0x000fe40000400000 */
[----:B------:R-:W-:Y:S01]  /*55100*/  FADD R22, -R27, R28 ;  /* 0x0000001c1b167221 */ /* 0x000fe20000000100 */
[----:B------:R-:W-:Y:S01]  /*55110*/  STL [R1+0x1b4], R10 ;  /* 0x0001b40a01007387 */ /* 0x000fe20000100800 */
[----:B------:R-:W2:Y:S02]  /*55120*/  LDL.LU R18, [R1+0xd38] ;  /* 0x000d380001127983 */ /* 0x000ea40000300800 */
[----:B------:R-:W-:-:S02]  /*55130*/  FMUL R9, R3, R9 ;  /* 0x0000000903097220 */ /* 0x000fc40000400000 */
[----:B------:R-:W-:-:S03]  /*55140*/  FMUL R3, R3, R8 ;  /* 0x0000000803037220 */ /* 0x000fc60000400000 */
[----:B------:R-:W-:Y:S01]  /*55150*/  STL [R1+0x1a0], R9 ;  /* 0x0001a00901007387 */ /* 0x000fe20000100800 */
[----:B------:R-:W2:Y:S02]  /*55160*/  LDL.LU R16, [R1+0xd28] ;  /* 0x000d280001107983 */ /* 0x000ea40000300800 */
[----:B------:R0:W-:Y:S01]  /*55170*/  STL [R1+0x1a4], R3 ;  /* 0x0001a40301007387 */ /* 0x0001e20000100800 */
[----:B------:R-:W3:Y:S01]  /*55180*/  MUFU.EX2 R20, R20 ;  /* 0x0000001400147308 */ /* 0x000ee20000000800 */
[----:B0-----:R-:W-:-:S07]  /*55190*/  FMUL R3, R22, 1.4426950216293334961 ;  /* 0x3fb8aa3b16037820 */ /* 0x001fce0000400000 */
[----:B------:R-:W0:Y:S01]  /*551a0*/  MUFU.EX2 R3, R3 ;  /* 0x0000000300037308 */ /* 0x000e220000000800 */
[C---:B---3--:R-:W-:Y:S01]  /*551b0*/  FFMA R6, R20.reuse, R6, R21 ;  /* 0x0000000614067223 */ /* 0x048fe20000000015 */
[----:B0-----:R0:W-:Y:S04]  /*551c0*/  STL [R1+0x2fd0], R3 ;  /* 0x002fd00301007387 */ /* 0x0011e80000100800 */
[----:B------:R1:W-:Y:S01]  /*551d0*/  STL [R1+0x148c], R6 ;  /* 0x00148c0601007387 */ /* 0x0003e20000100800 */
[----:B------:R-:W3:Y:S02]  /*551e0*/  LDL.LU R17, [R1+0xd3c] ;  /* 0x000d3c0001117983 */ /* 0x000ee40000300800 */
[C---:B----4-:R-:W-:Y:S02]  /*551f0*/  FMUL R5, R20.reuse, R5 ;  /* 0x0000000514057220 */ /* 0x050fe40000400000 */
[----:B0-----:R-:W-:-:S03]  /*55200*/  FMUL R3, R20, R4 ;  /* 0x0000000414037220 */ /* 0x001fc60000400000 */
[----:B------:R0:W-:Y:S01]  /*55210*/  STL [R1+0x88], R5 ;  /* 0x0000880501007387 */ /* 0x0001e20000100800 */
[----:B------:R-:W4:Y:S02]  /*55220*/  LDL.LU R15, [R1+0xd2c] ;  /* 0x000d2c00010f7983 */ /* 0x000f240000300800 */
[----:B------:R0:W-:Y:S02]  /*55230*/  STL [R1+0x8c], R3 ;  /* 0x00008c0301007387 */ /* 0x0001e40000100800 */
[----:B------:R-:W4:Y:S01]  /*55240*/  LDL.LU R14, [R1+0xd18] ;  /* 0x000d1800010e7983 */ /* 0x000f220000300800 */
[----:B------:R-:W4:Y:S01]  /*55250*/  LDL.LU R12, [R1+0xd08] ;  /* 0x000d0800010c7983 */ /* 0x000f220000300800 */
[----:B------:R-:W4:Y:S02]  /*55260*/  LDL.LU R13, [R1+0xd1c] ;  /* 0x000d1c00010d7983 */ /* 0x000f240000300800 */
[----:B--2---:R-:W-:-:S05]  /*55270*/  FMUL R2, R20, R2 ;  /* 0x0000000214027220 */ /* 0x004fca0000400000 */
[----:B------:R-:W-:Y:S01]  /*55280*/  STL [R1+0x78], R2 ;  /* 0x0000780201007387 */ /* 0x000fe20000100800 */
[----:B------:R-:W2:Y:S02]  /*55290*/  LDL.LU R11, [R1+0xd0c] ;  /* 0x000d0c00010b7983 */ /* 0x000ea40000300800 */
[----:B------:R-:W3:Y:S04]  /*552a0*/  LDS R2, [R7.X4+0x20600] ;  /* 0x0206000007027984 */ /* 0x000ee80000004800 */
[----:B------:R-:W-:-:S05]  /*552b0*/  FMUL R0, R20, R0 ;  /* 0x0000000014007220 */ /* 0x000fca0000400000 */
[----:B------:R0:W-:Y:S01]  /*552c0*/  STL [R1+0x7c], R0 ;  /* 0x00007c0001007387 */ /* 0x0001e20000100800 */
[----:B------:R-:W2:Y:S02]  /*552d0*/  LDL.LU R10, [R1+0xcf8] ;  /* 0x000cf800010a7983 */ /* 0x000ea40000300800 */
[----:B------:R-:W2:Y:S02]  /*552e0*/  LDL.LU R9, [R1+0xcfc] ;  /* 0x000cfc0001097983 */ /* 0x000ea40000300800 */
[----:B------:R-:W2:Y:S01]  /*552f0*/  LDL.LU R8, [R1+0xce8] ;  /* 0x000ce80001087983 */ /* 0x000ea20000300800 */
[----:B-1----:R-:W2:Y:S01]  /*55300*/  LDL.LU R6, [R1+0xcec] ;  /* 0x000cec0001067983 */ /* 0x002ea20000300800 */
[----:B0-----:R-:W2:Y:S03]  /*55310*/  LDL.LU R5, [R1+0xcd8] ;  /* 0x000cd80001057983 */ /* 0x001ea60000300800 */
[----:B------:R-:W2:Y:S01]  /*55320*/  LDL.LU R4, [R1+0xcdc] ;  /* 0x000cdc0001047983 */ /* 0x000ea20000300800 */
[----:B------:R-:W2:Y:S03]  /*55330*/  LDL.LU R3, [R1+0xcc8] ;  /* 0x000cc80001037983 */ /* 0x000ea60000300800 */
[----:B------:R-:W2:Y:S01]  /*55340*/  LDL.LU R0, [R1+0xccc] ;  /* 0x000ccc0001007983 */ /* 0x000ea20000300800 */
[----:B------:R-:W-:-:S03]  /*55350*/  FMUL R16, R20, R16 ;  /* 0x0000001014107220 */ /* 0x000fc60000400000 */
[----:B---3--:R-:W-:Y:S01]  /*55360*/  STL [R1+0x2fd8], R2 ;  /* 0x002fd80201007387 */ /* 0x008fe20000100800 */
[----:B------:R0:W-:Y:S02]  /*55370*/  STL [R1+0x2fd4], R7 ;  /* 0x002fd40701007387 */ /* 0x0001e40000100800 */
[C---:B0-----:R-:W-:Y:S02]  /*55380*/  FMUL R7, R20.reuse, R18 ;  /* 0x0000001214077220 */ /* 0x041fe40000400000 */
[----:B------:R-:W-:-:S03]  /*55390*/  FMUL R2, R20, R17 ;  /* 0x0000001114027220 */ /* 0x000fc60000400000 */
[----:B------:R4:W-:Y:S04]  /*553a0*/  STL [R1+0x68], R7 ;  /* 0x0000680701007387 */ /* 0x0009e80000100800 */
[----:B------:R0:W-:Y:S01]  /*553b0*/  STL [R1+0x6c], R2 ;  /* 0x00006c0201007387 */ /* 0x0001e20000100800 */
[----:B------:R-:W-:Y:S02]  /*553c0*/  STL [R1+0x58], R16 ;  /* 0x0000581001007387 */ /* 0x000fe40000100800 */
[C---:B----4-:R-:W-:Y:S02]  /*553d0*/  FMUL R7, R20.reuse, R15 ;  /* 0x0000000f14077220 */ /* 0x050fe40000400000 */
[C---:B0-----:R-:W-:Y:S02]  /*553e0*/  FMUL R2, R20.reuse, R14 ;  /* 0x0000000e14027220 */ /* 0x041fe40000400000 */
[C---:B------:R-:W-:Y:S01]  /*553f0*/  FMUL R13, R20.reuse, R13 ;  /* 0x0000000d140d7220 */ /* 0x040fe20000400000 */
[----:B------:R0:W-:Y:S02]  /*55400*/  STL [R1+0x5c], R7 ;  /* 0x00005c0701007387 */ /* 0x0001e40000100800 */
[----:B------:R2:W-:Y:S02]  /*55410*/  STL [R1+0x48], R2 ;  /* 0x0000480201007387 */ /* 0x0005e40000100800 */
[----:B------:R-:W-:Y:S01]  /*55420*/  STL [R1+0x4c], R13 ;  /* 0x00004c0d01007387 */ /* 0x000fe20000100800 */
[----:B0-----:R-:W-:-:S05]  /*55430*/  FMUL R7, R20, R12 ;  /* 0x0000000c14077220 */ /* 0x001fca0000400000 */
[----:B------:R0:W-:Y:S01]  /*55440*/  STL [R1+0x38], R7 ;  /* 0x0000380701007387 */ /* 0x0001e20000100800 */
[----:B--2---:R-:W-:-:S05]  /*55450*/  FMUL R2, R20, R11 ;  /* 0x0000000b14027220 */ /* 0x004fca0000400000 */
[----:B------:R1:W-:Y:S01]  /*55460*/  STL [R1+0x3c], R2 ;  /* 0x00003c0201007387 */ /* 0x0003e20000100800 */
[C---:B------:R-:W-:Y:S02]  /*55470*/  FMUL R10, R20.reuse, R10 ;  /* 0x0000000a140a7220 */ /* 0x040fe40000400000 */
[C---:B0-----:R-:W-:Y:S02]  /*55480*/  FMUL R7, R20.reuse, R9 ;  /* 0x0000000914077220 */ /* 0x041fe40000400000 */
[C---:B------:R-:W-:Y:S02]  /*55490*/  FMUL R6, R20.reuse, R6 ;  /* 0x0000000614067220 */ /* 0x040fe40000400000 */
[C---:B-1----:R-:W-:Y:S01]  /*554a0*/  FMUL R2, R20.reuse, R8 ;  /* 0x0000000814027220 */ /* 0x042fe20000400000 */
[----:B------:R-:W-:Y:S01]  /*554b0*/  STL [R1+0x28], R10 ;  /* 0x0000280a01007387 */ /* 0x000fe20000100800 */
[----:B------:R-:W-:Y:S02]  /*554c0*/  STL [R1+0x2c], R7 ;  /* 0x00002c0701007387 */ /* 0x000fe40000100800 */
[C---:B------:R-:W-:Y:S01]  /*554d0*/  FMUL R5, R20.reuse, R5 ;  /* 0x0000000514057220 */ /* 0x040fe20000400000 */
[----:B------:R0:W-:Y:S01]  /*554e0*/  STL [R1+0x328], R2 ;  /* 0x0003280201007387 */ /* 0x0001e20000100800 */
[----:B------:R-:W-:Y:S03]  /*554f0*/  STL [R1+0x32c], R6 ;  /* 0x00032c0601007387 */ /* 0x000fe60000100800 */
[----:B------:R-:W-:Y:S02]  /*55500*/  STL [R1+0x318], R5 ;  /* 0x0003180501007387 */ /* 0x000fe40000100800 */
[----:B0-----:R-:W-:-:S05]  /*55510*/  FMUL R2, R20, R4 ;  /* 0x0000000414027220 */ /* 0x001fca0000400000 */
[----:B------:R0:W-:Y:S04]  /*55520*/  STL [R1+0x31c], R2 ;  /* 0x00031c0201007387 */ /* 0x0001e80000100800 */
[----:B0-----:R-:W2:Y:S01]  /*55530*/  LDL.LU R2, [R1+0xc98] ;  /* 0x000c980001027983 */ /* 0x001ea20000300800 */
[C---:B------:R-:W-:Y:S02]  /*55540*/  FMUL R3, R20.reuse, R3 ;  /* 0x0000000314037220 */ /* 0x040fe40000400000 */
[----:B------:R-:W-:-:S03]  /*55550*/  FMUL R0, R20, R0 ;  /* 0x0000000014007220 */ /* 0x000fc60000400000 */
[----:B------:R-:W-:Y:S04]  /*55560*/  STL [R1+0x308], R3 ;  /* 0x0003080301007387 */ /* 0x000fe80000100800 */
[----:B--2---:R0:W-:Y:S01]  /*55570*/  STL [R1+0x2fdc], R2 ;  /* 0x002fdc0201007387 */ /* 0x0041e20000100800 */
[----:B------:R-:W-:Y:S03]  /*55580*/  STL [R1+0x30c], R0 ;  /* 0x00030c0001007387 */ /* 0x000fe60000100800 */
[----:B0-----:R-:W2:Y:S04]  /*55590*/  LDL.LU R2, [R1+0xcac] ;  /* 0x000cac0001027983 */ /* 0x001ea80000300800 */
[----:B--2---:R0:W-:Y:S04]  /*555a0*/  STL [R1+0x2fe0], R2 ;  /* 0x002fe00201007387 */ /* 0x0041e80000100800 */
[----:B0-----:R-:W2:Y:S04]  /*555b0*/  LDL.LU R2, [R1+0xca8] ;  /* 0x000ca80001027983 */ /* 0x001ea80000300800 */
[----:B--2---:R0:W-:Y:S04]  /*555c0*/  STL [R1+0x2fe4], R2 ;  /* 0x002fe40201007387 */ /* 0x0041e80000100800 */
[----:B0-----:R-:W2:Y:S04]  /*555d0*/  LDL.LU R2, [R1+0xcbc] ;  /* 0x000cbc0001027983 */ /* 0x001ea80000300800 */
[----:B--2---:R0:W-:Y:S04]  /*555e0*/  STL [R1+0x2fe8], R2 ;  /* 0x002fe80201007387 */ /* 0x0041e80000100800 */
[----:B0-----:R-:W2:Y:S01]  /*555f0*/  LDL.LU R2, [R1+0xcb8] ;  /* 0x000cb80001027983 */ /* 0x001ea20000300800 */
[----:B------:R-:W3:Y:S02]  /*55600*/  LDL.LU R7, [R1+0xc9c] ;  /* 0x000c9c0001077983 */ /* 0x000ee40000300800 */
[----:B------:R-:W4:Y:S02]  /*55610*/  LDL.LU R3, [R1+0xc88] ;  /* 0x000c880001037983 */ /* 0x000f240000300800 */
        /* <DEDUP_REMOVED lines=24> */
[----:B------:R-:W3:Y:S02]  /*557a0*/  LDL.LU R13, [R1+0x11f0] ;  /* 0x0011f000010d7983 */ /* 0x000ee40000300800 */
[----:B--2---:R-:W-:-:S05]  /*557b0*/  FMUL R2, R20, R2 ;  /* 0x0000000214027220 */ /* 0x004fca0000400000 */
[----:B------:R0:W-:Y:S04]  /*557c0*/  STL [R1+0x2f8], R2 ;  /* 0x0002f80201007387 */ /* 0x0001e80000100800 */
[----:B0-----:R-:W2:Y:S02]  /*557d0*/  LDL.LU R2, [R1+0x2fe8] ;  /* 0x002fe80001027983 */ /* 0x001ea40000300800 */
        /* <DEDUP_REMOVED lines=8> */
[----:B0-----:R-:W2:Y:S01]  /*55860*/  LDL.LU R2, [R1+0x2fdc] ;  /* 0x002fdc0001027983 */ /* 0x001ea20000300800 */
[C---:B---3--:R-:W-:Y:S02]  /*55870*/  FMUL R7, R20.reuse, R7 ;  /* 0x0000000714077220 */ /* 0x048fe40000400000 */
[C---:B----4-:R-:W-:Y:S02]  /*55880*/  FMUL R3, R20.reuse, R3 ;  /* 0x0000000314037220 */ /* 0x050fe40000400000 */
[C---:B------:R-:W-:Y:S02]  /*55890*/  FMUL R26, R20.reuse, R26 ;  /* 0x0000001a141a7220 */ /* 0x040fe40000400000 */
[----:B------:R-:W-:-:S02]  /*558a0*/  FMUL R22, R20, R22 ;  /* 0x0000001614167220 */ /* 0x000fc40000400000 */
[C---:B------:R-:W-:Y:S02]  /*558b0*/  FMUL R21, R20.reuse, R21 ;  /* 0x0000001514157220 */ /* 0x040fe40000400000 */
[C---:B------:R-:W-:Y:S01]  /*558c0*/  FMUL R8, R20.reuse, R8 ;  /* 0x0000000814087220 */ /* 0x040fe20000400000 */
[----:B------:R-:W-:Y:S01]  /*558d0*/  F2FP.PACK_AB R29, R5, R29 ;  /* 0x0000001d051d723e */ /* 0x000fe200000000ff */
[C---:B------:R-:W-:Y:S02]  /*558e0*/  FMUL R0, R20.reuse, R0 ;  /* 0x0000000014007220 */ /* 0x040fe40000400000 */
[----:B--2---:R-:W-:-:S05]  /*558f0*/  FMUL R2, R20, R2 ;  /* 0x0000000214027220 */ /* 0x004fca0000400000 */
[----:B------:R0:W-:Y:S04]  /*55900*/  STL [R1+0x1d8], R2 ;  /* 0x0001d80201007387 */ /* 0x0001e80000100800 */
[----:B0-----:R-:W2:Y:S01]  /*55910*/  LDL.LU R2, [R1+0x2fd8] ;  /* 0x002fd80001027983 */ /* 0x001ea20000300800 */
[----:B------:R0:W-:Y:S03]  /*55920*/  STL [R1+0x1dc], R7 ;  /* 0x0001dc0701007387 */ /* 0x0001e60000100800 */
[----:B0-----:R-:W3:Y:S01]  /*55930*/  LDL.LU R7, [R1+0x2fd4] ;  /* 0x002fd40001077983 */ /* 0x001ee20000300800 */
[----:B------:R0:W-:Y:S03]  /*55940*/  STL [R1+0x1c8], R3 ;  /* 0x0001c80301007387 */ /* 0x0001e60000100800 */
[----:B0-----:R-:W2:Y:S01]  /*55950*/  LDL.LU R3, [R1+0x2fd0] ;  /* 0x002fd00001037983 */ /* 0x001ea20000300800 */
[----:B------:R-:W-:Y:S02]  /*55960*/  STL [R1+0x1cc], R26 ;  /* 0x0001cc1a01007387 */ /* 0x000fe40000100800 */
[----:B------:R-:W-:Y:S02]  /*55970*/  STL [R1+0x1b8], R22 ;  /* 0x0001b81601007387 */ /* 0x000fe40000100800 */
[----:B------:R-:W-:Y:S01]  /*55980*/  STL [R1+0x1bc], R21 ;  /* 0x0001bc1501007387 */ /* 0x000fe20000100800 */
[----:B------:R-:W-:Y:S01]  /*55990*/  STL [R1+0x1a8], R8 ;  /* 0x0001a80801007387 */ /* 0x000fe20000100800 */
[----:B------:R-:W-:Y:S02]  /*559a0*/  STL [R1+0x2f1c], R29 ;  /* 0x002f1c1d01007387 */ /* 0x000fe40000100800 */
[----:B------:R0:W-:Y:S02]  /*559b0*/  STL [R1+0x1ac], R0 ;  /* 0x0001ac0001007387 */ /* 0x0001e40000100800 */
[----:B0-----:R-:W2:Y:S01]  /*559c0*/  LDL.LU R0, [R1+0x14c0] ;  /* 0x0014c00001007983 */ /* 0x001ea20000300800 */
[----:B------:R-:W-:-:S02]  /*559d0*/  F2FP.PACK_AB R28, R4, R28 ;  /* 0x0000001c041c723e */ /* 0x000fc400000000ff */
[----:B------:R-:W-:Y:S02]  /*559e0*/  F2FP.PACK_AB R27, R11, R27 ;  /* 0x0000001b0b1b723e */ /* 0x000fe400000000ff */
[----:B------:R-:W-:Y:S02]  /*559f0*/  F2FP.PACK_AB R25, R6, R25 ;  /* 0x000000190619723e */ /* 0x000fe400000000ff */
[----:B------:R-:W-:Y:S01]  /*55a00*/  F2FP.PACK_AB R26, R23, R24 ;  /* 0x00000018171a723e */ /* 0x000fe200000000ff */
[----:B------:R-:W-:Y:S01]  /*55a10*/  F2FP.PACK_AB R24, R14, R15 ;  /* 0x0000000f0e18723e */ /* 0x000fe200000000ff */
[----:B------:R-:W-:Y:S01]  /*55a20*/  STL [R1+0x2f20], R28 ;  /* 0x002f201c01007387 */ /* 0x000fe20000100800 */
        /* <DEDUP_REMOVED lines=8> */
[----:B------:R-:W-:Y:S02]  /*55ab0*/  STL [R1+0x2f60], R23 ;  /* 0x002f601701007387 */ /* 0x000fe40000100800 */
[----:B------:R-:W-:Y:S02]  /*55ac0*/  STL [R1+0x2f64], R21 ;  /* 0x002f641501007387 */ /* 0x000fe40000100800 */
[----:B------:R-:W-:Y:S01]  /*55ad0*/  STL [R1+0x2f68], R22 ;  /* 0x002f681601007387 */ /* 0x000fe20000100800 */
[----:B------:R-:W-:Y:S04]  /*55ae0*/  STL [R1+0x2f6c], R20 ;  /* 0x002f6c1401007387 */ /* 0x000fe80000100800 */
[----:B------:R-:W0:Y:S02]  /*55af0*/  S2R R13, SR_TID.X ;  /* 0x00000000000d7919 */ /* 0x000e240000002100 */
[C---:B0-----:R-:W-:Y:S01]  /*55b00*/  LOP3.LUT P2, RZ, R13.reuse, 0x40, RZ, 0xc0, !PT ;  /* 0x000000400dff7812 */ /* 0x041fe2000784c0ff */
[----:B------:R-:W-:-:S04]  /*55b10*/  LOP3.LUT R13, R13, 0x3f, RZ, 0xc0, !PT ;  /* 0x0000003f0d0d7812 */ /* 0x000fc800078ec0ff */
[----:B------:R-:W-:Y:S01]  /*55b20*/  SHF.L.U32 R13, R13, 0x1, RZ ;  /* 0x000000010d0d7819 */ /* 0x000fe200000006ff */
[----:B--2---:R-:W-:Y:S02]  /*55b30*/  FFMA R0, R3, R0, R2 ;  /* 0x0000000003007223 */ /* 0x004fe40000000002 */
[----:B---3--:R-:W0:Y:S04]  /*55b40*/  LDS R2, [R7.X4+0x20680] ;  /* 0x0206800007027984 */ /* 0x008e280000004800 */
[----:B------:R-:W-:Y:S01]  /*55b50*/  STL [R1+0x2890], R3 ;  /* 0x0028900301007387 */ /* 0x000fe20000100800 */
[----:B------:R-:W-:Y:S02]  /*55b60*/  STL [R1+0x14c0], R0 ;  /* 0x0014c00001007387 */ /* 0x000fe40000100800 */
[----:B------:R-:W1:Y:S01]  /*55b70*/  LDS R0, [R7.X4+0x20700] ;  /* 0x0207000007007984 */ /* 0x000e620000004800 */
[----:B0-----:R-:W-:Y:S03]  /*55b80*/  STL [R1+0x11f4], R2 ;  /* 0x0011f40201007387 */ /* 0x001fe60000100800 */
[----:B------:R-:W0:Y:S04]  /*55b90*/  LDS R2, [R7.X4+0x20780] ;  /* 0x0207800007027984 */ /* 0x000e280000004800 */
[----:B-1----:R1:W-:Y:S02]  /*55ba0*/  STL [R1+0x11f0], R0 ;  /* 0x0011f00001007387 */ /* 0x0023e40000100800 */
[----:B------:R-:W2:Y:S01]  /*55bb0*/  LDL.LU R10, [R1+0x11e8] ;  /* 0x0011e800010a7983 */ /* 0x000ea20000300800 */
[----:B------:R-:W3:Y:S01]  /*55bc0*/  LDL.LU R12, [R1+0x11d8] ;  /* 0x0011d800010c7983 */ /* 0x000ee20000300800 */
[----:B------:R-:W4:Y:S02]  /*55bd0*/  LDL.LU R3, [R1+0x11b8] ;  /* 0x0011b80001037983 */ /* 0x000f240000300800 */
[----:B------:R-:W4:Y:S01]  /*55be0*/  LDL.LU R20, [R1+0x11a8] ;  /* 0x0011a80001147983 */ /* 0x000f220000300800 */
[----:B------:R-:W-:Y:S01]  /*55bf0*/  BAR.SYNC.DEFER_BLOCKING 0x0 ;  /* 0x0000000000007b1d */ /* 0x000fe20000010000 */
[----:B-1----:R-:W-:-:S04]  /*55c00*/  SEL R0, RZ, 0x90, !P2 ;  /* 0x00000090ff007807 */ /* 0x002fc80005000000 */
[----:B------:R-:W-:Y:S01]  /*55c10*/  LOP3.LUT R0, R0, R13, RZ, 0x3c, !PT ;  /* 0x0000000d00007212 */ /* 0x000fe200078e3cff */
[----:B0-----:R0:W-:Y:S01]  /*55c20*/  STL [R1+0x11ec], R2 ;  /* 0x0011ec0201007387 */ /* 0x0011e20000100800 */
[----:B------:R-:W4:Y:S02]  /*55c30*/  LDL.LU R22, [R1+0x1198] ;  /* 0x0011980001167983 */ /* 0x000f240000300800 */
[----:B------:R-:W4:Y:S02]  /*55c40*/  LDL.LU R21, [R1+0x1188] ;  /* 0x0011880001157983 */ /* 0x000f240000300800 */
[----:B------:R-:W4:Y:S01]  /*55c50*/  LDL.LU R23, [R1+0x1178] ;  /* 0x0011780001177983 */ /* 0x000f220000300800 */
[----:B------:R-:W4:Y:S01]  /*55c60*/  LDL.LU R24, [R1+0x1168] ;  /* 0x0011680001187983 */ /* 0x000f220000300800 */
[----:B------:R-:W4:Y:S02]  /*55c70*/  LDL.LU R19, [R1+0x1158] ;  /* 0x0011580001137983 */ /* 0x000f240000300800 */
[----:B------:R-:W4:Y:S02]  /*55c80*/  LDL.LU R26, [R1+0x1148] ;  /* 0x00114800011a7983 */ /* 0x000f240000300800 */
[----:B------:R-:W4:Y:S01]  /*55c90*/  LDL.LU R25, [R1+0x1138] ;  /* 0x0011380001197983 */ /* 0x000f220000300800 */
[----:B------:R-:W4:Y:S01]  /*55ca0*/  LDL.LU R27, [R1+0x1128] ;  /* 0x00112800011b7983 */ /* 0x000f220000300800 */
[----:B------:R-:W4:Y:S02]  /*55cb0*/  LDL.LU R28, [R1+0x1118] ;  /* 0x00111800011c7983 */ /* 0x000f240000300800 */
[----:B------:R-:W4:Y:S02]  /*55cc0*/  LDL.LU R29, [R1+0x1108] ;  /* 0x00110800011d7983 */ /* 0x000f240000300800 */
[----:B0-----:R-:W4:Y:S01]  /*55cd0*/  LDL.LU R2, [R1+0x10f8] ;  /* 0x0010f80001027983 */ /* 0x001f220000300800 */
[----:B------:R-:W4:Y:S01]  /*55ce0*/  LDL.LU R8, [R1+0x10e8] ;  /* 0x0010e80001087983 */ /* 0x000f220000300800 */
        /* <DEDUP_REMOVED lines=10> */
[----:B------:R0:W-:Y:S02]  /*55d90*/  STL [R1+0x2f70], R7 ;  /* 0x002f700701007387 */ /* 0x0001e40000100800 */
[----:B0-----:R-:W4:Y:S01]  /*55da0*/  LDL.LU R7, [R1+0x11c8] ;  /* 0x0011c80001077983 */ /* 0x001f220000300800 */
[----:B------:R-:W4:Y:S03]  /*55db0*/  LDL.LU R17, [R1+0xdc8] ;  /* 0x000dc80001117983 */ /* 0x000f260000300800 */
[----:B--2---:R0:W-:Y:S01]  /*55dc0*/  STS.U16 [R0+0x20000], R10 ;  /* 0x0200000a00007388 */ /* 0x0041e20000000400 */
[----:B---3--:R1:W-:Y:S03]  /*55dd0*/  STS.U16 [R0+0x20400], R12 ;  /* 0x0204000c00007388 */ /* 0x0083e60000000400 */
[----:B0-----:R-:W2:Y:S01]  /*55de0*/  LDL.LU R10, [R1+0xdb8] ;  /* 0x000db800010a7983 */ /* 0x001ea20000300800 */
[----:B-1----:R-:W3:Y:S03]  /*55df0*/  LDL.LU R12, [R1+0xda8] ;  /* 0x000da800010c7983 */ /* 0x002ee60000300800 */
[----:B----4-:R-:W-:Y:S01]  /*55e00*/  STS.U16 [R0+0x20800], R7 ;  /* 0x0208000700007388 */ /* 0x010fe20000000400 */
[----:B------:R-:W-:Y:S02]  /*55e10*/  STS.U16 [R0+0x20c00], R3 ;  /* 0x020c000300007388 */ /* 0x000fe40000000400 */
[----:B------:R-:W-:Y:S02]  /*55e20*/  STS.U16 [R0+0x21000], R20 ;  /* 0x0210001400007388 */ /* 0x000fe40000000400 */
[----:B------:R-:W-:Y:S01]  /*55e30*/  STS.U16 [R0+0x21400], R22 ;  /* 0x0214001600007388 */ /* 0x000fe20000000400 */
[----:B------:R-:W-:Y:S01]  /*55e40*/  STS.U16 [R0+0x21800], R21 ;  /* 0x0218001500007388 */ /* 0x000fe20000000400 */
[----:B------:R-:W-:Y:S02]  /*55e50*/  STS.U16 [R0+0x21c00], R23 ;  /* 0x021c001700007388 */ /* 0x000fe40000000400 */
[----:B------:R-:W-:Y:S02]  /*55e60*/  STS.U16 [R0+0x22000], R24 ;  /* 0x0220001800007388 */ /* 0x000fe40000000400 */
[----:B------:R0:W-:Y:S01]  /*55e70*/  STS.U16 [R0+0x22400], R19 ;  /* 0x0224001300007388 */ /* 0x0001e20000000400 */
[----:B------:R-:W-:Y:S01]  /*55e80*/  STS.U16 [R0+0x22800], R26 ;  /* 0x0228001a00007388 */ /* 0x000fe20000000400 */
[----:B------:R-:W-:Y:S03]  /*55e90*/  STS.U16 [R0+0x22c00], R25 ;  /* 0x022c001900007388 */ /* 0x000fe60000000400 */
[----:B0-----:R-:W4:Y:S01]  /*55ea0*/  LDL.LU R19, [R1+0xd98] ;  /* 0x000d980001137983 */ /* 0x001f220000300800 */
        /* <DEDUP_REMOVED lines=13> */
[----:B------:R0:W-:Y:S02]  /*55f80*/  STS.U16 [R0+0x26400], R18 ;  /* 0x0264001200007388 */ /* 0x0001e40000000400 */
[----:B------:R1:W-:Y:S01]  /*55f90*/  STS.U16 [R0+0x26800], R13 ;  /* 0x0268000d00007388 */ /* 0x0003e20000000400 */
[----:B0-----:R-:W4:Y:S01]  /*55fa0*/  LDL.LU R18, [R1+0xd88] ;  /* 0x000d880001127983 */ /* 0x001f220000300800 */
[----:B-1----:R-:W4:Y:S02]  /*55fb0*/  LDL.LU R13, [R1+0xd78] ;  /* 0x000d7800010d7983 */ /* 0x002f240000300800 */
[----:B------:R-:W4:Y:S02]  /*55fc0*/  LDL.LU R7, [R1+0xd68] ;  /* 0x000d680001077983 */ /* 0x000f240000300800 */
[----:B------:R-:W4:Y:S01]  /*55fd0*/  LDL.LU R3, [R1+0xd58] ;  /* 0x000d580001037983 */ /* 0x000f220000300800 */
[----:B------:R-:W4:Y:S01]  /*55fe0*/  LDL.LU R20, [R1+0xd48] ;  /* 0x000d480001147983 */ /* 0x000f220000300800 */
[----:B------:R-:W4:Y:S03]  /*55ff0*/  LDL.LU R22, [R1+0x7e8] ;  /* 0x0007e80001167983 */ /* 0x000f260000300800 */
[----:B------:R-:W-:Y:S01]  /*56000*/  STS.U16 [R0+0x26c00], R17 ;  /* 0x026c001100007388 */ /* 0x000fe20000000400 */
[----:B------:R-:W4:Y:S02]  /*56010*/  LDL.LU R21, [R1+0x7d8] ;  /* 0x0007d80001157983 */ /* 0x000f240000300800 */
[----:B------:R-:W4:Y:S02]  /*56020*/  LDL.LU R23, [R1+0x79c] ;  /* 0x00079c0001177983 */ /* 0x000f240000300800 */
[----:B------:R-:W4:Y:S01]  /*56030*/  LDL.LU R24, [R1+0x780] ;  /* 0x0007800001187983 */ /* 0x000f220000300800 */
[----:B--2---:R-:W-:Y:S01]  /*56040*/  STS.U16 [R0+0x27000], R10 ;  /* 0x0270000a00007388 */ /* 0x004fe20000000400 */
[----:B---3--:R0:W-:Y:S03]  /*56050*/  STS.U16 [R0+0x27400], R12 ;  /* 0x0274000c00007388 */ /* 0x0081e60000000400 */
[----:B0-----:R-:W2:Y:S01]  /*56060*/  LDL.LU R12, [R1+0x760] ;  /* 0x00076000010c7983 */ /* 0x001ea20000300800 */
        /* <DEDUP_REMOVED lines=16> */
[----:B----4-:R0:W-:Y:S04]  /*56170*/  STS.U16 [R0+0x27800], R19 ;  /* 0x0278001300007388 */ /* 0x0101e80000000400 */
[----:B0-----:R-:W4:Y:S01]  /*56180*/  LDL.LU R19, [R1+0x2ac] ;  /* 0x0002ac0001137983 */ /* 0x001f220000300800 */
[----:B------:R-:W4:Y:S03]  /*56190*/  LDL.LU R10, [R1+0x2a8] ;  /* 0x0002a800010a7983 */ /* 0x000f260000300800 */
[----:B------:R0:W-:Y:S01]  /*561a0*/  STS.U16 [R0+0x27c00], R18 ;  /* 0x027c001200007388 */ /* 0x0001e20000000400 */
[----:B------:R1:W-:Y:S03]  /*561b0*/  STS.U16 [R0+0x28000], R13 ;  /* 0x0280000d00007388 */ /* 0x0003e60000000400 */
[----:B0-----:R-:W4:Y:S01]  /*561c0*/  LDL.LU R18, [R1+0x2a4] ;  /* 0x0002a40001127983 */ /* 0x001f220000300800 */
[----:B-1----:R-:W4:Y:S02]  /*561d0*/  LDL.LU R13, [R1+0x2a0] ;  /* 0x0002a000010d7983 */ /* 0x002f240000300800 */
[----:B------:R-:W-:Y:S02]  /*561e0*/  STS.U16 [R0+0x28400], R7 ;  /* 0x0284000700007388 */ /* 0x000fe40000000400 */
[----:B------:R0:W-:Y:S01]  /*561f0*/  STS.U16 [R0+0x28800], R3 ;  /* 0x0288000300007388 */ /* 0x0001e20000000400 */
[----:B------:R-:W-:Y:S01]  /*56200*/  STS.U16 [R0+0x28c00], R20 ;  /* 0x028c001400007388 */ /* 0x000fe20000000400 */
[----:B------:R-:W-:Y:S02]  /*56210*/  STS.U16 [R0+0x29000], R22 ;  /* 0x0290001600007388 */ /* 0x000fe40000000400 */
[----:B------:R-:W-:Y:S02]  /*56220*/  STS.U16 [R0+0x29400], R21 ;  /* 0x0294001500007388 */ /* 0x000fe40000000400 */
[----:B------:R-:W-:Y:S01]  /*56230*/  STS.U16 [R0+0x29800], R23 ;  /* 0x0298001700007388 */ /* 0x000fe20000000400 */
[----:B------:R-:W-:Y:S04]  /*56240*/  STS.U16 [R0+0x29c00], R24 ;  /* 0x029c001800007388 */ /* 0x000fe80000000400 */
[----:B0-----:R-:W0:Y:S02]  /*56250*/  S2R R3, SR_TID.X ;  /* 0x0000000000037919 */ /* 0x001e240000002100 */
[----:B0-----:R-:W-:-:S04]  /*56260*/  LOP3.LUT P1, RZ, R3, 0x40, RZ, 0xc0, !PT ;  /* 0x0000004003ff7812 */ /* 0x001fc8000782c0ff */
[----:B------:R-:W-:Y:S01]  /*56270*/  SEL R7, RZ, 0x90, !P1 ;  /* 0x00000090ff077807 */ /* 0x000fe20004800000 */
[----:B--2---:R0:W-:Y:S01]  /*56280*/  STS.U16 [R0+0x2a000], R12 ;  /* 0x02a0000c00007388 */ /* 0x0041e20000000400 */
[----:B---3--:R-:W-:Y:S03]  /*56290*/  STS.U16 [R0+0x2a400], R26 ;  /* 0x02a4001a00007388 */ /* 0x008fe60000000400 */
[----:B------:R-:W-:Y:S01]  /*562a0*/  STS.U16 [R0+0x2a800], R25 ;  /* 0x02a8001900007388 */ /* 0x000fe20000000400 */
[----:B------:R-:W-:Y:S03]  /*562b0*/  STS.U16 [R0+0x2ac00], R27 ;  /* 0x02ac001b00007388 */ /* 0x000fe60000000400 */
        /* <DEDUP_REMOVED lines=14> */
[----:B------:R-:W-:Y:S03]  /*563a0*/  STL [R1+0x2fb0], R3 ;  /* 0x002fb00301007387 */ /* 0x000fe60000100800 */
[----:B----4-:R0:W-:Y:S04]  /*563b0*/  STS.U16 [R0+0x2e400], R19 ;  /* 0x02e4001300007388 */ /* 0x0101e80000000400 */
[----:B0-----:R-:W0:Y:S01]  /*563c0*/  S2R R19, SR_TID.X ;  /* 0x0000000000137919 */ /* 0x001e220000002100 */
[----:B------:R-:W-:Y:S03]  /*563d0*/  STS.U16 [R0+0x2e800], R10 ;  /* 0x02e8000a00007388 */ /* 0x000fe60000000400 */
[----:B------:R-:W-:Y:S01]  /*563e0*/  STS.U16 [R0+0x2ec00], R18 ;  /* 0x02ec001200007388 */ /* 0x000fe20000000400 */
[----:B------:R0:W-:Y:S02]  /*563f0*/  STS.U16 [R0+0x2f000], R13 ;  /* 0x02f0000d00007388 */ /* 0x0001e40000000400 */
[----:B0-----:R-:W-:-:S04]  /*56400*/  LOP3.LUT R13, R19, 0x3f, RZ, 0xc0, !PT ;  /* 0x0000003f130d7812 */ /* 0x001fc800078ec0ff */
[----:B------:R-:W-:-:S04]  /*56410*/  SHF.L.U32 R13, R13, 0x1, RZ ;  /* 0x000000010d0d7819 */ /* 0x000fc800000006ff */
[----:B------:R-:W-:-:S04]  /*56420*/  LOP3.LUT R7, R7, R13, RZ, 0x3c, !PT ;  /* 0x0000000d07077212 */ /* 0x000fc800078e3cff */
[----:B------:R-:W-:-:S05]  /*56430*/  LOP3.LUT R7, R7, 0x20, RZ, 0x3c, !PT ;  /* 0x0000002007077812 */ /* 0x000fca00078e3cff */
[----:B------:R0:W-:Y:S04]  /*56440*/  STL [R1+0x2fc4], R7 ;  /* 0x002fc40701007387 */ /* 0x0001e80000100800 */
[----:B0-----:R-:W3:Y:S04]  /*56450*/  LDL.LU R7, [R1+0x294] ;  /* 0x0002940001077983 */ /* 0x001ee80000300800 */
[----:B---3--:R0:W-:Y:S04]  /*56460*/  STL [R1+0x2fcc], R7 ;  /* 0x002fcc0701007387 */ /* 0x0081e80000100800 */
[----:B0-----:R-:W3:Y:S01]  /*56470*/  LDL.LU R7, [R1+0x298] ;  /* 0x0002980001077983 */ /* 0x001ee20000300800 */
[----:B------:R-:W4:Y:S03]  /*56480*/  LDL.LU R3, [R1+0x11d4] ;  /* 0x0011d40001037983 */ /* 0x000f260000300800 */
[----:B----4-:R0:W-:Y:S04]  /*56490*/  STL [R1+0x2fc0], R3 ;  /* 0x002fc00301007387 */ /* 0x0101e80000100800 */
[----:B0-----:R-:W4:Y:S04]  /*564a0*/  LDL.LU R3, [R1+0x11e4] ;  /* 0x0011e40001037983 */ /* 0x001f280000300800 */
[----:B--2---:R0:W-:Y:S01]  /*564b0*/  STS.U16 [R0+0x2f400], R12 ;  /* 0x02f4000c00007388 */ /* 0x0041e20000000400 */
[----:B------:R-:W-:-:S03]  /*564c0*/  LOP3.LUT P1, RZ, R19, 0x40, RZ, 0xc0, !PT ;  /* 0x0000004013ff7812 */ /* 0x000fc6000782c0ff */
[----:B----4-:R1:W-:Y:S01]  /*564d0*/  STL [R1+0x2fc8], R3 ;  /* 0x002fc80301007387 */ /* 0x0103e20000100800 */
[----:B------:R-:W2:Y:S02]  /*564e0*/  LDL.LU R20, [R1+0x11c4] ;  /* 0x0011c40001147983 */ /* 0x000ea40000300800 */
[----:B------:R-:W4:Y:S02]  /*564f0*/  LDL.LU R22, [R1+0x11b4] ;  /* 0x0011b40001167983 */ /* 0x000f240000300800 */
[----:B------:R-:W2:Y:S01]  /*56500*/  LDL.LU R21, [R1+0x11a4] ;  /* 0x0011a40001157983 */ /* 0x000ea20000300800 */
[----:B------:R-:W2:Y:S01]  /*56510*/  LDL.LU R23, [R1+0x1194] ;  /* 0x0011940001177983 */ /* 0x000ea20000300800 */
[----:B------:R-:W2:Y:S02]  /*56520*/  LDL.LU R24, [R1+0x1184] ;  /* 0x0011840001187983 */ /* 0x000ea40000300800 */
[----:B------:R-:W2:Y:S02]  /*56530*/  LDL.LU R26, [R1+0x1174] ;  /* 0x00117400011a7983 */ /* 0x000ea40000300800 */
[----:B------:R-:W2:Y:S01]  /*56540*/  LDL.LU R25, [R1+0x1164] ;  /* 0x0011640001197983 */ /* 0x000ea20000300800 */
[----:B------:R-:W2:Y:S01]  /*56550*/  LDL.LU R27, [R1+0x1154] ;  /* 0x00115400011b7983 */ /* 0x000ea20000300800 */
[----:B------:R-:W2:Y:S02]  /*56560*/  LDL.LU R28, [R1+0x1144] ;  /* 0x00114400011c7983 */ /* 0x000ea40000300800 */
[----:B------:R-:W2:Y:S02]  /*56570*/  LDL.LU R29, [R1+0x1134] ;  /* 0x00113400011d7983 */ /* 0x000ea40000300800 */
[----:B------:R-:W2:Y:S01]  /*56580*/  LDL.LU R2, [R1+0x1124] ;  /* 0x0011240001027983 */ /* 0x000ea20000300800 */
[----:B------:R-:W2:Y:S01]  /*56590*/  LDL.LU R8, [R1+0x1114] ;  /* 0x0011140001087983 */ /* 0x000ea20000300800 */
[----:B0-----:R-:W2:Y:S02]  /*565a0*/  LDL.LU R0, [R1+0x1104] ;  /* 0x0011040001007983 */ /* 0x001ea40000300800 */
[----:B------:R-:W2:Y:S02]  /*565b0*/  LDL.LU R5, [R1+0x10f4] ;  /* 0x0010f40001057983 */ /* 0x000ea40000300800 */
[----:B------:R-:W2:Y:S01]  /*565c0*/  LDL.LU R4, [R1+0x10e4] ;  /* 0x0010e40001047983 */ /* 0x000ea20000300800 */
[----:B------:R-:W2:Y:S01]  /*565d0*/  LDL.LU R11, [R1+0x10d4] ;  /* 0x0010d400010b7983 */ /* 0x000ea20000300800 */
[----:B------:R-:W2:Y:S02]  /*565e0*/  LDL.LU R6, [R1+0x10c4] ;  /* 0x0010c40001067983 */ /* 0x000ea40000300800 */
[----:B------:R-:W2:Y:S01]  /*565f0*/  LDL.LU R14, [R1+0x10b4] ;  /* 0x0010b400010e7983 */ /* 0x000ea20000300800 */
[----:B-1----:R-:W-:Y:S01]  /*56600*/  SEL R3, RZ, 0x90, !P1 ;  /* 0x00000090ff037807 */ /* 0x002fe20004800000 */
[----:B------:R-:W2:Y:S01]  /*56610*/  LDL.LU R15, [R1+0x10a4] ;  /* 0x0010a400010f7983 */ /* 0x000ea20000300800 */
[----:B------:R-:W2:Y:S02]  /*56620*/  LDL.LU R16, [R1+0x1094] ;  /* 0x0010940001107983 */ /* 0x000ea40000300800 */
[----:B------:R-:W2:Y:S02]  /*56630*/  LDL.LU R9, [R1+0x1064] ;  /* 0x0010640001097983 */ /* 0x000ea40000300800 */
[----:B------:R-:W2:Y:S01]  /*56640*/  LDL.LU R17, [R1+0xe04] ;  /* 0x000e040001117983 */ /* 0x000ea20000300800 */
[----:B------:R-:W-:Y:S01]  /*56650*/  LOP3.LUT R3, R3, R13, RZ, 0x3c, !PT ;  /* 0x0000000d03037212 */ /* 0x000fe200078e3cff */
[----:B------:R-:W2:Y:S01]  /*56660*/  LDL.LU R10, [R1+0xdf4] ;  /* 0x000df400010a7983 */ /* 0x000ea20000300800 */
[----:B------:R-:W2:Y:S02]  /*56670*/  LDL.LU R18, [R1+0xde4] ;  /* 0x000de40001127983 */ /* 0x000ea40000300800 */
[----:B------:R-:W2:Y:S02]  /*56680*/  LDL.LU R12, [R1+0xdd4] ;  /* 0x000dd400010c7983 */ /* 0x000ea40000300800 */
[----:B------:R-:W2:Y:S01]  /*56690*/  LDL.LU R19, [R1+0xdc4] ;  /* 0x000dc40001137983 */ /* 0x000ea20000300800 */
[----:B------:R-:W2:Y:S04]  /*566a0*/  LDL.LU R13, [R1+0xdb4] ;  /* 0x000db400010d7983 */ /* 0x000ea80000300800 */
[----:B---3--:R0:W-:Y:S04]  /*566b0*/  STS.U16 [R3+0x2f800], R7 ;  /* 0x02f8000703007388 */ /* 0x0081e80000000400 */
[----:B0-----:R-:W3:Y:S04]  /*566c0*/  LDL.LU R7, [R1+0x2fcc] ;  /* 0x002fcc0001077983 */ /* 0x001ee80000300800 */
[----:B---3--:R0:W-:Y:S04]  /*566d0*/  STS.U16 [R3+0x2fc00], R7 ;  /* 0x02fc000703007388 */ /* 0x0081e80000000400 */
[----:B0-----:R-:W3:Y:S01]  /*566e0*/  LDL.LU R3, [R1+0x2fc8] ;  /* 0x002fc80001037983 */ /* 0x001ee20000300800 */
[----:B------:R-:W3:Y:S03]  /*566f0*/  LDL.LU R7, [R1+0x2fc4] ;  /* 0x002fc40001077983 */ /* 0x000ee60000300800 */
[----:B---3--:R0:W-:Y:S04]  /*56700*/  STS.U16 [R7+0x20100], R3 ;  /* 0x0201000307007388 */ /* 0x0081e80000000400 */
[----:B0-----:R-:W3:Y:S04]  /*56710*/  LDL.LU R3, [R1+0x2fc0] ;  /* 0x002fc00001037983 */ /* 0x001ee80000300800 */
[----:B---3--:R0:W-:Y:S04]  /*56720*/  STS.U16 [R7+0x20500], R3 ;  /* 0x0205000307007388 */ /* 0x0081e80000000400 */
[----:B0-----:R-:W3:Y:S04]  /*56730*/  LDL.LU R3, [R1+0xd74] ;  /* 0x000d740001037983 */ /* 0x001ee80000300800 */
[----:B---3--:R0:W-:Y:S04]  /*56740*/  STL [R1+0x2fb4], R3 ;  /* 0x002fb40301007387 */ /* 0x0081e80000100800 */
[----:B0-----:R-:W3:Y:S04]  /*56750*/  LDL.LU R3, [R1+0xd84] ;  /* 0x000d840001037983 */ /* 0x001ee80000300800 */
[----:B---3--:R0:W-:Y:S04]  /*56760*/  STL [R1+0x2fb8], R3 ;  /* 0x002fb80301007387 */ /* 0x0081e80000100800 */
[----:B0-----:R-:W3:Y:S01]  /*56770*/  LDL.LU R3, [R1+0xd94] ;  /* 0x000d940001037983 */ /* 0x001ee20000300800 */
[----:B--2---:R-:W-:Y:S02]  /*56780*/  STS.U16 [R7+0x20900], R20 ;  /* 0x0209001407007388 */ /* 0x004fe40000000400 */
[----:B----4-:R-:W-:Y:S02]  /*56790*/  STS.U16 [R7+0x20d00], R22 ;  /* 0x020d001607007388 */ /* 0x010fe40000000400 */
        /* <DEDUP_REMOVED lines=23> */
[----:B------:R-:W-:Y:S01]  /*56910*/  STS.U16 [R7+0x26d00], R19 ;  /* 0x026d001307007388 */ /* 0x000fe20000000400 */
[----:B---3--:R0:W-:Y:S04]  /*56920*/  STL [R1+0x2fbc], R3 ;  /* 0x002fbc0301007387 */ /* 0x0081e80000100800 */
[----:B0-----:R-:W2:Y:S01]  /*56930*/  LDL.LU R3, [R1+0xda4] ;  /* 0x000da40001037983 */ /* 0x001ea20000300800 */
[----:B------:R0:W-:Y:S03]  /*56940*/  STS.U16 [R7+0x27100], R13 ;  /* 0x0271000d07007388 */ /* 0x0001e60000000400 */
[----:B0-----:R-:W3:Y:S01]  /*56950*/  LDL.LU R13, [R1+0xd64] ;  /* 0x000d6400010d7983 */ /* 0x001ee20000300800 */
[----:B------:R-:W4:Y:S02]  /*56960*/  LDL.LU R20, [R1+0xd54] ;  /* 0x000d540001147983 */ /* 0x000f240000300800 */
        /* <DEDUP_REMOVED lines=25> */
[----:B--2---:R0:W-:Y:S04]  /*56b00*/  STS.U16 [R7+0x27500], R3 ;  /* 0x0275000307007388 */ /* 0x0041e80000000400 */
[----:B0-----:R-:W2:Y:S04]  /*56b10*/  LDL.LU R3, [R1+0x2fbc] ;  /* 0x002fbc0001037983 */ /* 0x001ea80000300800 */
[----:B--2---:R0:W-:Y:S04]  /*56b20*/  STS.U16 [R7+0x27900], R3 ;  /* 0x0279000307007388 */ /* 0x0041e80000000400 */
[----:B0-----:R-:W2:Y:S04]  /*56b30*/  LDL.LU R3, [R1+0x2fb8] ;  /* 0x002fb80001037983 */ /* 0x001ea80000300800 */
[----:B--2---:R0:W-:Y:S04]  /*56b40*/  STS.U16 [R7+0x27d00], R3 ;  /* 0x027d000307007388 */ /* 0x0041e80000000400 */
[----:B0-----:R-:W2:Y:S04]  /*56b50*/  LDL.LU R3, [R1+0x2fb4] ;  /* 0x002fb40001037983 */ /* 0x001ea80000300800 */
[----:B--2---:R0:W-:Y:S01]  /*56b60*/  STS.U16 [R7+0x28100], R3 ;  /* 0x0281000307007388 */ /* 0x0041e20000000400 */
[----:B---3--:R1:W-:Y:S03]  /*56b70*/  STS.U16 [R7+0x28500], R13 ;  /* 0x0285000d07007388 */ /* 0x0083e60000000400 */
[----:B0-----:R-:W2:Y:S01]  /*56b80*/  LDL.LU R3, [R1+0x2fb0] ;  /* 0x002fb00001037983 */ /* 0x001ea20000300800 */
[----:B-1----:R-:W3:Y:S02]  /*56b90*/  LDL.LU R13, [R1+0x2fac] ;  /* 0x002fac00010d7983 */ /* 0x002ee40000300800 */
[----:B----4-:R-:W-:Y:S02]  /*56ba0*/  STS.U16 [R7+0x28900], R20 ;  /* 0x0289001407007388 */ /* 0x010fe40000000400 */
[----:B------:R0:W-:Y:S01]  /*56bb0*/  STS.U16 [R7+0x28d00], R22 ;  /* 0x028d001607007388 */ /* 0x0001e20000000400 */
[----:B------:R1:W-:Y:S01]  /*56bc0*/  STS.U16 [R7+0x29100], R21 ;  /* 0x0291001507007388 */ /* 0x0003e20000000400 */
[----:B------:R4:W-:Y:S02]  /*56bd0*/  STS.U16 [R7+0x29500], R23 ;  /* 0x0295001707007388 */ /* 0x0009e40000000400 */
[----:B------:R4:W-:Y:S02]  /*56be0*/  STS.U16 [R7+0x29900], R24 ;  /* 0x0299001807007388 */ /* 0x0009e40000000400 */
[----:B------:R4:W-:Y:S01]  /*56bf0*/  STS.U16 [R7+0x29d00], R26 ;  /* 0x029d001a07007388 */ /* 0x0009e20000000400 */
[----:B------:R4:W-:Y:S04]  /*56c00*/  STS.U16 [R7+0x2a100], R25 ;  /* 0x02a1001907007388 */ /* 0x0009e80000000400 */
[----:B0-----:R-:W3:Y:S01]  /*56c10*/  LDL.LU R22, [R1+0x254] ;  /* 0x0002540001167983 */ /* 0x001ee20000300800 */
[----:B-1----:R-:W3:Y:S02]  /*56c20*/  LDL.LU R21, [R1+0x250] ;  /* 0x0002500001157983 */ /* 0x002ee40000300800 */
[----:B----4-:R-:W4:Y:S01]  /*56c30*/  LDL.LU R23, [R1+0x24c] ;  /* 0x00024c0001177983 */ /* 0x010f220000300800 */
[----:B------:R-:W4:Y:S04]  /*56c40*/  LDL.LU R24, [R1+0x11e0] ;  /* 0x0011e00001187983 */ /* 0x000f280000300800 */
[----:B------:R-:W4:Y:S04]  /*56c50*/  LDL.LU R26, [R1+0x11d0] ;  /* 0x0011d000011a7983 */ /* 0x000f280000300800 */
[----:B------:R0:W-:Y:S01]  /*56c60*/  STS.U16 [R7+0x2a500], R27 ;  /* 0x02a5001b07007388 */ /* 0x0001e20000000400 */
[----:B------:R-:W4:Y:S02]  /*56c70*/  LDL.LU R25, [R1+0x11c0] ;  /* 0x0011c00001197983 */ /* 0x000f240000300800 */
[----:B------:R1:W-:Y:S02]  /*56c80*/  STS.U16 [R7+0x2a900], R28 ;  /* 0x02a9001c07007388 */ /* 0x0003e40000000400 */
[----:B------:R1:W-:Y:S01]  /*56c90*/  STS.U16 [R7+0x2ad00], R29 ;  /* 0x02ad001d07007388 */ /* 0x0003e20000000400 */
[----:B------:R1:W-:Y:S01]  /*56ca0*/  STS.U16 [R7+0x2b100], R2 ;  /* 0x02b1000207007388 */ /* 0x0003e20000000400 */
[----:B------:R1:W-:Y:S02]  /*56cb0*/  STS.U16 [R7+0x2b500], R8 ;  /* 0x02b5000807007388 */ /* 0x0003e40000000400 */
[----:B------:R1:W-:Y:S01]  /*56cc0*/  STS.U16 [R7+0x2b900], R0 ;  /* 0x02b9000007007388 */ /* 0x0003e20000000400 */
[----:B0-----:R-:W4:Y:S01]  /*56cd0*/  LDL.LU R27, [R1+0x11b0] ;  /* 0x0011b000011b7983 */ /* 0x001f220000300800 */
[----:B-1----:R-:W4:Y:S03]  /*56ce0*/  LDL.LU R28, [R1+0x11a0] ;  /* 0x0011a000011c7983 */ /* 0x002f260000300800 */
[----:B------:R-:W4:Y:S04]  /*56cf0*/  LDL.LU R29, [R1+0x1190] ;  /* 0x00119000011d7983 */ /* 0x000f280000300800 */
[----:B------:R-:W4:Y:S01]  /*56d00*/  LDL.LU R2, [R1+0x1180] ;  /* 0x0011800001027983 */ /* 0x000f220000300800 */
[----:B------:R-:W4:Y:S02]  /*56d10*/  LDL.LU R8, [R1+0x1170] ;  /* 0x0011700001087983 */ /* 0x000f240000300800 */
[----:B------:R0:W-:Y:S02]  /*56d20*/  STS.U16 [R7+0x2bd00], R5 ;  /* 0x02bd000507007388 */ /* 0x0001e40000000400 */
[----:B------:R-:W4:Y:S01]  /*56d30*/  LDL.LU R0, [R1+0x1160] ;  /* 0x0011600001007983 */ /* 0x000f220000300800 */
[----:B------:R1:W-:Y:S01]  /*56d40*/  STS.U16 [R7+0x2c100], R4 ;  /* 0x02c1000407007388 */ /* 0x0003e20000000400 */
[----:B------:R1:W-:Y:S02]  /*56d50*/  STS.U16 [R7+0x2c500], R11 ;  /* 0x02c5000b07007388 */ /* 0x0003e40000000400 */
[----:B------:R1:W-:Y:S02]  /*56d60*/  STS.U16 [R7+0x2c900], R6 ;  /* 0x02c9000607007388 */ /* 0x0003e40000000400 */
[----:B------:R1:W-:Y:S01]  /*56d70*/  STS.U16 [R7+0x2cd00], R14 ;  /* 0x02cd000e07007388 */ /* 0x0003e20000000400 */
[----:B------:R1:W-:Y:S04]  /*56d80*/  STS.U16 [R7+0x2d100], R15 ;  /* 0x02d1000f07007388 */ /* 0x0003e80000000400 */
        /* <DEDUP_REMOVED lines=19> */
[----:B0-----:R-:W4:Y:S01]  /*56ec0*/  LDL.LU R19, [R1+0x1090] ;  /* 0x0010900001137983 */ /* 0x001f220000300800 */
[----:B--2---:R-:W-:-:S02]  /*56ed0*/  LOP3.LUT R20, R3, 0x3f, RZ, 0xc0, !PT ;  /* 0x0000003f03147812 */ /* 0x004fc400078ec0ff */
[----:B------:R-:W-:Y:S01]  /*56ee0*/  LOP3.LUT P2, RZ, R3, 0x40, RZ, 0xc0, !PT ;  /* 0x0000004003ff7812 */ /* 0x000fe2000784c0ff */
[----:B---3--:R0:W-:Y:S02]  /*56ef0*/  STS.U16 [R7+0x2f100], R13 ;  /* 0x02f1000d07007388 */ /* 0x0081e40000000400 */
[----:B------:R-:W-:Y:S01]  /*56f00*/  IMAD.SHL.U32 R20, R20, 0x2, RZ ;  /* 0x0000000214147824 */ /* 0x000fe200078e00ff */
[----:B------:R-:W-:-:S04]  /*56f10*/  SEL R3, RZ, 0x90, !P2 ;  /* 0x00000090ff037807 */ /* 0x000fc80005000000 */
[----:B------:R-:W-:Y:S01]  /*56f20*/  LOP3.LUT R3, R3, R20, RZ, 0x3c, !PT ;  /* 0x0000001403037212 */ /* 0x000fe200078e3cff */
[----:B0-----:R-:W2:Y:S01]  /*56f30*/  LDL.LU R13, [R1+0xe10] ;  /* 0x000e1000010d7983 */ /* 0x001ea20000300800 */
[----:B------:R0:W-:Y:S03]  /*56f40*/  STL [R1+0x2f9c], R20 ;  /* 0x002f9c1401007387 */ /* 0x0001e60000100800 */
[----:B0-----:R-:W3:Y:S04]  /*56f50*/  LDL.LU R20, [R1+0xdd0] ;  /* 0x000dd00001147983 */ /* 0x001ee80000300800 */
[----:B---3--:R0:W-:Y:S04]  /*56f60*/  STL [R1+0x2fa0], R20 ;  /* 0x002fa01401007387 */ /* 0x0081e80000100800 */
[----:B0-----:R-:W3:Y:S04]  /*56f70*/  LDL.LU R20, [R1+0xde0] ;  /* 0x000de00001147983 */ /* 0x001ee80000300800 */
[----:B---3--:R0:W-:Y:S04]  /*56f80*/  STL [R1+0x2fa4], R20 ;  /* 0x002fa41401007387 */ /* 0x0081e80000100800 */
[----:B0-----:R-:W3:Y:S01]  /*56f90*/  LDL.LU R20, [R1+0xdf0] ;  /* 0x000df00001147983 */ /* 0x001ee20000300800 */
[----:B------:R-:W-:-:S03]  /*56fa0*/  LOP3.LUT R3, R3, 0x40, RZ, 0x3c, !PT ;  /* 0x0000004003037812 */ /* 0x000fc600078e3cff */
[----:B------:R-:W-:Y:S01]  /*56fb0*/  STS.U16 [R7+0x2f500], R22 ;  /* 0x02f5001607007388 */ /* 0x000fe20000000400 */
[----:B------:R-:W-:Y:S02]  /*56fc0*/  STS.U16 [R7+0x2f900], R21 ;  /* 0x02f9001507007388 */ /* 0x000fe40000000400 */
[----:B----4-:R-:W-:Y:S01]  /*56fd0*/  STS.U16 [R7+0x2fd00], R23 ;  /* 0x02fd001707007388 */ /* 0x010fe20000000400 */
        /* <DEDUP_REMOVED lines=20> */
[----:B---3--:R0:W-:Y:S04]  /*57120*/  STL [R1+0x2fa8], R20 ;  /* 0x002fa81401007387 */ /* 0x0081e80000100800 */
[----:B0-----:R-:W3:Y:S01]  /*57130*/  LDL.LU R20, [R1+0xe00] ;  /* 0x000e000001147983 */ /* 0x001ee20000300800 */
[----:B------:R-:W4:Y:S03]  /*57140*/  LDL.LU R9, [R1+0xdc0] ;  /* 0x000dc00001097983 */ /* 0x000f260000300800 */
[----:B------:R0:W-:Y:S01]  /*57150*/  STS.U16 [R3+0x25200], R12 ;  /* 0x0252000c03007388 */ /* 0x0001e20000000400 */
[----:B------:R-:W4:Y:S02]  /*57160*/  LDL.LU R10, [R1+0xdb0] ;  /* 0x000db000010a7983 */ /* 0x000f240000300800 */
[----:B------:R1:W-:Y:S02]  /*57170*/  STS.U16 [R3+0x25600], R19 ;  /* 0x0256001303007388 */ /* 0x0003e40000000400 */
[----:B--2---:R2:W-:Y:S01]  /*57180*/  STS.U16 [R3+0x25a00], R13 ;  /* 0x025a000d03007388 */ /* 0x0045e20000000400 */
[----:B0-----:R-:W4:Y:S01]  /*57190*/  LDL.LU R12, [R1+0xda0] ;  /* 0x000da000010c7983 */ /* 0x001f220000300800 */
[----:B-1----:R-:W4:Y:S02]  /*571a0*/  LDL.LU R19, [R1+0xd90] ;  /* 0x000d900001137983 */ /* 0x002f240000300800 */
[----:B--2---:R-:W2:Y:S02]  /*571b0*/  LDL.LU R13, [R1+0xd80] ;  /* 0x000d8000010d7983 */ /* 0x004ea40000300800 */
        /* <DEDUP_REMOVED lines=25> */
[----:B0-----:R-:W3:Y:S04]  /*57350*/  LDL.LU R20, [R1+0x2fa4] ;  /* 0x002fa40001147983 */ /* 0x001ee80000300800 */
[----:B---3--:R0:W-:Y:S04]  /*57360*/  STS.U16 [R3+0x26600], R20 ;  /* 0x0266001403007388 */ /* 0x0081e80000000400 */
[----:B0-----:R-:W3:Y:S04]  /*57370*/  LDL.LU R20, [R1+0x2fa0] ;  /* 0x002fa00001147983 */ /* 0x001ee80000300800 */
[----:B---3--:R0:W-:Y:S01]  /*57380*/  STS.U16 [R3+0x26a00], R20 ;  /* 0x026a001403007388 */ /* 0x0081e20000000400 */
[----:B----4-:R1:W-:Y:S02]  /*57390*/  STS.U16 [R3+0x26e00], R9 ;  /* 0x026e000903007388 */ /* 0x0103e40000000400 */
[----:B------:R3:W-:Y:S02]  /*573a0*/  STS.U16 [R3+0x27200], R10 ;  /* 0x0272000a03007388 */ /* 0x0007e40000000400 */
[----:B------:R4:W-:Y:S01]  /*573b0*/  STS.U16 [R3+0x27600], R12 ;  /* 0x0276000c03007388 */ /* 0x0009e20000000400 */
[----:B------:R4:W-:Y:S01]  /*573c0*/  STS.U16 [R3+0x27a00], R19 ;  /* 0x027a001303007388 */ /* 0x0009e20000000400 */
[----:B--2---:R4:W-:Y:S03]  /*573d0*/  STS.U16 [R3+0x27e00], R13 ;  /* 0x027e000d03007388 */ /* 0x0049e60000000400 */
[----:B0-----:R-:W2:Y:S01]  /*573e0*/  LDL.LU R20, [R1+0x2f9c] ;  /* 0x002f9c0001147983 */ /* 0x001ea20000300800 */
[----:B-1----:R-:W2:Y:S02]  /*573f0*/  LDL.LU R9, [R1+0x2f98] ;  /* 0x002f980001097983 */ /* 0x002ea40000300800 */
[----:B---3--:R-:W3:Y:S02]  /*57400*/  LDL.LU R10, [R1+0x2f94] ;  /* 0x002f9400010a7983 */ /* 0x008ee40000300800 */
[----:B----4-:R-:W4:Y:S01]  /*57410*/  LDL.LU R12, [R1+0x2f90] ;  /* 0x002f9000010c7983 */ /* 0x010f220000300800 */
[----:B------:R-:W2:Y:S01]  /*57420*/  LDL.LU R19, [R1+0x2f8c] ;  /* 0x002f8c0001137983 */ /* 0x000ea20000300800 */
[----:B------:R-:W2:Y:S03]  /*57430*/  LDL.LU R13, [R1+0x2f88] ;  /* 0x002f8800010d7983 */ /* 0x000ea60000300800 */
[----:B------:R0:W-:Y:S01]  /*57440*/  STS.U16 [R3+0x28200], R7 ;  /* 0x0282000703007388 */ /* 0x0001e20000000400 */
[----:B------:R-:W-:Y:S02]  /*57450*/  STS.U16 [R3+0x28600], R22 ;  /* 0x0286001603007388 */ /* 0x000fe40000000400 */
[----:B------:R-:W-:Y:S02]  /*57460*/  STS.U16 [R3+0x28a00], R21 ;  /* 0x028a001503007388 */ /* 0x000fe40000000400 */
[----:B------:R-:W-:Y:S01]  /*57470*/  STS.U16 [R3+0x28e00], R23 ;  /* 0x028e001703007388 */ /* 0x000fe20000000400 */
[----:B------:R-:W-:Y:S01]  /*57480*/  STS.U16 [R3+0x29200], R24 ;  /* 0x0292001803007388 */ /* 0x000fe20000000400 */
[----:B------:R-:W-:Y:S02]  /*57490*/  STS.U16 [R3+0x29600], R26 ;  /* 0x0296001a03007388 */ /* 0x000fe40000000400 */
[----:B------:R1:W-:Y:S02]  /*574a0*/  STS.U16 [R3+0x29a00], R25 ;  /* 0x029a001903007388 */ /* 0x0003e40000000400 */
        /* <DEDUP_REMOVED lines=15> */
[----:B0-----:R-:W3:Y:S01]  /*575a0*/  LDL.LU R7, [R1+0x228] ;  /* 0x0002280001077983 */ /* 0x001ee20000300800 */
[----:B-1----:R-:W3:Y:S03]  /*575b0*/  LDL.LU R25, [R1+0x220] ;  /* 0x0002200001197983 */ /* 0x002ee60000300800 */
[----:B--2---:R0:W-:Y:S04]  /*575c0*/  STS.U16 [R3+0x2da00], R13 ;  /* 0x02da000d03007388 */ /* 0x0041e80000000400 */
        /* <DEDUP_REMOVED lines=17> */
[----:B------:R-:W-:Y:S01]  /*576e0*/  STS.U16 [R3+0x2de00], R19 ;  /* 0x02de001303007388 */ /* 0x000fe20000000400 */
[----:B------:R-:W2:Y:S02]  /*576f0*/  LDL.LU R15, [R1+0x110c] ;  /* 0x00110c00010f7983 */ /* 0x000ea40000300800 */
[----:B----4-:R-:W-:Y:S02]  /*57700*/  STS.U16 [R3+0x2e200], R12 ;  /* 0x02e2000c03007388 */ /* 0x010fe40000000400 */
[----:B------:R-:W4:Y:S01]  /*57710*/  LDL.LU R16, [R1+0x10fc] ;  /* 0x0010fc0001107983 */ /* 0x000f220000300800 */
[----:B---3--:R-:W-:Y:S04]  /*57720*/  STS.U16 [R3+0x2e600], R10 ;  /* 0x02e6000a03007388 */ /* 0x008fe80000000400 */
[----:B------:R-:W3:Y:S01]  /*57730*/  LDL.LU R17, [R1+0x10ec] ;  /* 0x0010ec0001117983 */ /* 0x000ee20000300800 */
[----:B------:R0:W-:Y:S02]  /*57740*/  STS.U16 [R3+0x2ea00], R9 ;  /* 0x02ea000903007388 */ /* 0x0001e40000000400 */
[----:B------:R-:W3:Y:S01]  /*57750*/  LDL.LU R18, [R1+0x10dc] ;  /* 0x0010dc0001127983 */ /* 0x000ee20000300800 */
[----:B0-----:R-:W3:Y:S01]  /*57760*/  LDL.LU R9, [R1+0x10cc] ;  /* 0x0010cc0001097983 */ /* 0x001ee20000300800 */
[----:B------:R-:W3:Y:S02]  /*57770*/  LDL.LU R10, [R1+0x10bc] ;  /* 0x0010bc00010a7983 */ /* 0x000ee40000300800 */
[----:B------:R-:W3:Y:S02]  /*57780*/  LDL.LU R12, [R1+0x10ac] ;  /* 0x0010ac00010c7983 */ /* 0x000ee40000300800 */
[----:B------:R-:W3:Y:S01]  /*57790*/  LDL.LU R19, [R1+0x109c] ;  /* 0x00109c0001137983 */ /* 0x000ee20000300800 */
[----:B--2---:R-:W-:Y:S01]  /*577a0*/  LOP3.LUT P1, RZ, R13, 0x40, RZ, 0xc0, !PT ;  /* 0x000000400dff7812 */ /* 0x004fe2000782c0ff */
[----:B------:R0:W-:Y:S04]  /*577b0*/  STL [R1+0x2f74], R13 ;  /* 0x002f740d01007387 */ /* 0x0001e80000100800 */
[----:B0-----:R-:W2:Y:S04]  /*577c0*/  LDL.LU R13, [R1+0xdec] ;  /* 0x000dec00010d7983 */ /* 0x001ea80000300800 */
[----:B--2---:R0:W-:Y:S04]  /*577d0*/  STL [R1+0x2f78], R13 ;  /* 0x002f780d01007387 */ /* 0x0041e80000100800 */
[----:B0-----:R-:W2:Y:S04]  /*577e0*/  LDL.LU R13, [R1+0xdfc] ;  /* 0x000dfc00010d7983 */ /* 0x001ea80000300800 */
[----:B--2---:R0:W-:Y:S04]  /*577f0*/  STL [R1+0x2f7c], R13 ;  /* 0x002f7c0d01007387 */ /* 0x0041e80000100800 */
[----:B0-----:R-:W2:Y:S04]  /*57800*/  LDL.LU R13, [R1+0xe0c] ;  /* 0x000e0c00010d7983 */ /* 0x001ea80000300800 */
[----:B------:R-:W-:Y:S01]  /*57810*/  STS.U16 [R3+0x2ee00], R7 ;  /* 0x02ee000703007388 */ /* 0x000fe20000000400 */
[----:B------:R0:W-:Y:S02]  /*57820*/  STS.U16 [R3+0x2f200], R25 ;  /* 0x02f2001903007388 */ /* 0x0001e40000000400 */
[----:B0-----:R-:W-:-:S04]  /*57830*/  SEL R25, RZ, 0x90, !P1 ;  /* 0x00000090ff197807 */ /* 0x001fc80004800000 */
[----:B------:R-:W-:Y:S01]  /*57840*/  LOP3.LUT R25, R25, R20, RZ, 0x3c, !PT ;  /* 0x0000001419197212 */ /* 0x000fe200078e3cff */
[----:B------:R-:W-:Y:S03]  /*57850*/  STS.U16 [R3+0x2f600], R22 ;  /* 0x02f6001603007388 */ /* 0x000fe60000000400 */
[----:B------:R-:W-:Y:S01]  /*57860*/  LOP3.LUT R25, R25, 0x60, RZ, 0x3c, !PT ;  /* 0x0000006019197812 */ /* 0x000fe200078e3cff */
[----:B------:R-:W-:Y:S01]  /*57870*/  STS.U16 [R3+0x2fa00], R21 ;  /* 0x02fa001503007388 */ /* 0x000fe20000000400 */
[----:B------:R-:W-:Y:S03]  /*57880*/  STS.U16 [R3+0x2fe00], R23 ;  /* 0x02fe001703007388 */ /* 0x000fe60000000400 */
[----:B------:R-:W-:Y:S01]  /*57890*/  STS.U16 [R25+0x20300], R24 ;  /* 0x0203001819007388 */ /* 0x000fe20000000400 */
[----:B------:R-:W-:Y:S02]  /*578a0*/  STS.U16 [R25+0x20700], R26 ;  /* 0x0207001a19007388 */ /* 0x000fe40000000400 */
[----:B------:R-:W-:Y:S01]  /*578b0*/  STS.U16 [R25+0x20b00], R27 ;  /* 0x020b001b19007388 */ /* 0x000fe20000000400 */
[----:B--2---:R0:W-:Y:S04]  /*578c0*/  STL [R1+0x2f80], R13 ;  /* 0x002f800d01007387 */ /* 0x0041e80000100800 */
[----:B0-----:R-:W2:Y:S01]  /*578d0*/  LDL.LU R13, [R1+0x106c] ;  /* 0x00106c00010d7983 */ /* 0x001ea20000300800 */
[----:B------:R-:W-:Y:S02]  /*578e0*/  STS.U16 [R25+0x20f00], R28 ;  /* 0x020f001c19007388 */ /* 0x000fe40000000400 */
[----:B------:R-:W-:Y:S02]  /*578f0*/  STS.U16 [R25+0x21300], R29 ;  /* 0x0213001d19007388 */ /* 0x000fe40000000400 */
[----:B------:R-:W2:Y:S01]  /*57900*/  LDL.LU R7, [R1+0xddc] ;  /* 0x000ddc0001077983 */ /* 0x000ea20000300800 */
[----:B------:R-:W-:Y:S04]  /*57910*/  STS.U16 [R25+0x21700], R2 ;  /* 0x0217000219007388 */ /* 0x000fe80000000400 */
[----:B------:R-:W2:Y:S01]  /*57920*/  LDL.LU R20, [R1+0xdcc] ;  /* 0x000dcc0001147983 */ /* 0x000ea20000300800 */
[----:B------:R-:W-:Y:S02]  /*57930*/  STS.U16 [R25+0x21b00], R8 ;  /* 0x021b000819007388 */ /* 0x000fe40000000400 */
[----:B------:R-:W2:Y:S02]  /*57940*/  LDL.LU R22, [R1+0xdbc] ;  /* 0x000dbc0001167983 */ /* 0x000ea40000300800 */
[----:B------:R-:W-:Y:S01]  /*57950*/  STS.U16 [R25+0x21f00], R0 ;  /* 0x021f000019007388 */ /* 0x000fe20000000400 */
[----:B------:R-:W2:Y:S04]  /*57960*/  LDL.LU R21, [R1+0xdac] ;  /* 0x000dac0001157983 */ /* 0x000ea80000300800 */
[----:B------:R0:W-:Y:S01]  /*57970*/  STS.U16 [R25+0x22300], R5 ;  /* 0x0223000519007388 */ /* 0x0001e20000000400 */
[----:B------:R-:W2:Y:S02]  /*57980*/  LDL.LU R23, [R1+0xd9c] ;  /* 0x000d9c0001177983 */ /* 0x000ea40000300800 */
[----:B------:R-:W-:Y:S02]  /*57990*/  STS.U16 [R25+0x22700], R4 ;  /* 0x0227000419007388 */ /* 0x000fe40000000400 */
[----:B------:R-:W2:Y:S01]  /*579a0*/  LDL.LU R24, [R1+0xd8c] ;  /* 0x000d8c0001187983 */ /* 0x000ea20000300800 */
[----:B------:R-:W-:Y:S04]  /*579b0*/  STS.U16 [R25+0x22b00], R11 ;  /* 0x022b000b19007388 */ /* 0x000fe80000000400 */
[----:B------:R-:W2:Y:S01]  /*579c0*/  LDL.LU R26, [R1+0xd7c] ;  /* 0x000d7c00011a7983 */ /* 0x000ea20000300800 */
[----:B------:R1:W-:Y:S02]  /*579d0*/  STS.U16 [R25+0x22f00], R6 ;  /* 0x022f000619007388 */ /* 0x0003e40000000400 */
[----:B------:R1:W-:Y:S02]  /*579e0*/  STS.U16 [R25+0x23300], R14 ;  /* 0x0233000e19007388 */ /* 0x0003e40000000400 */
[----:B------:R1:W-:Y:S01]  /*579f0*/  STS.U16 [R25+0x23700], R15 ;  /* 0x0237000f19007388 */ /* 0x0003e20000000400 */
[----:B0-----:R-:W2:Y:S04]  /*57a00*/  LDL.LU R5, [R1+0xd6c] ;  /* 0x000d6c0001057983 */ /* 0x001ea80000300800 */
[----:B----4-:R0:W-:Y:S01]  /*57a10*/  STS.U16 [R25+0x23b00], R16 ;  /* 0x023b001019007388 */ /* 0x0101e20000000400 */
[----:B---3--:R3:W-:Y:S03]  /*57a20*/  STS.U16 [R25+0x23f00], R17 ;  /* 0x023f001119007388 */ /* 0x0087e60000000400 */
[----:B-1----:R-:W3:Y:S01]  /*57a30*/  LDL.LU R6, [R1+0xd5c] ;  /* 0x000d5c0001067983 */ /* 0x002ee20000300800 */
[----:B------:R-:W3:Y:S02]  /*57a40*/  LDL.LU R14, [R1+0xd4c] ;  /* 0x000d4c00010e7983 */ /* 0x000ee40000300800 */
[----:B------:R-:W3:Y:S02]  /*57a50*/  LDL.LU R15, [R1+0x7ec] ;  /* 0x0007ec00010f7983 */ /* 0x000ee40000300800 */
[----:B------:R1:W-:Y:S01]  /*57a60*/  STS.U16 [R25+0x24300], R18 ;  /* 0x0243001219007388 */ /* 0x0003e20000000400 */
[----:B0-----:R-:W3:Y:S02]  /*57a70*/  LDL.LU R16, [R1+0x7dc] ;  /* 0x0007dc0001107983 */ /* 0x001ee40000300800 */
[----:B---3--:R-:W3:Y:S02]  /*57a80*/  LDL.LU R17, [R1+0x7a8] ;  /* 0x0007a80001117983 */ /* 0x008ee40000300800 */
[----:B------:R0:W-:Y:S01]  /*57a90*/  STS.U16 [R25+0x24700], R9 ;  /* 0x0247000919007388 */ /* 0x0001e20000000400 */
[----:B------:R0:W-:Y:S02]  /*57aa0*/  STS.U16 [R25+0x24b00], R10 ;  /* 0x024b000a19007388 */ /* 0x0001e40000000400 */
[----:B------:R0:W-:Y:S02]  /*57ab0*/  STS.U16 [R25+0x24f00], R12 ;  /* 0x024f000c19007388 */ /* 0x0001e40000000400 */
[----:B------:R0:W-:Y:S01]  /*57ac0*/  STS.U16 [R25+0x25300], R19 ;  /* 0x0253001319007388 */ /* 0x0001e20000000400 */
[----:B-1----:R-:W3:Y:S04]  /*57ad0*/  LDL.LU R18, [R1+0x788] ;  /* 0x0007880001127983 */ /* 0x002ee80000300800 */
        /* <DEDUP_REMOVED lines=20> */
[----:B------:R1:W-:Y:S02]  /*57c20*/  STS.U16 [R25+0x26700], R7 ;  /* 0x0267000719007388 */ /* 0x0003e40000000400 */
[----:B------:R2:W-:Y:S02]  /*57c30*/  STS.U16 [R25+0x26b00], R20 ;  /* 0x026b001419007388 */ /* 0x0005e40000000400 */
[----:B------:R3:W-:Y:S01]  /*57c40*/  STS.U16 [R25+0x26f00], R22 ;  /* 0x026f001619007388 */ /* 0x0007e20000000400 */
[----:B------:R3:W-:Y:S01]  /*57c50*/  STS.U16 [R25+0x27300], R21 ;  /* 0x0273001519007388 */ /* 0x0007e20000000400 */
[----:B------:R3:W-:Y:S03]  /*57c60*/  STS.U16 [R25+0x27700], R23 ;  /* 0x0277001719007388 */ /* 0x0007e60000000400 */
[----:B0-----:R-:W4:Y:S01]  /*57c70*/  LDL.LU R13, [R1+0x2f74] ;  /* 0x002f7400010d7983 */ /* 0x001f220000300800 */
[----:B-1----:R-:W4:Y:S02]  /*57c80*/  LDL.LU R7, [R1+0x2f70] ;  /* 0x002f700001077983 */ /* 0x002f240000300800 */
[----:B--2---:R-:W2:Y:S02]  /*57c90*/  LDL.LU R20, [R1+0x2f6c] ;  /* 0x002f6c0001147983 */ /* 0x004ea40000300800 */
[----:B---3--:R-:W3:Y:S01]  /*57ca0*/  LDL.LU R22, [R1+0x2f68] ;  /* 0x002f680001167983 */ /* 0x008ee20000300800 */
[----:B------:R-:W2:Y:S01]  /*57cb0*/  LDL.LU R21, [R1+0x2f64] ;  /* 0x002f640001157983 */ /* 0x000ea20000300800 */
        /* <DEDUP_REMOVED lines=25> */
[----:B------:R0:W-:Y:S04]  /*57e50*/  STS.U16 [R25+0x2ab00], R19 ;  /* 0x02ab001319007388 */ /* 0x0001e80000000400 */
[----:B0-----:R-:W2:Y:S01]  /*57e60*/  LDL.LU R19, [R1+0x2f2c] ;  /* 0x002f2c0001137983 */ /* 0x001ea20000300800 */
[----:B------:R-:W-:Y:S02]  /*57e70*/  STS.U16 [R25+0x2af00], R3 ;  /* 0x02af000319007388 */ /* 0x000fe40000000400 */
[----:B------:R0:W-:Y:S02]  /*57e80*/  STS.U16 [R25+0x2b300], R27 ;  /* 0x02b3001b19007388 */ /* 0x0001e40000000400 */
[----:B------:R1:W-:Y:S01]  /*57e90*/  STS.U16 [R25+0x2b700], R28 ;  /* 0x02b7001c19007388 */ /* 0x0003e20000000400 */
[----:B------:R1:W-:Y:S01]  /*57ea0*/  STS.U16 [R25+0x2bb00], R29 ;  /* 0x02bb001d19007388 */ /* 0x0003e20000000400 */
[----:B------:R1:W-:Y:S02]  /*57eb0*/  STS.U16 [R25+0x2bf00], R2 ;  /* 0x02bf000219007388 */ /* 0x0003e40000000400 */
[----:B------:R1:W-:Y:S02]  /*57ec0*/  STS.U16 [R25+0x2c300], R8 ;  /* 0x02c3000819007388 */ /* 0x0003e40000000400 */
[----:B------:R-:W-:Y:S01]  /*57ed0*/  STS.U16 [R25+0x2c700], R0 ;  /* 0x02c7000019007388 */ /* 0x000fe20000000400 */
[----:B0-----:R-:W3:Y:S01]  /*57ee0*/  LDL.LU R27, [R1+0x204] ;  /* 0x00020400011b7983 */ /* 0x001ee20000300800 */
[----:B-1----:R-:W3:Y:S02]  /*57ef0*/  LDL.LU R28, [R1+0x7d0] ;  /* 0x0007d000011c7983 */ /* 0x002ee40000300800 */
[----:B------:R-:W3:Y:S01]  /*57f00*/  LDL.LU R29, [R1+0x7c4] ;  /* 0x0007c400011d7983 */ /* 0x000ee20000300800 */
[----:B------:R-:W3:Y:S04]  /*57f10*/  LDL.LU R2, [R1+0x7bc] ;  /* 0x0007bc0001027983 */ /* 0x000ee80000300800 */
[----:B------:R0:W-:Y:S04]  /*57f20*/  STS.U16 [R25+0x2cb00], R4 ;  /* 0x02cb000419007388 */ /* 0x0001e80000000400 */
[----:B------:R-:W3:Y:S01]  /*57f30*/  LDL.LU R8, [R1+0x7b4] ;  /* 0x0007b40001087983 */ /* 0x000ee20000300800 */
[----:B------:R1:W-:Y:S03]  /*57f40*/  STS.U16 [R25+0x2cf00], R11 ;  /* 0x02cf000b19007388 */ /* 0x0003e60000000400 */
[----:B0-----:R-:W3:Y:S01]  /*57f50*/  LDL.LU R4, [R1+0x7ac] ;  /* 0x0007ac0001047983 */ /* 0x001ee20000300800 */
[----:B-1----:R-:W3:Y:S01]  /*57f60*/  LDL.LU R11, [R1+0x7a0] ;  /* 0x0007a000010b7983 */ /* 0x002ee20000300800 */
[----:B----4-:R-:W-:-:S04]  /*57f70*/  SHF.L.U32 R0, R13, 0x2, RZ ;  /* 0x000000020d007819 */ /* 0x010fc800000006ff */
[----:B------:R-:W-:-:S04]  /*57f80*/  LOP3.LUT R3, R0, 0x7c, RZ, 0xc0, !PT ;  /* 0x0000007c00037812 */ /* 0x000fc800078ec0ff */
[----:B------:R-:W-:Y:S01]  /*57f90*/  LEA R3, R7, R3, 0x5 ;  /* 0x0000000307037211 */ /* 0x000fe200078e28ff */
[----:B--2---:R-:W-:Y:S01]  /*57fa0*/  STS.U16 [R25+0x2d300], R19 ;  /* 0x02d3001319007388 */ /* 0x004fe20000000400 */
[----:B------:R-:W-:Y:S02]  /*57fb0*/  STS.U16 [R25+0x2d700], R12 ;  /* 0x02d7000c19007388 */ /* 0x000fe40000000400 */
[----:B------:R-:W-:Y:S02]  /*57fc0*/  STS.U16 [R25+0x2db00], R10 ;  /* 0x02db000a19007388 */ /* 0x000fe40000000400 */
[----:B------:R0:W-:Y:S01]  /*57fd0*/  STS.U16 [R25+0x2df00], R9 ;  /* 0x02df000919007388 */ /* 0x0001e20000000400 */
[----:B------:R-:W-:Y:S01]  /*57fe0*/  STS.U16 [R25+0x2e300], R18 ;  /* 0x02e3001219007388 */ /* 0x000fe20000000400 */
[----:B------:R-:W-:Y:S02]  /*57ff0*/  STS.U16 [R25+0x2e700], R17 ;  /* 0x02e7001119007388 */ /* 0x000fe40000000400 */
[----:B------:R-:W-:Y:S02]  /*58000*/  STS.U16 [R25+0x2eb00], R16 ;  /* 0x02eb001019007388 */ /* 0x000fe40000000400 */
[----:B------:R-:W-:Y:S01]  /*58010*/  STS.U16 [R25+0x2ef00], R15 ;  /* 0x02ef000f19007388 */ /* 0x000fe20000000400 */
[----:B------:R1:W-:Y:S01]  /*58020*/  STS.U16 [R25+0x2f300], R14 ;  /* 0x02f3000e19007388 */ /* 0x0003e20000000400 */
[----:B------:R2:W-:Y:S03]  /*58030*/  STS.U16 [R25+0x2f700], R6 ;  /* 0x02f7000619007388 */ /* 0x0005e60000000400 */
[----:B0-----:R-:W4:Y:S01]  /*58040*/  LDL.LU R9, [R1+0x78c] ;  /* 0x00078c0001097983 */ /* 0x001f220000300800 */
[----:B------:R-:W4:Y:S02]  /*58050*/  LDL.LU R10, [R1+0x77c] ;  /* 0x00077c00010a7983 */ /* 0x000f240000300800 */
[----:B------:R-:W4:Y:S01]  /*58060*/  LDL.LU R12, [R1+0x770] ;  /* 0x00077000010c7983 */ /* 0x000f220000300800 */
[----:B-1----:R-:W4:Y:S01]  /*58070*/  LDL.LU R14, [R1+0x7c8] ;  /* 0x0007c800010e7983 */ /* 0x002f220000300800 */
[----:B--2---:R-:W-:Y:S01]  /*58080*/  LOP3.LUT R6, R13, 0x60, RZ, 0xc0, !PT ;  /* 0x000000600d067812 */ /* 0x004fe200078ec0ff */
[----:B------:R-:W2:Y:S02]  /*58090*/  LDL.LU R15, [R1+0x7c0] ;  /* 0x0007c000010f7983 */ /* 0x000ea40000300800 */
[----:B------:R-:W2:Y:S01]  /*580a0*/  LDL.LU R16, [R1+0x7b8] ;  /* 0x0007b80001107983 */ /* 0x000ea20000300800 */
[----:B------:R-:W2:Y:S01]  /*580b0*/  LDL.LU R17, [R1+0x7b0] ;  /* 0x0007b00001117983 */ /* 0x000ea20000300800 */
[----:B------:R-:W-:Y:S01]  /*580c0*/  SHF.R.U32.HI R13, RZ, 0x1, R6 ;  /* 0x00000001ff0d7819 */ /* 0x000fe20000011606 */
[----:B------:R-:W2:Y:S02]  /*580d0*/  LDL.LU R18, [R1+0x7a4] ;  /* 0x0007a40001127983 */ /* 0x000ea40000300800 */
[----:B------:R-:W2:Y:S01]  /*580e0*/  LDL.LU R19, [R1+0x798] ;  /* 0x0007980001137983 */ /* 0x000ea20000300800 */
[----:B------:R0:W-:Y:S01]  /*580f0*/  STS.U16 [R25+0x2fb00], R5 ;  /* 0x02fb000519007388 */ /* 0x0001e20000000400 */
[----:B------:R-:W-:Y:S01]  /*58100*/  LOP3.LUT R3, R3, R13, RZ, 0x3c, !PT ;  /* 0x0000000d03037212 */ /* 0x000fe200078e3cff */
[----:B---3--:R1:W-:Y:S04]  /*58110*/  STS.U16 [R25+0x2ff00], R27 ;  /* 0x02ff001b19007388 */ /* 0x0083e80000000400 */
[----:B------:R3:W-:Y:S04]  /*58120*/  STS [R3+0x30000], R28 ;  /* 0x0300001c03007388 */ /* 0x0007e80000000800 */
[----:B0-----:R-:W2:Y:S01]  /*58130*/  LDL.LU R5, [R1+0x784] ;  /* 0x0007840001057983 */ /* 0x001ea20000300800 */
[----:B------:R-:W2:Y:S02]  /*58140*/  LDL.LU R6, [R1+0x778] ;  /* 0x0007780001067983 */ /* 0x000ea40000300800 */
[----:B------:R-:W2:Y:S02]  /*58150*/  LDL.LU R7, [R1+0x76c] ;  /* 0x00076c0001077983 */ /* 0x000ea40000300800 */
[----:B-1----:R-:W2:Y:S01]  /*58160*/  LDL.LU R25, [R1+0x2f28] ;  /* 0x002f280001197983 */ /* 0x002ea20000300800 */
[----:B------:R-:W2:Y:S01]  /*58170*/  LDL.LU R27, [R1+0x2f24] ;  /* 0x002f2400011b7983 */ /* 0x000ea20000300800 */
[----:B---3--:R-:W2:Y:S03]  /*58180*/  LDL.LU R28, [R1+0x2f20] ;  /* 0x002f2000011c7983 */ /* 0x008ea60000300800 */
[----:B------:R0:W-:Y:S01]  /*58190*/  STS [R3+0x30400], R29 ;  /* 0x0304001d03007388 */ /* 0x0001e20000000800 */
[----:B------:R1:W-:Y:S02]  /*581a0*/  STS [R3+0x30800], R2 ;  /* 0x0308000203007388 */ /* 0x0003e40000000800 */
[----:B------:R1:W-:Y:S02]  /*581b0*/  STS [R3+0x30c00], R8 ;  /* 0x030c000803007388 */ /* 0x0003e40000000800 */
[----:B------:R1:W-:Y:S01]  /*581c0*/  STS [R3+0x31000], R4 ;  /* 0x0310000403007388 */ /* 0x0003e20000000800 */
[----:B------:R1:W-:Y:S04]  /*581d0*/  STS [R3+0x31400], R11 ;  /* 0x0314000b03007388 */ /* 0x0003e80000000800 */
[----:B0-----:R-:W2:Y:S01]  /*581e0*/  LDL.LU R29, [R1+0x2f1c] ;  /* 0x002f1c00011d7983 */ /* 0x001ea20000300800 */
[----:B-1----:R-:W2:Y:S03]  /*581f0*/  LDL.LU R2, [R1+0x2f18] ;  /* 0x002f180001027983 */ /* 0x002ea60000300800 */
[----:B------:R-:W2:Y:S01]  /*58200*/  LDL.LU R8, [R1+0x2f14] ;  /* 0x002f140001087983 */ /* 0x000ea20000300800 */
[----:B------:R-:W2:Y:S03]  /*58210*/  LDL.LU R4, [R1+0x2f10] ;  /* 0x002f100001047983 */ /* 0x000ea60000300800 */
[----:B------:R-:W2:Y:S01]  /*58220*/  LDL.LU R11, [R1+0x2f0c] ;  /* 0x002f0c00010b7983 */ /* 0x000ea20000300800 */
[----:B------:R-:W-:-:S03]  /*58230*/  LOP3.LUT R0, R0, 0x7c, RZ, 0xc0, !PT ;  /* 0x0000007c00007812 */ /* 0x000fc600078ec0ff */
[----:B----4-:R0:W-:Y:S01]  /*58240*/  STS [R3+0x31800], R9 ;  /* 0x0318000903007388 */ /* 0x0101e20000000800 */
[----:B------:R1:W-:Y:S02]  /*58250*/  STS [R3+0x31c00], R10 ;  /* 0x031c000a03007388 */ /* 0x0003e40000000800 */
[----:B------:R4:W-:Y:S01]  /*58260*/  STS [R3+0x32000], R12 ;  /* 0x0320000c03007388 */ /* 0x0009e20000000800 */
[----:B0-----:R-:W3:Y:S01]  /*58270*/  LDL.LU R9, [R1+0x2f08] ;  /* 0x002f080001097983 */ /* 0x001ee20000300800 */
[----:B-1----:R-:W3:Y:S02]  /*58280*/  LDL.LU R10, [R1+0x2f04] ;  /* 0x002f0400010a7983 */ /* 0x002ee40000300800 */
[----:B----4-:R-:W4:Y:S01]  /*58290*/  LDL.LU R12, [R1+0x2f00] ;  /* 0x002f0000010c7983 */ /* 0x010f220000300800 */
[----:B--2---:R0:W-:Y:S01]  /*582a0*/  STS [R3+0x32400], R11 ;  /* 0x0324000b03007388 */ /* 0x0041e20000000800 */
[----:B------:R1:W-:Y:S02]  /*582b0*/  STS [R3+0x32800], R8 ;  /* 0x0328000803007388 */ /* 0x0003e40000000800 */
[----:B------:R-:W-:Y:S02]  /*582c0*/  STS [R3+0x32c00], R29 ;  /* 0x032c001d03007388 */ /* 0x000fe40000000800 */
[----:B------:R-:W-:Y:S01]  /*582d0*/  STS [R3+0x33000], R27 ;  /* 0x0330001b03007388 */ /* 0x000fe20000000800 */
[----:B------:R2:W-:Y:S04]  /*582e0*/  STS [R3+0x33400], R26 ;  /* 0x0334001a03007388 */ /* 0x0005e80000000800 */
[----:B0-----:R-:W3:Y:S01]  /*582f0*/  LDL.LU R11, [R1+0x2efc] ;  /* 0x002efc00010b7983 */ /* 0x001ee20000300800 */
[----:B-1----:R-:W3:Y:S03]  /*58300*/  LDL.LU R8, [R1+0x2ef8] ;  /* 0x002ef80001087983 */ /* 0x002ee60000300800 */
[----:B--2---:R-:W2:Y:S04]  /*58310*/  LDL R26, [R1+0xe14] ;  /* 0x000e1400011a7983 */ /* 0x004ea80000100800 */
[----:B------:R-:W0:Y:S01]  /*58320*/  S2R R29, SR_TID.X ;  /* 0x00000000001d7919 */ /* 0x000e220000002100 */
[----:B------:R-:W-:Y:S02]  /*58330*/  STS [R3+0x33800], R23 ;  /* 0x0338001703007388 */ /* 0x000fe40000000800 */
[----:B------:R-:W-:Y:S01]  /*58340*/  STS [R3+0x33c00], R22 ;  /* 0x033c001603007388 */ /* 0x000fe20000000800 */
[----:B0-----:R-:W-:-:S04]  /*58350*/  LOP3.LUT R29, R29, 0x1c, RZ, 0xc0, !PT ;  /* 0x0000001c1d1d7812 */ /* 0x001fc800078ec0ff */
[----:B------:R-:W-:-:S04]  /*58360*/  LEA R0, R29, R0, 0x5 ;  /* 0x000000001d007211 */ /* 0x000fc800078e28ff */
[----:B------:R-:W-:-:S04]  /*58370*/  LOP3.LUT R0, R0, R13, RZ, 0x3c, !PT ;  /* 0x0000000d00007212 */ /* 0x000fc800078e3cff */
[----:B------:R-:W-:-:S05]  /*58380*/  LOP3.LUT R0, R0, 0x40, RZ, 0x3c, !PT ;  /* 0x0000004000007812 */ /* 0x000fca00078e3cff */
[----:B------:R-:W-:Y:S01]  /*58390*/  STS [R0+0x30000], R14 ;  /* 0x0300000e00007388 */ /* 0x000fe20000000800 */
[----:B------:R-:W-:Y:S02]  /*583a0*/  STS [R0+0x30400], R15 ;  /* 0x0304000f00007388 */ /* 0x000fe40000000800 */
[----:B------:R-:W-:Y:S02]  /*583b0*/  STS [R0+0x30800], R16 ;  /* 0x0308001000007388 */ /* 0x000fe40000000800 */
[----:B------:R-:W-:Y:S01]  /*583c0*/  STS [R0+0x30c00], R17 ;  /* 0x030c001100007388 */ /* 0x000fe20000000800 */
[----:B------:R-:W-:Y:S01]  /*583d0*/  STS [R0+0x31000], R18 ;  /* 0x0310001200007388 */ /* 0x000fe20000000800 */
[----:B------:R-:W-:Y:S02]  /*583e0*/  STS [R0+0x31400], R19 ;  /* 0x0314001300007388 */ /* 0x000fe40000000800 */
[----:B------:R-:W-:Y:S02]  /*583f0*/  STS [R0+0x31800], R5 ;  /* 0x0318000500007388 */ /* 0x000fe40000000800 */
[----:B------:R-:W-:Y:S01]  /*58400*/  STS [R0+0x31c00], R6 ;  /* 0x031c000600007388 */ /* 0x000fe20000000800 */
[----:B------:R0:W-:Y:S04]  /*58410*/  STS [R0+0x32000], R7 ;  /* 0x0320000700007388 */ /* 0x0001e80000000800 */
[----:B0-----:R-:W0:Y:S01]  /*58420*/  S2R R7, SR_TID.X ;  /* 0x0000000000077919 */ /* 0x001e220000002100 */
[----:B------:R-:W-:Y:S02]  /*58430*/  STS [R0+0x32400], R4 ;  /* 0x0324000400007388 */ /* 0x000fe40000000800 */
[----:B------:R-:W-:Y:S02]  /*58440*/  STS [R0+0x32800], R2 ;  /* 0x0328000200007388 */ /* 0x000fe40000000800 */
[----:B------:R-:W-:Y:S01]  /*58450*/  STS [R0+0x32c00], R28 ;  /* 0x032c001c00007388 */ /* 0x000fe20000000800 */
[----:B------:R-:W-:Y:S01]  /*58460*/  STS [R0+0x33000], R25 ;  /* 0x0330001900007388 */ /* 0x000fe20000000800 */
[----:B------:R-:W-:Y:S02]  /*58470*/  STS [R0+0x33400], R24 ;  /* 0x0334001800007388 */ /* 0x000fe40000000800 */
[----:B------:R-:W-:Y:S02]  /*58480*/  STS [R0+0x33800], R21 ;  /* 0x0338001500007388 */ /* 0x000fe40000000800 */
[----:B------:R-:W-:Y:S01]  /*58490*/  STS [R0+0x33c00], R20 ;  /* 0x033c001400007388 */ /* 0x000fe20000000800 */
[----:B------:R-:W-:Y:S01]  /*584a0*/  BAR.SYNC.DEFER_BLOCKING 0x0 ;  /* 0x0000000000007b1d */ /* 0x000fe20000010000 */
[C---:B0-----:R-:W-:Y:S01]  /*584b0*/  LOP3.LUT R5, R7.reuse, 0x7, RZ, 0xc0, !PT ;  /* 0x0000000707057812 */ /* 0x041fe200078ec0ff */
[----:B------:R-:W-:-:S03]  /*584c0*/  IMAD.SHL.U32 R6, R7, 0x80, RZ ;  /* 0x0000008007067824 */ /* 0x000fc600078e00ff */
[----:B------:R-:W-:-:S04]  /*584d0*/  SHF.L.U32 R29, R5, 0x4, RZ ;  /* 0x00000004051d7819 */ /* 0x000fc800000006ff */
[----:B------:R-:W-:-:S04]  /*584e0*/  LOP3.LUT R29, R29, 0x780, R6, 0xf8, !PT ;  /* 0x000007801d1d7812 */ /* 0x000fc800078ef806 */
[----:B------:R-:W-:-:S05]  /*584f0*/  LOP3.LUT R29, R29, 0x10, R7, 0x78, !PT ;  /* 0x000000101d1d7812 */ /* 0x000fca00078e7807 */
[----:B------:R-:W0:Y:S04]  /*58500*/  LDSM.16.M88.4 R20, [R29+0x30000] ;  /* 0x030000001d14783b */ /* 0x000e280000000200 */
[----:B0-----:R-:W-:Y:S01]  /*58510*/  STL.64 [R1+0x2ef0], R22 ;  /* 0x002ef01601007387 */ /* 0x001fe20000100a00 */
[----:B------:R-:W-:Y:S03]  /*58520*/  STL.64 [R1+0x2ee8], R20 ;  /* 0x002ee81401007387 */ /* 0x000fe60000100a00 */
[----:B--2---:R-:W0:Y:S04]  /*58530*/  LDSM.16.M88.4 R16, [R26+0x20000] ;  /* 0x020000001a10783b */ /* 0x004e280000000200 */
[----:B------:R-:W1:Y:S04]  /*58540*/  LDSM.16.M88.4 R4, [R26+0x21000] ;  /* 0x021000001a04783b */ /* 0x000e680000000200 */
[----:B------:R-:W-:Y:S04]  /*58550*/  LDSM.16.M88.4 R20, [R26+0x26000] ;  /* 0x026000001a14783b */ /* 0x000fe80000000200 */
[----:B0-----:R-:W-:Y:S01]  /*58560*/  STL.64 [R1+0x2e0], R16 ;  /* 0x0002e01001007387 */ /* 0x001fe20000100a00 */
[----:B------:R-:W-:Y:S02]  /*58570*/  STL.64 [R1+0x2e8], R18 ;  /* 0x0002e81201007387 */ /* 0x000fe40000100a00 */
[----:B-1----:R-:W-:Y:S02]  /*58580*/  STL.64 [R1+0x2d0], R4 ;  /* 0x0002d00401007387 */ /* 0x002fe40000100a00 */
[----:B------:R-:W0:Y:S01]  /*58590*/  LDSM.16.M88.4 R16, [R26+0x22000] ;  /* 0x022000001a10783b */ /* 0x000e220000000200 */
[----:B------:R-:W-:Y:S01]  /*585a0*/  MOV R2, R4 ;  /* 0x0000000400027202 */ /* 0x000fe20000000f00 */
[----:B------:R-:W-:Y:S01]  /*585b0*/  STL.64 [R1+0x2d8], R6 ;  /* 0x0002d80601007387 */ /* 0x000fe20000100a00 */
[----:B------:R-:W-:-:S02]  /*585c0*/  MOV R0, R5 ;  /* 0x0000000500007202 */ /* 0x000fc40000000f00 */
[----:B------:R-:W1:Y:S01]  /*585d0*/  LDSM.16.M88.4 R4, [R26+0x23000] ;  /* 0x023000001a04783b */ /* 0x000e620000000200 */
[----:B0-----:R-:W-:Y:S03]  /*585e0*/  STL.64 [R1+0x2c0], R16 ;  /* 0x0002c01001007387 */ /* 0x001fe60000100a00 */
[----:B------:R-:W-:Y:S02]  /*585f0*/  STL.64 [R1+0x2c8], R18 ;  /* 0x0002c81201007387 */ /* 0x000fe40000100a00 */
[----:B------:R-:W-:Y:S04]  /*58600*/  LDSM.16.M88.4 R16, [R26+0x24000] ;  /* 0x024000001a10783b */ /* 0x000fe80000000200 */
[----:B-1----:R-:W-:Y:S01]  /*58610*/  IMAD.MOV.U32 R14, RZ, RZ, R4 ;  /* 0x000000ffff0e7224 */ /* 0x002fe200078e0004 */
[----:B------:R-:W-:Y:S01]  /*58620*/  STL.64 [R1+0x2b0], R4 ;  /* 0x0002b00401007387 */ /* 0x000fe20000100a00 */
[----:B------:R-:W-:Y:S01]  /*58630*/  STL.64 [R1+0x2b8], R6 ;  /* 0x0002b80601007387 */ /* 0x000fe20000100a00 */
[----:B------:R-:W-:-:S02]  /*58640*/  MOV R15, R5 ;  /* 0x00000005000f7202 */ /* 0x000fc40000000f00 */
[----:B------:R-:W0:Y:S04]  /*58650*/  LDSM.16.M88.4 R4, [R26+0x25000] ;  /* 0x025000001a04783b */ /* 0x000e280000000200 */
[----:B0-----:R-:W-:Y:S01]  /*58660*/  STL.64 [R1+0x290], R4 ;  /* 0x0002900401007387 */ /* 0x001fe20000100a00 */
[----:B------:R-:W-:Y:S02]  /*58670*/  STL.64 [R1+0x298], R6 ;  /* 0x0002980601007387 */ /* 0x000fe40000100a00 */
[----:B------:R-:W0:Y:S04]  /*58680*/  LDSM.16.M88.4 R4, [R26+0x27000] ;  /* 0x027000001a04783b */ /* 0x000e280000000200 */
[----:B------:R-:W-:Y:S01]  /*58690*/  STL.64 [R1+0x2a0], R16 ;  /* 0x0002a01001007387 */ /* 0x000fe20000100a00 */
[----:B------:R-:W-:Y:S01]  /*586a0*/  STL.64 [R1+0x280], R20 ;  /* 0x0002801401007387 */ /* 0x000fe20000100a00 */
[----:B------:R-:W-:Y:S02]  /*586b0*/  STL.64 [R1+0x288], R22 ;  /* 0x0002881601007387 */ /* 0x000fe40000100a00 */
[----:B------:R-:W1:Y:S04]  /*586c0*/  LDSM.16.M88.4 R20, [R26+0x28000] ;  /* 0x028000001a14783b */ /* 0x000e680000000200 */
[----:B------:R-:W-:Y:S01]  /*586d0*/  STL.64 [R1+0x2a8], R18 ;  /* 0x0002a81201007387 */ /* 0x000fe20000100a00 */
[----:B0-----:R0:W-:Y:S01]  /*586e0*/  STL.64 [R1+0x270], R4 ;  /* 0x0002700401007387 */ /* 0x0011e20000100a00 */
[----:B------:R2:W-:Y:S03]  /*586f0*/  STL.64 [R1+0x278], R6 ;  /* 0x0002780601007387 */ /* 0x0005e60000100a00 */
[----:B0-----:R-:W4:Y:S01]  /*58700*/  LDL.LU R4, [R1] ;  /* 0x0000000001047983 */ /* 0x001f220000300800 */
[----:B-1----:R-:W-:Y:S02]  /*58710*/  STL.64 [R1+0x260], R20 ;  /* 0x0002601401007387 */ /* 0x002fe40000100a00 */
[----:B------:R-:W-:Y:S02]  /*58720*/  STL.64 [R1+0x268], R22 ;  /* 0x0002681601007387 */ /* 0x000fe40000100a00 */
[----:B------:R-:W4:Y:S01]  /*58730*/  LDL.LU R5, [R1+0x4] ;  /* 0x0000040001057983 */ /* 0x000f220000300800 */
[----:B--2---:R-:W2:Y:S04]  /*58740*/  LDL.LU R6, [R1+0x8] ;  /* 0x0000080001067983 */ /* 0x004ea80000300800 */
[----:B------:R-:W0:Y:S01]  /*58750*/  LDSM.16.M88.4 R20, [R26+0x29000] ;  /* 0x029000001a14783b */ /* 0x000e220000000200 */
[----:B---3--:R-:W-:-:S02]  /*58760*/  MOV R7, R8 ;  /* 0x0000000800077202 */ /* 0x008fc40000000f00 */
[----:B0-----:R-:W-:Y:S01]  /*58770*/  MOV R8, R20 ;  /* 0x0000001400087202 */ /* 0x001fe20000000f00 */
[----:B------:R-:W-:Y:S02]  /*58780*/  IMAD.MOV.U32 R13, RZ, RZ, R21 ;  /* 0x000000ffff0d7224 */ /* 0x000fe400078e0015 */
[----:B--2---:R-:W-:Y:S01]  /*58790*/  STL.64 [R1+0x2ed0], R6 ;  /* 0x002ed00601007387 */ /* 0x004fe20000100a00 */
[----:B----4-:R0:W-:Y:S03]  /*587a0*/  STL.64 [R1+0x2ec8], R4 ;  /* 0x002ec80401007387 */ /* 0x0101e60000100a00 */
[----:B0-----:R-:W2:Y:S01]  /*587b0*/  LDL.64 R4, [R1+0x2e0] ;  /* 0x0002e00001047983 */ /* 0x001ea20000100a00 */
[----:B------:R-:W-:Y:S02]  /*587c0*/  STL.64 [R1+0x250], R20 ;  /* 0x0002501401007387 */ /* 0x000fe40000100a00 */
[----:B------:R-:W-:Y:S02]  /*587d0*/  STL.64 [R1+0x258], R22 ;  /* 0x0002581601007387 */ /* 0x000fe40000100a00 */
[----:B------:R-:W0:Y:S04]  /*587e0*/  LDSM.16.M88.4 R20, [R26+0x2a000] ;  /* 0x02a000001a14783b */ /* 0x000e280000000200 */
[----:B------:R-:W-:Y:S01]  /*587f0*/  STL.64 [R1+0x2ee0], R14 ;  /* 0x002ee00e01007387 */ /* 0x000fe20000100a00 */
[----:B------:R1:W-:Y:S03]  /*58800*/  STL.64 [R1+0x2ed8], R12 ;  /* 0x002ed80c01007387 */ /* 0x0003e60000100a00 */
[----:B-1----:R-:W3:Y:S01]  /*58810*/  LDL.LU R12, [R1+0x10] ;  /* 0x00001000010c7983 */ /* 0x002ee20000300800 */
[----:B------:R-:W3:Y:S02]  /*58820*/  LDL.LU R13, [R1+0x14] ;  /* 0x00001400010d7983 */ /* 0x000ee40000300800 */
[----:B------:R-:W3:Y:S02]  /*58830*/  LDL.LU R14, [R1+0x18] ;  /* 0x00001800010e7983 */ /* 0x000ee40000300800 */
[----:B------:R-:W3:Y:S01]  /*58840*/  LDL.LU R15, [R1+0x1c] ;  /* 0x00001c00010f7983 */ /* 0x000ee20000300800 */
[----:B------:R-:W-:Y:S01]  /*58850*/  STL.64 [R1+0x2eb0], R10 ;  /* 0x002eb00a01007387 */ /* 0x000fe20000100a00 */
[----:B------:R1:W-:Y:S03]  /*58860*/  STL.64 [R1+0x2ea8], R8 ;  /* 0x002ea80801007387 */ /* 0x0003e60000100a00 */
[----:B-1----:R-:W4:Y:S04]  /*58870*/  LDL.64 R8, [R1+0x2c0] ;  /* 0x0002c00001087983 */ /* 0x002f280000100a00 */
[----:B0-----:R-:W-:Y:S01]  /*58880*/  STL.64 [R1+0x240], R20 ;  /* 0x0002401401007387 */ /* 0x001fe20000100a00 */
[----:B------:R-:W-:Y:S02]  /*58890*/  STL.64 [R1+0x248], R22 ;  /* 0x0002481601007387 */ /* 0x000fe40000100a00 */
[----:B------:R-:W0:Y:S02]  /*588a0*/  LDSM.16.M88.4 R20, [R26+0x2b000] ;  /* 0x02b000001a14783b */ /* 0x000e240000000200 */
[----:B0-----:R-:W-:Y:S01]  /*588b0*/  STL.64 [R1+0x230], R20 ;  /* 0x0002301401007387 */ /* 0x001fe20000100a00 */
[----:B------:R-:W-:Y:S01]  /*588c0*/  MOV R28, R22 ;  /* 0x00000016001c7202 */ /* 0x000fe20000000f00 */
[----:B------:R-:W-:Y:S01]  /*588d0*/  STL.64 [R1+0x238], R22 ;  /* 0x0002381601007387 */ /* 0x000fe20000100a00 */
[----:B------:R-:W-:-:S02]  /*588e0*/  MOV R3, R23 ;  /* 0x0000001700037202 */ /* 0x000fc40000000f00 */
[----:B------:R-:W0:Y:S04]  /*588f0*/  LDSM.16.M88.4 R20, [R26+0x2c000] ;  /* 0x02c000001a14783b */ /* 0x000e280000000200 */
[----:B------:R-:W-:Y:S01]  /*58900*/  STL [R1+0x2b9c], R3 ;  /* 0x002b9c0301007387 */ /* 0x000fe20000100800 */
[----:B------:R-:W-:Y:S03]  /*58910*/  STL [R1+0x2b98], R28 ;  /* 0x002b981c01007387 */ /* 0x000fe60000100800 */
[----:B0-----:R-:W-:Y:S01]  /*58920*/  STL.64 [R1+0x220], R20 ;  /* 0x0002201401007387 */ /* 0x001fe20000100a00 */
[----:B------:R-:W-:Y:S02]  /*58930*/  STL.64 [R1+0x228], R22 ;  /* 0x0002281601007387 */ /* 0x000fe40000100a00 */
[----:B------:R-:W0:Y:S02]  /*58940*/  LDSM.16.M88.4 R20, [R26+0x2d000] ;  /* 0x02d000001a14783b */ /* 0x000e240000000200 */
[----:B0-----:R-:W-:Y:S01]  /*58950*/  STL.64 [R1+0x210], R20 ;  /* 0x0002101401007387 */ /* 0x001fe20000100a00 */
[----:B------:R-:W-:Y:S01]  /*58960*/  MOV R19, R20 ;  /* 0x0000001400137202 */ /* 0x000fe20000000f00 */
[----:B------:R-:W-:Y:S01]  /*58970*/  IMAD.MOV.U32 R18, RZ, RZ, R21 ;  /* 0x000000ffff127224 */ /* 0x000fe200078e0015 */
[----:B------:R-:W-:Y:S01]  /*58980*/  MOV R3, R22 ;  /* 0x0000001600037202 */ /* 0x000fe20000000f00 */
[----:B------:R-:W-:Y:S01]  /*58990*/  STL.64 [R1+0x218], R22 ;  /* 0x0002181601007387 */ /* 0x000fe20000100a00 */
[----:B------:R-:W-:-:S02]  /*589a0*/  MOV R28, R23 ;  /* 0x00000017001c7202 */ /* 0x000fc40000000f00 */
[----:B------:R-:W0:Y:S02]  /*589b0*/  LDSM.16.M88.4 R20, [R26+0x2e000] ;  /* 0x02e000001a14783b */ /* 0x000e240000000200 */
[----:B------:R-:W1:Y:S04]  /*589c0*/  LDSM.16.M88.4 R24, [R26+0x2f000] ;  /* 0x02f000001a18783b */ /* 0x000e680000000200 */
[----:B------:R-:W-:Y:S01]  /*589d0*/  STL [R1+0x2ba4], R28 ;  /* 0x002ba41c01007387 */ /* 0x000fe20000100800 */
[----:B------:R-:W-:Y:S03]  /*589e0*/  STL [R1+0x2ba0], R3 ;  /* 0x002ba00301007387 */ /* 0x000fe60000100800 */
[----:B0-----:R-:W-:Y:S01]  /*589f0*/  STL.64 [R1+0x200], R20 ;  /* 0x0002001401007387 */ /* 0x001fe20000100a00 */
[----:B------:R0:W-:Y:S03]  /*58a00*/  STL.64 [R1+0x208], R22 ;  /* 0x0002081601007387 */ /* 0x0001e60000100a00 */
[----:B0-----:R-:W3:Y:S01]  /*58a10*/  LDL.LU.64 R22, [R1+0x2ef0] ;  /* 0x002ef00001167983 */ /* 0x001ee20000300a00 */
[----:B------:R-:W3:Y:S02]  /*58a20*/  LDL.LU.64 R20, [R1+0x2ee8] ;  /* 0x002ee80001147983 */ /* 0x000ee40000300a00 */
[----:B-1----:R-:W-:Y:S02]  /*58a30*/  STL.64 [R1+0x1f0], R24 ;  /* 0x0001f01801007387 */ /* 0x002fe40000100a00 */
[----:B------:R-:W-:Y:S02]  /*58a40*/  STL.64 [R1+0x1f8], R26 ;  /* 0x0001f81a01007387 */ /* 0x000fe40000100a00 */
[----:B------:R-:W0:Y:S04]  /*58a50*/  LDSM.16.M88.4 R24, [R29+0x30800] ;  /* 0x030800001d18783b */ /* 0x000e280000000200 */
[----:B0-----:R-:W-:Y:S01]  /*58a60*/  STL.64 [R1+0x2dd8], R26 ;  /* 0x002dd81a01007387 */ /* 0x001fe20000100a00 */
[----:B------:R0:W-:Y:S02]  /*58a70*/  STL.64 [R1+0x2dd0], R24 ;  /* 0x002dd01801007387 */ /* 0x0001e40000100a00 */
[----:B0-----:R-:W-:Y:S01]  /*58a80*/  MOV R24, R2 ;  /* 0x0000000200187202 */ /* 0x001fe20000000f00 */
[----:B------:R-:W-:Y:S01]  /*58a90*/  IMAD.MOV.U32 R25, RZ, RZ, R0 ;  /* 0x000000ffff197224 */ /* 0x000fe200078e0000 */
[----:B--2---:R-:W-:-:S02]  /*58aa0*/  MOV R2, R4 ;  /* 0x0000000400027202 */ /* 0x004fc40000000f00 */
[----:B------:R-:W-:Y:S01]  /*58ab0*/  MOV R0, R5 ;  /* 0x0000000500007202 */ /* 0x000fe20000000f00 */
[C---:B---3--:R-:W-:Y:S11]  /*58ac0*/  HMMA.16816.F32 R12, R20.reuse, R4, R12 ;  /* 0x00000004140c723c */ /* 0x048ff6000000180c */
[----:B------:R-:W-:Y:S11]  /*58ad0*/  @!UPT UIADD3 URZ, URZ, URZ, URZ ;  /* 0x0000003f3f3ff290 */ /* 0x000ff6000fffe03f */
[----:B------:R-:W-:Y:S01]  /*58ae0*/  @!UPT UIADD3 URZ, URZ, URZ, URZ ;  /* 0x0000003f3f3ff290 */ /* 0x000fe2000fffe03f */
[----:B------:R-:W-:Y:S01]  /*58af0*/  STL.64 [R1+0x9b0], R12 ;  /* 0x0009b00c01007387 */ /* 0x000fe20000100a00 */
[----:B------:R0:W-:Y:S03]  /*58b00*/  STL.64 [R1+0x9b8], R14 ;  /* 0x0009b80e01007387 */ /* 0x0001e60000100a00 */
[----:B0-----:R-:W2:Y:S01]  /*58b10*/  LDL.LU.64 R14, [R1+0x2ee0] ;  /* 0x002ee000010e7983 */ /* 0x001ea20000300a00 */
[----:B------:R-:W3:Y:S02]  /*58b20*/  LDL.LU.64 R12, [R1+0x2ed8] ;  /* 0x002ed800010c7983 */ /* 0x000ee40000300a00 */
[----:B------:R-:W2:Y:S02]  /*58b30*/  LDL.LU.64 R6, [R1+0x2ed0] ;  /* 0x002ed00001067983 */ /* 0x000ea40000300a00 */
[----:B------:R-:W2:Y:S02]  /*58b40*/  LDL.LU.64 R4, [R1+0x2ec8] ;  /* 0x002ec80001047983 */ /* 0x000ea40000300a00 */
[C---:B--2---:R-:W-:Y:S01]  /*58b50*/  HMMA.16816.F32 R24, R20.reuse, R24, R4 ;  /* 0x000000181418723c */ /* 0x044fe20000001804 */
[----:B------:R-:W2:Y:S01]  /*58b60*/  LDL.LU.64 R6, [R1+0x2ec0] ;  /* 0x002ec00001067983 */ /* 0x000ea20000300a00 */
[----:B------:R-:W2:Y:S02]  /*58b70*/  LDL.LU.64 R4, [R1+0x2eb8] ;  /* 0x002eb80001047983 */ /* 0x000ea40000300a00 */
[----:B----4-:R-:W-:Y:S11]  /*58b80*/  IMAD.MOV.U32 R3, RZ, RZ, R9 ;  /* 0x000000ffff037224 */ /* 0x010ff600078e0009 */
[----:B------:R-:W-:Y:S08]  /*58b90*/  @!UPT UIADD3 URZ, URZ, URZ, URZ ;  /* 0x0000003f3f3ff290 */ /* 0x000ff0000fffe03f */
[----:B------:R0:W-:Y:S01]  /*58ba0*/  STL.64 [R1+0x9a0], R24 ;  /* 0x0009a01801007387 */ /* 0x0001e20000100a00 */
[----:B------:R-:W-:Y:S01]  /*58bb0*/  STL.64 [R1+0x9a8], R26 ;  /* 0x0009a81a01007387 */ /* 0x000fe20000100a00 */
[----:B0-----:R-:W-:Y:S01]  /*58bc0*/  MOV R24, R8 ;  /* 0x0000000800187202 */ /* 0x001fe20000000f00 */
[----:B--2---:R-:W-:Y:S11]  /*58bd0*/  HMMA.16816.F32 R4, R20, R8, R4 ;  /* 0x000000081404723c */ /* 0x004ff60000001804 */
[----:B------:R-:W-:Y:S11]  /*58be0*/  @!UPT UIADD3 URZ, URZ, URZ, URZ ;  /* 0x0000003f3f3ff290 */ /* 0x000ff6000fffe03f */
[----:B------:R-:W-:Y:S01]  /*58bf0*/  @!UPT UIADD3 URZ, URZ, URZ, URZ ;  /* 0x0000003f3f3ff290 */ /* 0x000fe2000fffe03f */
[----:B------:R-:W-:Y:S01]  /*58c00*/  STL.64 [R1+0x990], R4 ;  /* 0x0009900401007387 */ /* 0x000fe20000100a00 */
[----:B------:R-:W-:Y:S02]  /*58c10*/  STL.64 [R1+0x998], R6 ;  /* 0x0009980601007387 */ /* 0x000fe40000100a00 */
[----:B------:R-:W2:Y:S02]  /*58c20*/  LDL.LU.64 R10, [R1+0x2eb0] ;  /* 0x002eb000010a7983 */ /* 0x000ea40000300a00 */
[----:B------:R-:W4:Y:S01]  /*58c30*/  LDL.LU.64 R8, [R1+0x2ea8] ;  /* 0x002ea80001087983 */ /* 0x000f220000300a00 */
[----:B------:R0:W-:Y:S04]  /*58c40*/  STL [R1+0x2e20], R24 ;  /* 0x002e201801007387 */ /* 0x0001e80000100800 */
[----:B0-----:R-:W3:Y:S01]  /*58c50*/  LDL.LU R24, [R1+0x670] ;  /* 0x0006700001187983 */ /* 0x001ee20000300800 */
[----:B------:R-:W3:Y:S01]  /*58c60*/  LDL.LU R25, [R1+0x674] ;  /* 0x0006740001197983 */ /* 0x000ee20000300800 */
[----:B--2---:R-:W-:-:S02]  /*58c70*/  MOV R26, R10 ;  /* 0x0000000a001a7202 */ /* 0x004fc40000000f00 */
[----:B----4-:R-:W-:Y:S01]  /*58c80*/  MOV R27, R9 ;  /* 0x00000009001b7202 */ /* 0x010fe20000000f00 */
[----:B------:R-:W2:Y:S01]  /*58c90*/  LDL.LU R10, [R1+0x2ea4] ;  /* 0x002ea400010a7983 */ /* 0x000ea20000300800 */
[----:B------:R-:W2:Y:S03]  /*58ca0*/  LDL.LU R9, [R1+0x2ea0] ;  /* 0x002ea00001097983 */ /* 0x000ea60000300800 */
[----:B------:R-:W-:Y:S04]  /*58cb0*/  STL.64 [R1+0x2e30], R26 ;  /* 0x002e301a01007387 */ /* 0x000fe80000100a00 */
[----:B---3--:R0:W-:Y:S02]  /*58cc0*/  STL.64 [R1+0x2e28], R24 ;  /* 0x002e281801007387 */ /* 0x0081e40000100a00 */
[----:B0-----:R-:W-:Y:S01]  /*58cd0*/  MOV R24, R8 ;  /* 0x0000000800187202 */ /* 0x001fe20000000f00 */
[----:B------:R-:W-:Y:S01]  /*58ce0*/  IMAD.MOV.U32 R25, RZ, RZ, R13 ;  /* 0x000000ffff197224 */ /* 0x000fe200078e000d */
[----:B------:R-:W2:Y:S01]  /*58cf0*/  LDL.LU R8, [R1+0x2e9c] ;  /* 0x002e9c0001087983 */ /* 0x000ea20000300800 */
[----:B------:R-:W3:Y:S02]  /*58d00*/  LDL.LU R13, [R1+0x2e98] ;  /* 0x002e9800010d7983 */ /* 0x000ee40000300800 */
[----:B------:R-:W4:Y:S01]  /*58d10*/  LDL.64 R4, [R1+0x290] ;  /* 0x0002900001047983 */ /* 0x000f220000100a00 */
[----:B------:R0:W-:Y:S04]  /*58d20*/  STL.64 [R1+0x2e40], R24 ;  /* 0x002e401801007387 */ /* 0x0001e80000100a00 */
[----:B0-----:R-:W2:Y:S04]  /*58d30*/  LDL.64 R24, [R1+0x260] ;  /* 0x0002600001187983 */ /* 0x001ea80000100a00 */
[----:B--2---:R0:W-:Y:S02]  /*58d40*/  STL.64 [R1+0x2e58], R24 ;  /* 0x002e581801007387 */ /* 0x0041e40000100a00 */
[----:B0-----:R-:W-:-:S02]  /*58d50*/  MOV R24, R14 ;  /* 0x0000000e00187202 */ /* 0x001fc40000000f00 */
[----:B------:R-:W-:Y:S01]  /*58d60*/  MOV R25, R15 ;  /* 0x0000000f00197202 */ /* 0x000fe20000000f00 */
[----:B------:R-:W2:Y:S01]  /*58d70*/  LDL.LU R14, [R1+0x2e94] ;  /* 0x002e9400010e7983 */ /* 0x000ea20000300800 */
[----:B------:R-:W2:Y:S05]  /*58d80*/  LDL.LU R15, [R1+0x2e90] ;  /* 0x002e9000010f7983 */ /* 0x000eaa0000300800 */
[----:B------:R-:W-:Y:S01]  /*58d90*/  HMMA.16816.F32 R8, R20, R24, R8 ;  /* 0x000000181408723c */ /* 0x000fe20000001808 */
[----:B------:R-:W2:Y:S11]  /*58da0*/  LDL.LU R24, [R1+0x6a0] ;  /* 0x0006a00001187983 */ /* 0x000eb60000300800 */
[----:B------:R-:W-:Y:S11]  /*58db0*/  @!UPT UIADD3 URZ, URZ, URZ, URZ ;  /* 0x0000003f3f3ff290 */ /* 0x000ff6000fffe03f */
[----:B------:R0:W-:Y:S01]  /*58dc0*/  STL.64 [R1+0x980], R8 ;  /* 0x0009800801007387 */ /* 0x0001e20000100a00 */
[----:B------:R3:W-:Y:S02]  /*58dd0*/  STL.64 [R1+0x988], R10 ;  /* 0x0009880a01007387 */ /* 0x0007e40000100a00 */
[----:B------:R-:W2:Y:S02]  /*58de0*/  LDL.LU R25, [R1+0x6a4] ;  /* 0x0006a40001197983 */ /* 0x000ea40000300800 */
[----:B------:R-:W2:Y:S01]  /*58df0*/  LDL.LU R26, [R1+0x6a8] ;  /* 0x0006a800011a7983 */ /* 0x000ea20000300800 */
[----:B------:R-:W2:Y:S01]  /*58e00*/  LDL.LU R27, [R1+0x6ac] ;  /* 0x0006ac00011b7983 */ /* 0x000ea20000300800 */
[----:B0-----:R-:W-:Y:S02]  /*58e10*/  MOV R8, R19 ;  /* 0x0000001300087202 */ /* 0x001fe40000000f00 */
[----:B------:R-:W-:Y:S02]  /*58e20*/  MOV R9, R18 ;  /* 0x0000001200097202 */ /* 0x000fe40000000f00 */
[----:B---3--:R-:W-:Y:S01]  /*58e30*/  MOV R10, R13 ;  /* 0x0000000d000a7202 */ /* 0x008fe20000000f00 */
[----:B------:R-:W-:Y:S01]  /*58e40*/  IMAD.MOV.U32 R11, RZ, RZ, R12 ;  /* 0x000000ffff0b7224 */ /* 0x000fe200078e000c */
[----:B--2---:R0:W-:Y:S01]  /*58e50*/  STL.64 [R1+0x2e68], R26 ;  /* 0x002e681a01007387 */ /* 0x0041e20000100a00 */
[----:B------:R1:W-:Y:S01]  /*58e60*/  STL.64 [R1+0x2e60], R24 ;  /* 0x002e601801007387 */ /* 0x0003e20000100a00 */
[----:B0-----:R-:W-:-:S02]  /*58e70*/  MOV R26, R15 ;  /* 0x0000000f001a7202 */ /* 0x001fc40000000f00 */
[----:B-1----:R-:W2:Y:S01]  /*58e80*/  LDL.LU R24, [R1+0x6b0] ;  /* 0x0006b00001187983 */ /* 0x002ea20000300800 */
[----:B------:R-:W2:Y:S02]  /*58e90*/  LDL.LU R25, [R1+0x6b4] ;  /* 0x0006b40001197983 */ /* 0x000ea40000300800 */
[----:B------:R-:W3:Y:S02]  /*58ea0*/  LDL.LU R15, [R1+0x2e8c] ;  /* 0x002e8c00010f7983 */ /* 0x000ee40000300800 */
[----:B------:R-:W-:Y:S02]  /*58eb0*/  IMAD.MOV.U32 R27, RZ, RZ, R14 ;  /* 0x000000ffff1b7224 */ /* 0x000fe400078e000e */
[----:B------:R-:W3:Y:S01]  /*58ec0*/  LDL.LU R14, [R1+0x2e88] ;  /* 0x002e8800010e7983 */ /* 0x000ee20000300800 */
[----:B------:R0:W-:Y:S03]  /*58ed0*/  STL.64 [R1+0x2e38], R8 ;  /* 0x002e380801007387 */ /* 0x0001e60000100a00 */
[----:B0-----:R-:W2:Y:S01]  /*58ee0*/  LDL.LU R8, [R1+0x680] ;  /* 0x0006800001087983 */ /* 0x001ea20000300800 */
[----:B------:R-:W2:Y:S02]  /*58ef0*/  LDL.LU R9, [R1+0x684] ;  /* 0x0006840001097983 */ /* 0x000ea40000300800 */
[----:B------:R-:W3:Y:S02]  /*58f00*/  LDL.LU R13, [R1+0x2e84] ;  /* 0x002e8400010d7983 */ /* 0x000ee40000300800 */
[----:B------:R-:W3:Y:S01]  /*58f10*/  LDL.LU R12, [R1+0x2e80] ;  /* 0x002e8000010c7983 */ /* 0x000ee20000300800 */
[----:B------:R-:W-:Y:S04]  /*58f20*/  STL.64 [R1+0x2e50], R10 ;  /* 0x002e500a01007387 */ /* 0x000fe80000100a00 */
[----:B--2---:R0:W-:Y:S01]  /*58f30*/  STL.64 [R1+0x2e48], R8 ;  /* 0x002e480801007387 */ /* 0x0041e20000100a00 */
[C---:B---3--:R-:W-:Y:S03]  /*58f40*/  HMMA.16816.F32 R12, R20.reuse, R16, R12 ;  /* 0x00000010140c723c */ /* 0x048fe6000000180c */
[----:B0-----:R-:W2:Y:S01]  /*58f50*/  LDL.LU R8, [R1+0x690] ;  /* 0x0006900001087983 */ /* 0x001ea20000300800 */
[----:B------:R-:W2:Y:S02]  /*58f60*/  LDL.LU R9, [R1+0x694] ;  /* 0x0006940001097983 */ /* 0x000ea40000300800 */
[----:B------:R-:W2:Y:S02]  /*58f70*/  LDL.LU R10, [R1+0x698] ;  /* 0x00069800010a7983 */ /* 0x000ea40000300800 */
[----:B------:R-:W2:Y:S01]  /*58f80*/  LDL.LU R11, [R1+0x69c] ;  /* 0x00069c00010b7983 */ /* 0x000ea20000300800 */
[----:B------:R-:W3:Y:S01]  /*58f90*/  LDL.LU.64 R18, [R1+0x2e78] ;  /* 0x002e780001127983 */ /* 0x000ee20000300a00 */
[----:B------:R-:W3:Y:S11]  /*58fa0*/  LDL.LU.64 R16, [R1+0x2e70] ;  /* 0x002e700001107983 */ /* 0x000ef60000300a00 */
[----:B------:R-:W-:Y:S02]  /*58fb0*/  @!UPT UIADD3 URZ, URZ, URZ, URZ ;  /* 0x0000003f3f3ff290 */ /* 0x000fe4000fffe03f */
[----:B------:R0:W-:Y:S01]  /*58fc0*/  STL.64 [R1+0x970], R12 ;  /* 0x0009700c01007387 */ /* 0x0001e20000100a00 */
[----:B------:R4:W-:Y:S03]  /*58fd0*/  STL.64 [R1+0x978], R14 ;  /* 0x0009780e01007387 */ /* 0x0009e60000100a00 */
[----:B0-----:R-:W2:Y:S04]  /*58fe0*/  LDL R12, [R1+0x280] ;  /* 0x00028000010c7983 */ /* 0x001ea80000100800 */
[----:B------:R-:W2:Y:S01]  /*58ff0*/  LDL R13, [R1+0x284] ;  /* 0x00028400010d7983 */ /* 0x000ea20000100800 */
[----:B----4-:R-:W-:Y:S02]  /*59000*/  MOV R15, R4 ;  /* 0x00000004000f7202 */ /* 0x010fe40000000f00 */
[----:B------:R-:W-:Y:S01]  /*59010*/  MOV R14, R5 ;  /* 0x00000005000e7202 */ /* 0x000fe20000000f00 */
[C---:B---3--:R-:W-:Y:S01]  /*59020*/  HMMA.16816.F32 R16, R20.reuse, R4, R16 ;  /* 0x000000041410723c */ /* 0x048fe20000001810 */
[----:B------:R-:W0:Y:S07]  /*59030*/  LDSM.16.M88.4 R4, [R29+0x31000] ;  /* 0x031000001d04783b */ /* 0x000e2e0000000200 */
[C---:B--2---:R-:W-:Y:S11]  /*59040*/  HMMA.16816.F32 R24, R20.reuse, R12, R24 ;  /* 0x0000000c1418723c */ /* 0x044ff60000001818 */
[----:B------:R-:W-:Y:S04]  /*59050*/  @!UPT UIADD3 URZ, URZ, URZ, URZ ;  /* 0x0000003f3f3ff290 */ /* 0x000fe8000fffe03f */
[----:B------:R1:W-:Y:S01]  /*59060*/  STL.64 [R1+0x960], R16 ;  /* 0x0009601001007387 */ /* 0x0003e20000100a00 */
[----:B------:R2:W-:Y:S03]  /*59070*/  STL.64 [R1+0x968], R18 ;  /* 0x0009681201007387 */ /* 0x0005e60000100a00 */
[----:B-1----:R-:W3:Y:S01]  /*59080*/  LDL.LU R16, [R1+0x660] ;  /* 0x0006600001107983 */ /* 0x002ee20000300800 */
[----:B------:R-:W3:Y:S02]  /*59090*/  LDL.LU R17, [R1+0x664] ;  /* 0x0006640001117983 */ /* 0x000ee40000300800 */
[----:B--2---:R-:W3:Y:S02]  /*590a0*/  LDL.LU R18, [R1+0x668] ;  /* 0x0006680001127983 */ /* 0x004ee40000300800 */
[----:B------:R-:W3:Y:S01]  /*590b0*/  LDL.LU R19, [R1+0x66c] ;  /* 0x00066c0001137983 */ /* 0x000ee20000300800 */
[----:B------:R-:W-:Y:S01]  /*590c0*/  STL [R1+0x2d34], R29 ;  /* 0x002d341d01007387 */ /* 0x000fe20000100800 */
[----:B0-----:R-:W-:Y:S02]  /*590d0*/  STL.64 [R1+0x2ca0], R6 ;  /* 0x002ca00601007387 */ /* 0x001fe40000100a00 */
[----:B------:R0:W-:Y:S02]  /*590e0*/  STL.64 [R1+0x2c98], R4 ;  /* 0x002c980401007387 */ /* 0x0001e40000100a00 */
[----:B0-----:R-:W2:Y:S01]  /*590f0*/  LDL.64 R4, [R1+0x270] ;  /* 0x0002700001047983 */ /* 0x001ea20000100a00 */
[----:B------:R-:W-:Y:S02]  /*59100*/  STL.64 [R1+0xb40], R24 ;  /* 0x000b401801007387 */ /* 0x000fe40000100a00 */
[----:B------:R0:W-:Y:S02]  /*59110*/  STL.64 [R1+0xb48], R26 ;  /* 0x000b481a01007387 */ /* 0x0001e40000100a00 */
[----:B0-----:R-:W2:Y:S01]  /*59120*/  LDL.LU.64 R26, [R1+0x2e68] ;  /* 0x002e6800011a7983 */ /* 0x001ea20000300a00 */
[----:B------:R-:W2:Y:S02]  /*59130*/  LDL.LU.64 R24, [R1+0x2e60] ;  /* 0x002e600001187983 */ /* 0x000ea40000300a00 */
[----:B------:R0:W-:Y:S02]  /*59140*/  STL.64 [R1+0x2d68], R12 ;  /* 0x002d680c01007387 */ /* 0x0001e40000100a00 */
[----:B0-----:R-:W3:Y:S01]  /*59150*/  LDL.64 R12, [R1+0x230] ;  /* 0x00023000010c7983 */ /* 0x001ee20000100a00 */
[C---:B--2---:R-:W-:Y:S11]  /*59160*/  HMMA.16816.F32 R24, R20.reuse, R4, R24 ;  /* 0x000000041418723c */ /* 0x044ff60000001818 */
[----:B------:R-:W-:Y:S11]  /*59170*/  @!UPT UIADD3 URZ, URZ, URZ, URZ ;  /* 0x0000003f3f3ff290 */ /* 0x000ff6000fffe03f */
[----:B------:R-:W-:Y:S01]  /*59180*/  @!UPT UIADD3 URZ, URZ, URZ, URZ ;  /* 0x0000003f3f3ff290 */ /* 0x000fe2000fffe03f */
[----:B------:R0:W-:Y:S01]  /*59190*/  STL.64 [R1+0xb30], R24 ;  /* 0x000b301801007387 */ /* 0x0001e20000100a00 */
[----:B------:R-:W-:Y:S03]  /*591a0*/  STL.64 [R1+0xb38], R26 ;  /* 0x000b381a01007387 */ /* 0x000fe60000100a00 */
[----:B0-----:R-:W2:Y:S01]  /*591b0*/  LDL.LU.64 R24, [R1+0x2e58] ;  /* 0x002e580001187983 */ /* 0x001ea20000300a00 */
[----:B------:R0:W-:Y:S03]  /*591c0*/  STL.64 [R1+0x2d38], R4 ;  /* 0x002d380401007387 */ /* 0x0001e60000100a00 */
[----:B0-----:R-:W4:Y:S01]  /*591d0*/  LDL.64 R4, [R1+0x240] ;  /* 0x0002400001047983 */ /* 0x001f220000100a00 */
[C---:B--2---:R-:W-:Y:S01]  /*591e0*/  HMMA.16816.F32 R8, R20.reuse, R24, R8 ;  /* 0x000000181408723c */ /* 0x044fe20000001808 */
[----:B------:R-:W-:Y:S11]  /*591f0*/  MOV R29, R25 ;  /* 0x00000019001d7202 */ /* 0x000ff60000000f00 */
[----:B------:R-:W-:Y:S11]  /*59200*/  @!UPT UIADD3 URZ, URZ, URZ, URZ ;  /* 0x0000003f3f3ff290 */ /* 0x000ff6000fffe03f */
[----:B------:R-:W-:Y:S01]  /*59210*/  STL.64 [R1+0xb20], R8 ;  /* 0x000b200801007387 */ /* 0x000fe20000100a00 */
[----:B------:R0:W-:Y:S03]  /*59220*/  STL.64 [R1+0xb28], R10 ;  /* 0x000b280a01007387 */ /* 0x0001e60000100a00 */
[----:B0-----:R-:W2:Y:S01]  /*59230*/  LDL.LU.64 R10, [R1+0x2e50] ;  /* 0x002e5000010a7983 */ /* 0x001ea20000300a00 */
[----:B------:R-:W2:Y:S02]  /*59240*/  LDL.LU.64 R8, [R1+0x2e48] ;  /* 0x002e480001087983 */ /* 0x000ea40000300a00 */
[----:B------:R-:W2:Y:S02]  /*59250*/  LDL.LU.64 R24, [R1+0x2e40] ;  /* 0x002e400001187983 */ /* 0x000ea40000300a00 */
[C---:B--2---:R-:W-:Y:S01]  /*59260*/  HMMA.16816.F32 R24, R20.reuse, R24, R8 ;  /* 0x000000181418723c */ /* 0x044fe20000001808 */
[----:B------:R-:W2:Y:S11]  /*59270*/  LDL.LU.64 R8, [R1+0x2e38] ;  /* 0x002e380001087983 */ /* 0x000eb60000300a00 */
[----:B------:R-:W-:Y:S11]  /*59280*/  @!UPT UIADD3 URZ, URZ, URZ, URZ ;  /* 0x0000003f3f3ff290 */ /* 0x000ff6000fffe03f */
[----:B------:R-:W-:Y:S01]  /*59290*/  STL.64 [R1+0xb10], R24 ;  /* 0x000b101801007387 */ /* 0x000fe20000100a00 */
[----:B------:R0:W-:Y:S03]  /*592a0*/  STL.64 [R1+0xb18], R26 ;  /* 0x000b181a01007387 */ /* 0x0001e60000100a00 */
[----:B0-----:R-:W2:Y:S01]  /*592b0*/  LDL.LU.64 R26, [R1+0x2e30] ;  /* 0x002e3000011a7983 */ /* 0x001ea20000300a00 */
[----:B------:R-:W2:Y:S02]  /*592c0*/  LDL.LU.64 R24, [R1+0x2e28] ;  /* 0x002e280001187983 */ /* 0x000ea40000300a00 */
[----:B----4-:R-:W-:Y:S01]  /*592d0*/  IMAD.MOV.U32 R11, RZ, RZ, R4 ;  /* 0x000000ffff0b7224 */ /* 0x010fe200078e0004 */
[----:B------:R-:W-:Y:S01]  /*592e0*/  MOV R10, R5 ;  /* 0x00000005000a7202 */ /* 0x000fe20000000f00 */
[----:B--2---:R-:W-:Y:S11]  /*592f0*/  HMMA.16816.F32 R24, R20, R4, R24 ;  /* 0x000000041418723c */ /* 0x004ff60000001818 */
[----:B------:R-:W-:Y:S11]  /*59300*/  @!UPT UIADD3 URZ, URZ, URZ, URZ ;  /* 0x0000003f3f3ff290 */ /* 0x000ff6000fffe03f */
[----:B------:R-:W-:Y:S01]  /*59310*/  @!UPT UIADD3 URZ, URZ, URZ, URZ ;  /* 0x0000003f3f3ff290 */ /* 0x000fe2000fffe03f */
[----:B------:R0:W-:Y:S01]  /*59320*/  STL.64 [R1+0xb00], R24 ;  /* 0x000b001801007387 */ /* 0x0001e20000100a00 */
[----:B------:R-:W-:Y:S03]  /*59330*/  STL.64 [R1+0xb08], R26 ;  /* 0x000b081a01007387 */ /* 0x000fe60000100a00 */
[----:B0-----:R-:W2:Y:S01]  /*59340*/  LDL.LU R24, [R1+0x2e20] ;  /* 0x002e200001187983 */ /* 0x001ea20000300800 */
[----:B------:R-:W-:Y:S02]  /*59350*/  STL.64 [R1+0x2e10], R10 ;  /* 0x002e100a01007387 */ /* 0x000fe40000100a00 */
[----:B------:R-:W-:Y:S02]  /*59360*/  STL.64 [R1+0x2e08], R8 ;  /* 0x002e080801007387 */ /* 0x000fe40000100a00 */
[----:B------:R-:W4:Y:S01]  /*59370*/  LDL.LU R4, [R1+0x590] ;  /* 0x0005900001047983 */ /* 0x000f220000300800 */
[----:B------:R-:W4:Y:S01]  /*59380*/  LDL.LU R5, [R1+0x594] ;  /* 0x0005940001057983 */ /* 0x000f220000300800 */
[----:B------:R-:W2:Y:S02]  /*59390*/  LDL.LU R6, [R1+0x598] ;  /* 0x0005980001067983 */ /* 0x000ea40000300800 */
[----:B------:R-:W2:Y:S02]  /*593a0*/  LDL.LU R7, [R1+0x59c] ;  /* 0x00059c0001077983 */ /* 0x000ea40000300800 */
[----:B--2---:R-:W-:Y:S01]  /*593b0*/  STL.64 [R1+0x2d48], R6 ;  /* 0x002d480601007387 */ /* 0x004fe20000100a00 */
[----:B----4-:R0:W-:Y:S02]  /*593c0*/  STL.64 [R1+0x2d40], R4 ;  /* 0x002d400401007387 */ /* 0x0101e40000100a00 */
[----:B0-----:R-:W-:-:S02]  /*593d0*/  MOV R4, R15 ;  /* 0x0000000f00047202 */ /* 0x001fc40000000f00 */
[----:B------:R-:W-:-:S05]  /*593e0*/  MOV R5, R14 ;  /* 0x0000000e00057202 */ /* 0x000fca0000000f00 */
[----:B------:R3:W-:Y:S02]  /*593f0*/  STL.64 [R1+0x2d60], R4 ;  /* 0x002d600401007387 */ /* 0x0007e40000100a00 */
[----:B---3--:R-:W-:Y:S07]  /*59400*/  HMMA.16816.F32 R4, R20, R12, R16 ;  /* 0x0000000c1404723c */ /* 0x008fee0000001810 */
[----:B------:R-:W-:Y:S01]  /*59410*/  MOV R17, R12 ;  /* 0x0000000c00117202 */ /* 0x000fe20000000f00 */
[----:B------:R-:W-:Y:S11]  /*59420*/  IMAD.MOV.U32 R16, RZ, RZ, R13 ;  /* 0x000000ffff107224 */ /* 0x000ff600078e000d */
[----:B------:R-:W-:Y:S04]  /*59430*/  @!UPT UIADD3 URZ, URZ, URZ, URZ ;  /* 0x0000003f3f3ff290 */ /* 0x000fe8000fffe03f */
[----:B------:R-:W-:Y:S01]  /*59440*/  STL.64 [R1+0xaf0], R4 ;  /* 0x000af00401007387 */ /* 0x000fe20000100a00 */
[----:B------:R-:W-:Y:S02]  /*59450*/  STL.64 [R1+0xaf8], R6 ;  /* 0x000af80601007387 */ /* 0x000fe40000100a00 */
[----:B------:R-:W-:Y:S02]  /*59460*/  STL.64 [R1+0x2e18], R16 ;  /* 0x002e181001007387 */ /* 0x000fe40000100a00 */
[----:B------:R-:W2:Y:S01]  /*59470*/  LDL.LU R12, [R1+0x5b0] ;  /* 0x0005b000010c7983 */ /* 0x000ea20000300800 */
[----:B------:R-:W2:Y:S01]  /*59480*/  LDL.LU R13, [R1+0x5b4] ;  /* 0x0005b400010d7983 */ /* 0x000ea20000300800 */
[----:B------:R-:W3:Y:S02]  /*59490*/  LDL.LU R14, [R1+0x5b8] ;  /* 0x0005b800010e7983 */ /* 0x000ee40000300800 */
[----:B------:R-:W3:Y:S02]  /*594a0*/  LDL.LU R15, [R1+0x5bc] ;  /* 0x0005bc00010f7983 */ /* 0x000ee40000300800 */
[----:B---3--:R-:W-:Y:S01]  /*594b0*/  STL.64 [R1+0x2d78], R14 ;  /* 0x002d780e01007387 */ /* 0x008fe20000100a00 */
[----:B--2---:R0:W-:Y:S03]  /*594c0*/  STL.64 [R1+0x2d70], R12 ;  /* 0x002d700c01007387 */ /* 0x0041e60000100a00 */
[----:B0-----:R-:W2:Y:S04]  /*594d0*/  LDL.64 R12, [R1+0x2b0] ;  /* 0x0002b000010c7983 */ /* 0x001ea80000100a00 */
[----:B--2---:R0:W-:Y:S02]  /*594e0*/  STL.64 [R1+0x2d88], R12 ;  /* 0x002d880c01007387 */ /* 0x0041e40000100a00 */
[----:B0-----:R-:W-:-:S02]  /*594f0*/  MOV R12, R24 ;  /* 0x00000018000c7202 */ /* 0x001fc40000000f00 */
[----:B------:R-:W-:-:S05]  /*59500*/  MOV R13, R3 ;  /* 0x00000003000d7202 */ /* 0x000fca0000000f00 */
[----:B------:R0:W-:Y:S04]  /*59510*/  STL.64 [R1+0x2da0], R12 ;  /* 0x002da00c01007387 */ /* 0x0001e80000100a00 */
[----:B0-----:R-:W2:Y:S04]  /*59520*/  LDL.64 R12, [R1+0x2d0] ;  /* 0x0002d000010c7983 */ /* 0x001ea80000100a00 */
[----:B--2---:R0:W-:Y:S01]  /*59530*/  STL.64 [R1+0x2db8], R12 ;  /* 0x002db80c01007387 */ /* 0x0041e20000100a00 */
[----:B------:R-:W2:Y:S01]  /*59540*/  LDL.64 R4, [R1+0x2a0] ;  /* 0x0002a00001047983 */ /* 0x000ea20000100a00 */
[----:B0-----:R-:W-:-:S02]  /*59550*/  MOV R12, R2 ;  /* 0x00000002000c7202 */ /* 0x001fc40000000f00 */
[----:B------:R-:W-:Y:S01]  /*59560*/  MOV R13, R0 ;  /* 0x00000000000d7202 */ /* 0x000fe20000000f00 */
[----:B--2---:R0:W-:Y:S04]  /*59570*/  STL.64 [R1+0x2d80], R4 ;  /* 0x002d800401007387 */ /* 0x0041e80000100a00 */
[----:B0-----:R-:W2:Y:S01]  /*59580*/  LDL.LU R4, [R1+0x5c0] ;  /* 0x0005c00001047983 */ /* 0x001ea20000300800 */
[----:B------:R-:W2:Y:S02]  /*59590*/  LDL.LU R5, [R1+0x5c4] ;  /* 0x0005c40001057983 */ /* 0x000ea40000300800 */
[----:B------:R-:W3:Y:S02]  /*595a0*/  LDL.LU R6, [R1+0x5c8] ;  /* 0x0005c80001067983 */ /* 0x000ee40000300800 */
[----:B------:R-:W3:Y:S01]  /*595b0*/  LDL.LU R7, [R1+0x5cc] ;  /* 0x0005cc0001077983 */ /* 0x000ee20000300800 */
[----:B------:R0:W-:Y:S04]  /*595c0*/  STL.64 [R1+0x2de0], R12 ;  /* 0x002de00c01007387 */ /* 0x0001e80000100a00 */
[----:B0-----:R-:W4:Y:S01]  /*595d0*/  LDL.LU R12, [R1+0x620] ;  /* 0x00062000010c7983 */ /* 0x001f220000300800 */
[----:B------:R-:W4:Y:S02]  /*595e0*/  LDL.LU R13, [R1+0x624] ;  /* 0x00062400010d7983 */ /* 0x000f240000300800 */
[----:B------:R-:W2:Y:S02]  /*595f0*/  LDL.LU R14, [R1+0x628] ;  /* 0x00062800010e7983 */ /* 0x000ea40000300800 */
[----:B------:R-:W2:Y:S01]  /*59600*/  LDL.LU R15, [R1+0x62c] ;  /* 0x00062c00010f7983 */ /* 0x000ea20000300800 */
[----:B------:R-:W3:Y:S01]  /*59610*/  LDL.LU R16, [R1+0x650] ;  /* 0x0006500001107983 */ /* 0x000ee20000300800 */
[----:B------:R-:W3:Y:S02]  /*59620*/  LDL.LU R17, [R1+0x654] ;  /* 0x0006540001117983 */ /* 0x000ee40000300800 */
[----:B------:R-:W3:Y:S02]  /*59630*/  LDL.LU R18, [R1+0x658] ;  /* 0x0006580001127983 */ /* 0x000ee40000300800 */
[----:B------:R-:W3:Y:S01]  /*59640*/  LDL.LU R19, [R1+0x65c] ;  /* 0x00065c0001137983 */ /* 0x000ee20000300800 */
[----:B------:R-:W3:Y:S04]  /*59650*/  LDL.64 R8, [R1+0x220] ;  /* 0x0002200001087983 */ /* 0x000ee80000100a00 */
[----:B--2---:R-:W-:Y:S01]  /*59660*/  STL.64 [R1+0x2df0], R14 ;  /* 0x002df00e01007387 */ /* 0x004fe20000100a00 */
[----:B----4-:R0:W-:Y:S03]  /*59670*/  STL.64 [R1+0x2de8], R12 ;  /* 0x002de80c01007387 */ /* 0x0101e60000100a00 */
[----:B0-----:R-:W2:Y:S04]  /*59680*/  LDL.64 R12, [R1+0x200] ;  /* 0x00020000010c7983 */ /* 0x001ea80000100a00 */
[----:B--2---:R0:W-:Y:S04]  /*59690*/  STL.64 [R1+0x2e00], R12 ;  /* 0x002e000c01007387 */ /* 0x0041e80000100a00 */
[----:B0-----:R-:W2:Y:S01]  /*596a0*/  LDL.LU R12, [R1+0x640] ;  /* 0x00064000010c7983 */ /* 0x001ea20000300800 */
[----:B------:R-:W2:Y:S02]  /*596b0*/  LDL.LU R13, [R1+0x644] ;  /* 0x00064400010d7983 */ /* 0x000ea40000300800 */
[----:B------:R-:W2:Y:S02]  /*596c0*/  LDL.LU R14, [R1+0x648] ;  /* 0x00064800010e7983 */ /* 0x000ea40000300800 */
[----:B------:R-:W2:Y:S01]  /*596d0*/  LDL.LU R15, [R1+0x64c] ;  /* 0x00064c00010f7983 */ /* 0x000ea20000300800 */
[----:B------:R-:W4:Y:S04]  /*596e0*/  LDL.64 R24, [R1+0x1f0] ;  /* 0x0001f00001187983 */ /* 0x000f280000100a00 */
[----:B----4-:R0:W-:Y:S04]  /*596f0*/  STL.64 [R1+0x2df8], R24 ;  /* 0x002df81801007387 */ /* 0x0101e80000100a00 */
[----:B0-----:R-:W4:Y:S01]  /*59700*/  LDL.LU R24, [R1+0x630] ;  /* 0x0006300001187983 */ /* 0x001f220000300800 */
[----:B------:R-:W4:Y:S02]  /*59710*/  LDL.LU R25, [R1+0x634] ;  /* 0x0006340001197983 */ /* 0x000f240000300800 */
[----:B------:R-:W4:Y:S02]  /*59720*/  LDL.LU R26, [R1+0x638] ;  /* 0x00063800011a7983 */ /* 0x000f240000300800 */
[----:B------:R-:W4:Y:S01]  /*59730*/  LDL.LU R27, [R1+0x63c] ;  /* 0x00063c00011b7983 */ /* 0x000f220000300800 */
[----:B---3--:R-:W-:Y:S01]  /*59740*/  STL.64 [R1+0x2d98], R6 ;  /* 0x002d980601007387 */ /* 0x008fe20000100a00 */
[----:B------:R0:W-:Y:S03]  /*59750*/  STL.64 [R1+0x2d90], R4 ;  /* 0x002d900401007387 */ /* 0x0001e60000100a00 */
        /* <DEDUP_REMOVED lines=17> */
[----:B------:R0:W-:Y:S01]  /*59870*/  STL.64 [R1+0xae0], R16 ;  /* 0x000ae01001007387 */ /* 0x0001e20000100a00 */
[----:B------:R1:W-:Y:S03]  /*59880*/  STL.64 [R1+0xae8], R18 ;  /* 0x000ae81201007387 */ /* 0x0003e60000100a00 */
[----:B0-----:R-:W3:Y:S01]  /*59890*/  LDL.LU.64 R16, [R1+0x2e18] ;  /* 0x002e180001107983 */ /* 0x001ee20000300a00 */
[----:B-1----:R-:W-:Y:S01]  /*598a0*/  IMAD.MOV.U32 R19, RZ, RZ, R8 ;  /* 0x000000ffff137224 */ /* 0x002fe200078e0008 */
[----:B------:R-:W-:Y:S01]  /*598b0*/  MOV R18, R9 ;  /* 0x0000000900127202 */ /* 0x000fe20000000f00 */
[----:B------:R-:W2:Y:S01]  /*598c0*/  LDL.LU.64 R10, [R1+0x2e10] ;  /* 0x002e1000010a7983 */ /* 0x000ea20000300a00 */
[----:B------:R-:W2:Y:S03]  /*598d0*/  LDL.LU.64 R8, [R1+0x2e08] ;  /* 0x002e080001087983 */ /* 0x000ea60000300a00 */
[----:B------:R-:W-:Y:S01]  /*598e0*/  STL.64 [R1+0x2d58], R18 ;  /* 0x002d581201007387 */ /* 0x000fe20000100a00 */
[C---:B--2---:R-:W-:Y:S01]  /*598f0*/  HMMA.16816.F32 R12, R20.reuse, R8, R12 ;  /* 0x00000008140c723c */ /* 0x044fe2000000180c */
[----:B---3--:R0:W-:Y:S04]  /*59900*/  STL.64 [R1+0x2d50], R16 ;  /* 0x002d501001007387 */ /* 0x0081e80000100a00 */
[----:B0-----:R-:W2:Y:S01]  /*59910*/  LDL.LU R16, [R1+0x5a0] ;  /* 0x0005a00001107983 */ /* 0x001ea20000300800 */
[----:B------:R-:W2:Y:S02]  /*59920*/  LDL.LU R17, [R1+0x5a4] ;  /* 0x0005a40001117983 */ /* 0x000ea40000300800 */
[----:B------:R-:W2:Y:S02]  /*59930*/  LDL.LU R18, [R1+0x5a8] ;  /* 0x0005a80001127983 */ /* 0x000ea40000300800 */
[----:B------:R-:W2:Y:S11]  /*59940*/  LDL.LU R19, [R1+0x5ac] ;  /* 0x0005ac0001137983 */ /* 0x000eb60000300800 */
[----:B------:R-:W-:Y:S02]  /*59950*/  @!UPT UIADD3 URZ, URZ, URZ, URZ ;  /* 0x0000003f3f3ff290 */ /* 0x000fe4000fffe03f */
[----:B------:R0:W-:Y:S01]  /*59960*/  STL.64 [R1+0xad0], R12 ;  /* 0x000ad00c01007387 */ /* 0x0001e20000100a00 */
[----:B------:R-:W-:Y:S03]  /*59970*/  STL.64 [R1+0xad8], R14 ;  /* 0x000ad80e01007387 */ /* 0x000fe60000100a00 */
[----:B0-----:R-:W4:Y:S01]  /*59980*/  LDL.LU.64 R12, [R1+0x2e00] ;  /* 0x002e0000010c7983 */ /* 0x001f220000300a00 */
[----:B------:R0:W-:Y:S01]  /*59990*/  STL.64 [R1+0x2cc8], R8 ;  /* 0x002cc80801007387 */ /* 0x0001e20000100a00 */
[C---:B----4-:R-:W-:Y:S01]  /*599a0*/  HMMA.16816.F32 R24, R20.reuse, R12, R24 ;  /* 0x0000000c1418723c */ /* 0x050fe20000001818 */
[----:B0-----:R-:W-:Y:S02]  /*599b0*/  MOV R9, R12 ;  /* 0x0000000c00097202 */ /* 0x001fe40000000f00 */
[----:B------:R-:W-:Y:S11]  /*599c0*/  MOV R8, R13 ;  /* 0x0000000d00087202 */ /* 0x000ff60000000f00 */
[----:B------:R-:W-:Y:S09]  /*599d0*/  @!UPT UIADD3 URZ, URZ, URZ, URZ ;  /* 0x0000003f3f3ff290 */ /* 0x000ff2000fffe03f */
[----:B------:R0:W-:Y:S01]  /*599e0*/  STL.64 [R1+0xac0], R24 ;  /* 0x000ac01801007387 */ /* 0x0001e20000100a00 */
[----:B------:R1:W-:Y:S03]  /*599f0*/  STL.64 [R1+0xac8], R26 ;  /* 0x000ac81a01007387 */ /* 0x0003e60000100a00 */
[----:B0-----:R-:W3:Y:S01]  /*59a00*/  LDL.LU.64 R24, [R1+0x2df8] ;  /* 0x002df80001187983 */ /* 0x001ee20000300a00 */
[----:B------:R-:W3:Y:S02]  /*59a10*/  LDL.LU.64 R14, [R1+0x2df0] ;  /* 0x002df000010e7983 */ /* 0x000ee40000300a00 */
[----:B------:R-:W3:Y:S02]  /*59a20*/  LDL.LU.64 R12, [R1+0x2de8] ;  /* 0x002de800010c7983 */ /* 0x000ee40000300a00 */
[----:B---3--:R-:W-:Y:S01]  /*59a30*/  HMMA.16816.F32 R20, R20, R24, R12 ;  /* 0x000000181414723c */ /* 0x008fe2000000180c */
[----:B------:R-:W3:Y:S01]  /*59a40*/  LDL.LU.64 R12, [R1+0x2de0] ;  /* 0x002de000010c7983 */ /* 0x000ee20000300a00 */
[----:B------:R-:W-:Y:S01]  /*59a50*/  MOV R2, R24 ;  /* 0x0000001800027202 */ /* 0x000fe20000000f00 */
[----:B------:R-:W-:Y:S11]  /*59a60*/  IMAD.MOV.U32 R0, RZ, RZ, R25 ;  /* 0x000000ffff007224 */ /* 0x000ff600078e0019 */
[----:B------:R-:W-:Y:S09]  /*59a70*/  @!UPT UIADD3 URZ, URZ, URZ, URZ ;  /* 0x0000003f3f3ff290 */ /* 0x000ff2000fffe03f */
[----:B------:R0:W-:Y:S01]  /*59a80*/  STL.64 [R1+0x950], R20 ;  /* 0x0009501401007387 */ /* 0x0001e20000100a00 */
[----:B------:R-:W-:Y:S02]  /*59a90*/  STL.64 [R1+0x958], R22 ;  /* 0x0009581601007387 */ /* 0x000fe40000100a00 */
[----:B-1----:R-:W3:Y:S02]  /*59aa0*/  LDL.LU.64 R26, [R1+0x2dd8] ;  /* 0x002dd800011a7983 */ /* 0x002ee40000300a00 */
[----:B------:R-:W3:Y:S01]  /*59ab0*/  LDL.LU.64 R24, [R1+0x2dd0] ;  /* 0x002dd00001187983 */ /* 0x000ee20000300a00 */
[----:B0-----:R-:W-:Y:S02]  /*59ac0*/  MOV R20, R2 ;  /* 0x0000000200147202 */ /* 0x001fe40000000f00 */
[----:B------:R-:W-:-:S05]  /*59ad0*/  MOV R21, R0 ;  /* 0x0000000000157202 */ /* 0x000fca0000000f00 */
[----:B------:R0:W-:Y:S04]  /*59ae0*/  STL.64 [R1+0x2ca8], R20 ;  /* 0x002ca81401007387 */ /* 0x0001e80000100a00 */
[----:B0-----:R-:W4:Y:S01]  /*59af0*/  LDL.LU R20, [R1+0x580] ;  /* 0x0005800001147983 */ /* 0x001f220000300800 */
[----:B------:R-:W4:Y:S02]  /*59b00*/  LDL.LU R21, [R1+0x584] ;  /* 0x0005840001157983 */ /* 0x000f240000300800 */
[----:B------:R-:W4:Y:S02]  /*59b10*/  LDL.LU R22, [R1+0x588] ;  /* 0x0005880001167983 */ /* 0x000f240000300800 */
[----:B------:R-:W4:Y:S01]  /*59b20*/  LDL.LU R23, [R1+0x58c] ;  /* 0x00058c0001177983 */ /* 0x000f220000300800 */
[C---:B---3--:R-:W-:Y:S01]  /*59b30*/  HMMA.16816.F32 R12, R24.reuse, R12, R4 ;  /* 0x0000000c180c723c */ /* 0x048fe20000001804 */
[----:B------:R-:W3:Y:S01]  /*59b40*/  LDL.LU.64 R6, [R1+0x2dc8] ;  /* 0x002dc80001067983 */ /* 0x000ee20000300a00 */
[----:B------:R-:W3:Y:S11]  /*59b50*/  LDL.LU.64 R4, [R1+0x2dc0] ;  /* 0x002dc00001047983 */ /* 0x000ef60000300a00 */
[----:B------:R-:W-:Y:S10]  /*59b60*/  @!UPT UIADD3 URZ, URZ, URZ, URZ ;  /* 0x0000003f3f3ff290 */ /* 0x000ff4000fffe03f */
[----:B------:R0:W-:Y:S01]  /*59b70*/  STL.64 [R1+0x940], R12 ;  /* 0x0009400c01007387 */ /* 0x0001e20000100a00 */
[----:B------:R-:W-:Y:S03]  /*59b80*/  STL.64 [R1+0x948], R14 ;  /* 0x0009480e01007387 */ /* 0x000fe60000100a00 */
[----:B0-----:R-:W3:Y:S02]  /*59b90*/  LDL.LU.64 R12, [R1+0x2db8] ;  /* 0x002db800010c7983 */ /* 0x001ee40000300a00 */
[C---:B---3--:R-:W-:Y:S01]  /*59ba0*/  HMMA.16816.F32 R4, R24.reuse, R12, R4 ;  /* 0x0000000c1804723c */ /* 0x048fe20000001804 */
[----:B------:R-:W-:Y:S02]  /*59bb0*/  MOV R2, R12 ;  /* 0x0000000c00027202 */ /* 0x000fe40000000f00 */
[----:B------:R-:W-:Y:S11]  /*59bc0*/  MOV R28, R13 ;  /* 0x0000000d001c7202 */ /* 0x000ff60000000f00 */
[----:B------:R-:W-:Y:S09]  /*59bd0*/  @!UPT UIADD3 URZ, URZ, URZ, URZ ;  /* 0x0000003f3f3ff290 */ /* 0x000ff2000fffe03f */
[----:B------:R-:W-:Y:S01]  /*59be0*/  STL.64 [R1+0xab0], R4 ;  /* 0x000ab00401007387 */ /* 0x000fe20000100a00 */
[----:B------:R0:W-:Y:S03]  /*59bf0*/  STL.64 [R1+0xab8], R6 ;  /* 0x000ab80601007387 */ /* 0x0001e60000100a00 */
[----:B0-----:R-:W3:Y:S01]  /*59c00*/  LDL.LU.64 R6, [R1+0x2db0] ;  /* 0x002db00001067983 */ /* 0x001ee20000300a00 */
[----:B------:R-:W3:Y:S02]  /*59c10*/  LDL.LU.64 R4, [R1+0x2da8] ;  /* 0x002da80001047983 */ /* 0x000ee40000300a00 */
[----:B------:R-:W3:Y:S02]  /*59c20*/  LDL.LU.64 R12, [R1+0x2da0] ;  /* 0x002da000010c7983 */ /* 0x000ee40000300a00 */
        /* <DEDUP_REMOVED lines=8> */
[----:B------:R-:W-:Y:S01]  /*59cb0*/  IMAD.MOV.U32 R3, RZ, RZ, R12 ;  /* 0x000000ffff037224 */ /* 0x000fe200078e000c */
[----:B------:R-:W-:Y:S11]  /*59cc0*/  MOV R0, R13 ;  /* 0x0000000d00007202 */ /* 0x000ff60000000f00 */
[----:B------:R-:W-:Y:S10]  /*59cd0*/  @!UPT UIADD3 URZ, URZ, URZ, URZ ;  /* 0x0000003f3f3ff290 */ /* 0x000ff4000fffe03f */
[----:B------:R0:W-:Y:S01]  /*59ce0*/  STL.64 [R1+0xa90], R4 ;  /* 0x000a900401007387 */ /* 0x0001e20000100a00 */
[----:B------:R-:W-:Y:S03]  /*59cf0*/  STL.64 [R1+0xa98], R6 ;  /* 0x000a980601007387 */ /* 0x000fe60000100a00 */
[----:B0-----:R-:W3:Y:S01]  /*59d00*/  LDL.LU.64 R4, [R1+0x2d80] ;  /* 0x002d800001047983 */ /* 0x001ee20000300a00 */
[----:B------:R-:W3:Y:S02]  /*59d10*/  LDL.LU.64 R14, [R1+0x2d78] ;  /* 0x002d7800010e7983 */ /* 0x000ee40000300a00 */
[----:B------:R-:W3:Y:S02]  /*59d20*/  LDL.LU.64 R12, [R1+0x2d70] ;  /* 0x002d7000010c7983 */ /* 0x000ee40000300a00 */
[C---:B---3--:R-:W-:Y:S11]  /*59d30*/  HMMA.16816.F32 R12, R24.reuse, R4, R12 ;  /* 0x00000004180c723c */ /* 0x048ff6000000180c */
[----:B------:R-:W-:Y:S11]  /*59d40*/  @!UPT UIADD3 URZ, URZ, URZ, URZ ;  /* 0x0000003f3f3ff290 */ /* 0x000ff6000fffe03f */
[----:B------:R-:W-:Y:S01]  /*59d50*/  @!UPT UIADD3 URZ, URZ, URZ, URZ ;  /* 0x0000003f3f3ff290 */ /* 0x000fe2000fffe03f */
[----:B------:R0:W-:Y:S01]  /*59d60*/  STL.64 [R1+0xa80], R12 ;  /* 0x000a800c01007387 */ /* 0x0001e20000100a00 */
[----:B------:R1:W-:Y:S03]  /*59d70*/  STL.64 [R1+0xa88], R14 ;  /* 0x000a880e01007387 */ /* 0x0003e60000100a00 */
[----:B0-----:R-:W3:Y:S01]  /*59d80*/  LDL.LU.64 R12, [R1+0x2d68] ;  /* 0x002d6800010c7983 */ /* 0x001ee20000300a00 */
[----:B-1----:R-:W-:Y:S02]  /*59d90*/  MOV R15, R4 ;  /* 0x00000004000f7202 */ /* 0x002fe40000000f00 */
[----:B------:R-:W-:Y:S02]  /*59da0*/  MOV R14, R5 ;  /* 0x00000005000e7202 */ /* 0x000fe40000000f00 */
[----:B------:R-:W2:Y:S02]  /*59db0*/  LDL.LU.64 R4, [R1+0x2d60] ;  /* 0x002d600001047983 */ /* 0x000ea40000300a00 */
[C---:B--2---:R-:W-:Y:S02]  /*59dc0*/  HMMA.16816.F32 R4, R24.reuse, R4, R16 ;  /* 0x000000041804723c */ /* 0x044fe40000001810 */
[----:B------:R-:W2:Y:S01]  /*59dd0*/  LDL.LU.64 R18, [R1+0x2d58] ;  /* 0x002d580001127983 */ /* 0x000ea20000300a00 */
[----:B------:R-:W2:Y:S11]  /*59de0*/  LDL.LU.64 R16, [R1+0x2d50] ;  /* 0x002d500001107983 */ /* 0x000eb60000300a00 */
[----:B------:R-:W-:Y:S09]  /*59df0*/  @!UPT UIADD3 URZ, URZ, URZ, URZ ;  /* 0x0000003f3f3ff290 */ /* 0x000ff2000fffe03f */
        /* <DEDUP_REMOVED lines=8> */
[----:B------:R-:W-:Y:S03]  /*59e80*/  STL.64 [R1+0xa68], R6 ;  /* 0x000a680601007387 */ /* 0x000fe60000100a00 */
[----:B0-----:R-:W4:Y:S01]  /*59e90*/  LDL.LU.64 R4, [R1+0x2d38] ;  /* 0x002d380001047983 */ /* 0x001f220000300a00 */
[----:B------:R0:W-:Y:S01]  /*59ea0*/  STL.64 [R1+0x2c28], R12 ;  /* 0x002c280c01007387 */ /* 0x0001e20000100a00 */
[----:B----4-:R-:W-:Y:S01]  /*59eb0*/  HMMA.16816.F32 R20, R24, R4, R20 ;  /* 0x000000041814723c */ /* 0x010fe20000001814 */
[----:B0-----:R-:W-:Y:S01]  /*59ec0*/  MOV R13, R4 ;  /* 0x00000004000d7202 */ /* 0x001fe20000000f00 */
[----:B------:R-:W-:Y:S11]  /*59ed0*/  IMAD.MOV.U32 R12, RZ, RZ, R5 ;  /* 0x000000ffff0c7224 */ /* 0x000ff600078e0005 */
[----:B------:R-:W-:Y:S10]  /*59ee0*/  @!UPT UIADD3 URZ, URZ, URZ, URZ ;  /* 0x0000003f3f3ff290 */ /* 0x000ff4000fffe03f */
[----:B------:R-:W-:Y:S01]  /*59ef0*/  STL.64 [R1+0xa50], R20 ;  /* 0x000a501401007387 */ /* 0x000fe20000100a00 */
[----:B------:R-:W-:Y:S02]  /*59f00*/  STL.64 [R1+0xa58], R22 ;  /* 0x000a581601007387 */ /* 0x000fe40000100a00 */
[----:B------:R-:W-:Y:S02]  /*59f10*/  STL.64 [R1+0x2c60], R14 ;  /* 0x002c600e01007387 */ /* 0x000fe40000100a00 */
[----:B------:R0:W-:Y:S02]  /*59f20*/  STL.64 [R1+0x2c58], R12 ;  /* 0x002c580c01007387 */ /* 0x0001e40000100a00 */
[----:B0-----:R-:W3:Y:S01]  /*59f30*/  LDL.LU R12, [R1+0x460] ;  /* 0x00046000010c7983 */ /* 0x001ee20000300800 */
[----:B------:R-:W3:Y:S02]  /*59f40*/  LDL.LU R13, [R1+0x464] ;  /* 0x00046400010d7983 */ /* 0x000ee40000300800 */
[----:B------:R-:W4:Y:S02]  /*59f50*/  LDL.LU R14, [R1+0x468] ;  /* 0x00046800010e7983 */ /* 0x000f240000300800 */
[----:B------:R-:W4:Y:S01]  /*59f60*/  LDL.LU R15, [R1+0x46c] ;  /* 0x00046c00010f7983 */ /* 0x000f220000300800 */
[----:B------:R-:W3:Y:S01]  /*59f70*/  LDL.LU R4, [R1+0x600] ;  /* 0x0006000001047983 */ /* 0x000ee20000300800 */
[----:B------:R-:W3:Y:S02]  /*59f80*/  LDL.LU R5, [R1+0x604] ;  /* 0x0006040001057983 */ /* 0x000ee40000300800 */
[----:B------:R-:W3:Y:S02]  /*59f90*/  LDL.LU R6, [R1+0x608] ;  /* 0x0006080001067983 */ /* 0x000ee40000300800 */
[----:B------:R-:W3:Y:S01]  /*59fa0*/  LDL.LU R7, [R1+0x60c] ;  /* 0x00060c0001077983 */ /* 0x000ee20000300800 */
[----:B------:R-:W-:-:S02]  /*59fb0*/  MOV R20, R9 ;  /* 0x0000000900147202 */ /* 0x000fc40000000f00 */
[----:B------:R-:W-:Y:S01]  /*59fc0*/  MOV R21, R8 ;  /* 0x0000000800157202 */ /* 0x000fe20000000f00 */
[----:B--2---:R-:W-:Y:S01]  /*59fd0*/  MOV R8, R19 ;  /* 0x0000001300087202 */ /* 0x004fe20000000f00 */
[----:B------:R-:W-:Y:S01]  /*59fe0*/  MOV R9, R18 ;  /* 0x0000001200097202 */ /* 0x000fe20000000f00 */
[----:B---3--:R-:W-:Y:S01]  /*59ff0*/  STL.64 [R1+0x2cb8], R6 ;  /* 0x002cb80601007387 */ /* 0x008fe20000100a00 */
[----:B------:R-:W-:Y:S03]  /*5a000*/  STL.64 [R1+0x2cb0], R4 ;  /* 0x002cb00401007387 */ /* 0x000fe60000100a00 */
[----:B------:R-:W-:Y:S02]  /*5a010*/  STL.64 [R1+0x2ce0], R8 ;  /* 0x002ce00801007387 */ /* 0x000fe40000100a00 */
[----:B------:R0:W-:Y:S02]  /*5a020*/  STL.64 [R1+0x2cc0], R20 ;  /* 0x002cc01401007387 */ /* 0x0001e40000100a00 */
[----:B0-----:R-:W2:Y:S01]  /*5a030*/  LDL.LU R20, [R1+0x520] ;  /* 0x0005200001147983 */ /* 0x001ea20000300800 */
[----:B------:R-:W2:Y:S02]  /*5a040*/  LDL.LU R21, [R1+0x524] ;  /* 0x0005240001157983 */ /* 0x000ea40000300800 */
[----:B------:R-:W3:Y:S02]  /*5a050*/  LDL.LU R22, [R1+0x528] ;  /* 0x0005280001167983 */ /* 0x000ee40000300800 */
[----:B------:R-:W3:Y:S01]  /*5a060*/  LDL.LU R23, [R1+0x52c] ;  /* 0x00052c0001177983 */ /* 0x000ee20000300800 */
[----:B------:R-:W-:Y:S01]  /*5a070*/  MOV R9, R16 ;  /* 0x0000001000097202 */ /* 0x000fe20000000f00 */
[----:B------:R-:W-:Y:S01]  /*5a080*/  IMAD.MOV.U32 R8, RZ, RZ, R17 ;  /* 0x000000ffff087224 */ /* 0x000fe200078e0011 */
[----:B------:R-:W2:Y:S01]  /*5a090*/  LDL.LU R16, [R1+0x560] ;  /* 0x0005600001107983 */ /* 0x000ea20000300800 */
[----:B------:R-:W2:Y:S02]  /*5a0a0*/  LDL.LU R17, [R1+0x564] ;  /* 0x0005640001117983 */ /* 0x000ea40000300800 */
[----:B------:R-:W2:Y:S02]  /*5a0b0*/  LDL.LU R18, [R1+0x568] ;  /* 0x0005680001127983 */ /* 0x000ea40000300800 */
[----:B------:R-:W2:Y:S02]  /*5a0c0*/  LDL.LU R19, [R1+0x56c] ;  /* 0x00056c0001137983 */ /* 0x000ea40000300800 */
[----:B--2---:R-:W-:Y:S01]  /*5a0d0*/  STL.64 [R1+0x2d20], R18 ;  /* 0x002d201201007387 */ /* 0x004fe20000100a00 */
[----:B------:R0:W-:Y:S03]  /*5a0e0*/  STL.64 [R1+0x2d18], R16 ;  /* 0x002d181001007387 */ /* 0x0001e60000100a00 */
[----:B0-----:R-:W2:Y:S01]  /*5a0f0*/  LDL R16, [R1+0x260] ;  /* 0x0002600001107983 */ /* 0x001ea20000100800 */
[----:B------:R-:W-:-:S02]  /*5a100*/  MOV R17, R29 ;  /* 0x0000001d00117202 */ /* 0x000fc40000000f00 */
[----:B------:R-:W2:Y:S02]  /*5a110*/  LDL.LU R29, [R1+0x2d34] ;  /* 0x002d3400011d7983 */ /* 0x000ea40000300800 */
[----:B------:R0:W-:Y:S01]  /*5a120*/  STL.64 [R1+0x2cf8], R8 ;  /* 0x002cf80801007387 */ /* 0x0001e20000100a00 */
[----:B---3--:R-:W-:Y:S01]  /*5a130*/  STL.64 [R1+0x2cd8], R22 ;  /* 0x002cd81601007387 */ /* 0x008fe20000100a00 */
[----:B------:R1:W-:Y:S01]  /*5a140*/  STL.64 [R1+0x2cd0], R20 ;  /* 0x002cd01401007387 */ /* 0x0003e20000100a00 */
[----:B0-----:R-:W-:Y:S02]  /*5a150*/  MOV R8, R11 ;  /* 0x0000000b00087202 */ /* 0x001fe40000000f00 */
[----:B------:R-:W-:Y:S01]  /*5a160*/  MOV R9, R10 ;  /* 0x0000000a00097202 */ /* 0x000fe20000000f00 */
[----:B-1----:R-:W3:Y:S01]  /*5a170*/  LDL.LU R20, [R1+0x530] ;  /* 0x0005300001147983 */ /* 0x002ee20000300800 */
[----:B------:R-:W3:Y:S02]  /*5a180*/  LDL.LU R21, [R1+0x534] ;  /* 0x0005340001157983 */ /* 0x000ee40000300800 */
[----:B------:R-:W2:Y:S02]  /*5a190*/  LDL.LU R22, [R1+0x538] ;  /* 0x0005380001167983 */ /* 0x000ea40000300800 */
[----:B------:R-:W2:Y:S01]  /*5a1a0*/  LDL.LU R23, [R1+0x53c] ;  /* 0x00053c0001177983 */ /* 0x000ea20000300800 */
[----:B------:R0:W-:Y:S04]  /*5a1b0*/  STL.64 [R1+0x2d10], R8 ;  /* 0x002d100801007387 */ /* 0x0001e80000100a00 */
[----:B0-----:R-:W2:Y:S04]  /*5a1c0*/  LDL.64 R8, [R1+0x250] ;  /* 0x0002500001087983 */ /* 0x001ea80000100a00 */
[----:B--2---:R0:W-:Y:S04]  /*5a1d0*/  STL.64 [R1+0x2d28], R8 ;  /* 0x002d280801007387 */ /* 0x0041e80000100a00 */
[----:B0-----:R-:W2:Y:S01]  /*5a1e0*/  LDL.LU R8, [R1+0x570] ;  /* 0x0005700001087983 */ /* 0x001ea20000300800 */
[----:B------:R-:W2:Y:S02]  /*5a1f0*/  LDL.LU R9, [R1+0x574] ;  /* 0x0005740001097983 */ /* 0x000ea40000300800 */
[----:B------:R-:W2:Y:S02]  /*5a200*/  LDL.LU R10, [R1+0x578] ;  /* 0x00057800010a7983 */ /* 0x000ea40000300800 */
[----:B------:R-:W2:Y:S01]  /*5a210*/  LDL.LU R11, [R1+0x57c] ;  /* 0x00057c00010b7983 */ /* 0x000ea20000300800 */
[----:B------:R-:W-:Y:S01]  /*5a220*/  STL.64 [R1+0x2cf0], R22 ;  /* 0x002cf01601007387 */ /* 0x000fe20000100a00 */
[----:B---3--:R0:W-:Y:S03]  /*5a230*/  STL.64 [R1+0x2ce8], R20 ;  /* 0x002ce81401007387 */ /* 0x0081e60000100a00 */
        /* <DEDUP_REMOVED lines=15> */
[----:B----4-:R-:W-:Y:S01]  /*5a330*/  STL.64 [R1+0x2c70], R14 ;  /* 0x002c700e01007387 */ /* 0x010fe20000100a00 */
[----:B------:R0:W-:Y:S02]  /*5a340*/  STL.64 [R1+0x2c68], R12 ;  /* 0x002c680c01007387 */ /* 0x0001e40000100a00 */
[----:B0-----:R-:W-:Y:S01]  /*5a350*/  IMAD.MOV.U32 R12, RZ, RZ, R2 ;  /* 0x000000ffff0c7224 */ /* 0x001fe200078e0002 */
[----:B------:R-:W-:Y:S01]  /*5a360*/  MOV R13, R28 ;  /* 0x0000001c000d7202 */ /* 0x000fe20000000f00 */
[----:B------:R-:W4:Y:S04]  /*5a370*/  LDL.LU R2, [R1+0x2d30] ;  /* 0x002d300001027983 */ /* 0x000f280000300800 */
[----:B------:R0:W-:Y:S04]  /*5a380*/  STL.64 [R1+0x2c80], R12 ;  /* 0x002c800c01007387 */ /* 0x0001e80000100a00 */
[----:B0-----:R-:W2:Y:S01]  /*5a390*/  LDL.64 R12, [R1+0x2e0] ;  /* 0x0002e000010c7983 */ /* 0x001ea20000100a00 */
[----:B------:R-:W2:Y:S02]  /*5a3a0*/  LDL.LU.64 R8, [R1+0x2d28] ;  /* 0x002d280001087983 */ /* 0x000ea40000300a00 */
[----:B------:R-:W-:Y:S02]  /*5a3b0*/  STL.64 [R1+0xa40], R16 ;  /* 0x000a401001007387 */ /* 0x000fe40000100a00 */
[----:B------:R0:W-:Y:S02]  /*5a3c0*/  STL.64 [R1+0xa48], R18 ;  /* 0x000a481201007387 */ /* 0x0001e40000100a00 */
[----:B0-----:R-:W2:Y:S01]  /*5a3d0*/  LDL.LU.64 R18, [R1+0x2d20] ;  /* 0x002d200001127983 */ /* 0x001ea20000300a00 */
[----:B------:R-:W2:Y:S02]  /*5a3e0*/  LDL.LU.64 R16, [R1+0x2d18] ;  /* 0x002d180001107983 */ /* 0x000ea40000300a00 */
[C---:B--2---:R-:W-:Y:S11]  /*5a3f0*/  HMMA.16816.F32 R16, R24.reuse, R8, R16 ;  /* 0x000000081810723c */ /* 0x044ff60000001810 */
[----:B------:R-:W-:Y:S11]  /*5a400*/  @!UPT UIADD3 URZ, URZ, URZ, URZ ;  /* 0x0000003f3f3ff290 */ /* 0x000ff6000fffe03f */
[----:B------:R-:W-:Y:S01]  /*5a410*/  @!UPT UIADD3 URZ, URZ, URZ, URZ ;  /* 0x0000003f3f3ff290 */ /* 0x000fe2000fffe03f */
[----:B------:R0:W-:Y:S01]  /*5a420*/  STL.64 [R1+0xa30], R16 ;  /* 0x000a301001007387 */ /* 0x0001e20000100a00 */
[----:B------:R-:W-:Y:S01]  /*5a430*/  STL.64 [R1+0xa38], R18 ;  /* 0x000a381201007387 */ /* 0x000fe20000100a00 */
[----:B0-----:R-:W-:Y:S02]  /*5a440*/  MOV R17, R8 ;  /* 0x0000000800117202 */ /* 0x001fe40000000f00 */
[----:B------:R-:W-:Y:S02]  /*5a450*/  MOV R16, R9 ;  /* 0x0000000900107202 */ /* 0x000fe40000000f00 */
[----:B------:R-:W2:Y:S03]  /*5a460*/  LDL.LU.64 R8, [R1+0x2d10] ;  /* 0x002d100001087983 */ /* 0x000ea60000300a00 */
[----:B------:R0:W-:Y:S02]  /*5a470*/  STL.64 [R1+0x2c78], R16 ;  /* 0x002c781001007387 */ /* 0x0001e40000100a00 */
        /* <DEDUP_REMOVED lines=13> */
[----:B------:R0:W-:Y:S02]  /*5a550*/  STL.64 [R1+0xa20], R8 ;  /* 0x000a200801007387 */ /* 0x0001e40000100a00 */
[----:B------:R3:W-:Y:S01]  /*5a560*/  STL.64 [R1+0xa28], R10 ;  /* 0x000a280a01007387 */ /* 0x0007e20000100a00 */
[----:B0-----:R-:W3:Y:S02]  /*5a570*/  LDL.LU.64 R8, [R1+0x2cf8] ;  /* 0x002cf80001087983 */ /* 0x001ee40000300a00 */
[C---:B---3--:R-:W-:Y:S02]  /*5a580*/  HMMA.16816.F32 R8, R24.reuse, R8, R20 ;  /* 0x000000081808723c */ /* 0x048fe40000001814 */
[----:B------:R-:W3:Y:S01]  /*5a590*/  LDL.LU.64 R22, [R1+0x2cf0] ;  /* 0x002cf00001167983 */ /* 0x000ee20000300a00 */
[----:B------:R-:W3:Y:S11]  /*5a5a0*/  LDL.LU.64 R20, [R1+0x2ce8] ;  /* 0x002ce80001147983 */ /* 0x000ef60000300a00 */
[----:B------:R-:W-:Y:S09]  /*5a5b0*/  @!UPT UIADD3 URZ, URZ, URZ, URZ ;  /* 0x0000003f3f3ff290 */ /* 0x000ff2000fffe03f */
[----:B------:R0:W-:Y:S01]  /*5a5c0*/  STL.64 [R1+0xa10], R8 ;  /* 0x000a100801007387 */ /* 0x0001e20000100a00 */
[----:B------:R3:W-:Y:S03]  /*5a5d0*/  STL.64 [R1+0xa18], R10 ;  /* 0x000a180a01007387 */ /* 0x0007e60000100a00 */
        /* <DEDUP_REMOVED lines=9> */
[----:B------:R-:W3:Y:S11]  /*5a670*/  LDL.LU.64 R20, [R1+0x2cc0] ;  /* 0x002cc00001147983 */ /* 0x000ef60000300a00 */
[----:B------:R-:W-:Y:S10]  /*5a680*/  @!UPT UIADD3 URZ, URZ, URZ, URZ ;  /* 0x0000003f3f3ff290 */ /* 0x000ff4000fffe03f */
[----:B------:R-:W-:Y:S01]  /*5a690*/  STL.64 [R1+0x9f0], R8 ;  /* 0x0009f00801007387 */ /* 0x000fe20000100a00 */
[----:B------:R-:W-:Y:S02]  /*5a6a0*/  STL.64 [R1+0x9f8], R10 ;  /* 0x0009f80a01007387 */ /* 0x000fe40000100a00 */
[----:B------:R-:W0:Y:S02]  /*5a6b0*/  LDSM.16.M88.4 R8, [R29+0x31800] ;  /* 0x031800001d08783b */ /* 0x000e240000000200 */
[----:B0-----:R-:W-:Y:S02]  /*5a6c0*/  STL [R1+0x2b84], R10 ;  /* 0x002b840a01007387 */ /* 0x001fe40000100800 */
[----:B------:R-:W-:Y:S02]  /*5a6d0*/  STL [R1+0x2b80], R11 ;  /* 0x002b800b01007387 */ /* 0x000fe40000100800 */
[----:B------:R-:W-:Y:S01]  /*5a6e0*/  STL.64 [R1+0x2bd8], R8 ;  /* 0x002bd80801007387 */ /* 0x000fe20000100a00 */
[C---:B---3--:R-:W-:Y:S01]  /*5a6f0*/  HMMA.16816.F32 R20, R24.reuse, R20, R4 ;  /* 0x000000141814723c */ /* 0x048fe20000001804 */
[----:B------:R-:W3:Y:S01]  /*5a700*/  LDL.LU.64 R6, [R1+0x2cb8] ;  /* 0x002cb80001067983 */ /* 0x000ee20000300a00 */
[----:B------:R-:W3:Y:S11]  /*5a710*/  LDL.LU.64 R4, [R1+0x2cb0] ;  /* 0x002cb00001047983 */ /* 0x000ef60000300a00 */
[----:B------:R-:W-:Y:S10]  /*5a720*/  @!UPT UIADD3 URZ, URZ, URZ, URZ ;  /* 0x0000003f3f3ff290 */ /* 0x000ff4000fffe03f */
[----:B------:R0:W-:Y:S01]  /*5a730*/  STL.64 [R1+0x9e0], R20 ;  /* 0x0009e01401007387 */ /* 0x0001e20000100a00 */
[----:B------:R-:W-:Y:S03]  /*5a740*/  STL.64 [R1+0x9e8], R22 ;  /* 0x0009e81601007387 */ /* 0x000fe60000100a00 */
[----:B0-----:R-:W3:Y:S02]  /*5a750*/  LDL.LU.64 R20, [R1+0x2ca8] ;  /* 0x002ca80001147983 */ /* 0x001ee40000300a00 */
[----:B---3--:R-:W-:Y:S02]  /*5a760*/  HMMA.16816.F32 R24, R24, R20, R4 ;  /* 0x000000141818723c */ /* 0x008fe40000001804 */
[----:B------:R-:W2:Y:S01]  /*5a770*/  LDL.LU.64 R6, [R1+0x2ca0] ;  /* 0x002ca00001067983 */ /* 0x000ea20000300a00 */
[----:B------:R-:W2:Y:S01]  /*5a780*/  LDL.LU.64 R4, [R1+0x2c98] ;  /* 0x002c980001047983 */ /* 0x000ea20000300a00 */
[----:B------:R-:W-:-:S02]  /*5a790*/  MOV R8, R3 ;  /* 0x0000000300087202 */ /* 0x000fc40000000f00 */
[----:B------:R-:W-:Y:S01]  /*5a7a0*/  MOV R28, R12 ;  /* 0x0000000c001c7202 */ /* 0x000fe20000000f00 */
[----:B------:R-:W-:Y:S11]  /*5a7b0*/  MOV R3, R13 ;  /* 0x0000000d00037202 */ /* 0x000ff60000000f00 */
[----:B------:R-:W-:Y:S05]  /*5a7c0*/  @!UPT UIADD3 URZ, URZ, URZ, URZ ;  /* 0x0000003f3f3ff290 */ /* 0x000fea000fffe03f */
[----:B------:R0:W-:Y:S01]  /*5a7d0*/  STL.64 [R1+0x930], R24 ;  /* 0x0009301801007387 */ /* 0x0001e20000100a00 */
[----:B------:R1:W-:Y:S03]  /*5a7e0*/  STL.64 [R1+0x938], R26 ;  /* 0x0009381a01007387 */ /* 0x0003e60000100a00 */
[----:B0-----:R-:W3:Y:S01]  /*5a7f0*/  LDL.LU R24, [R1+0x450] ;  /* 0x0004500001187983 */ /* 0x001ee20000300800 */
[----:B------:R-:W3:Y:S02]  /*5a800*/  LDL.LU R25, [R1+0x454] ;  /* 0x0004540001197983 */ /* 0x000ee40000300800 */
[----:B-1----:R-:W3:Y:S02]  /*5a810*/  LDL.LU R26, [R1+0x458] ;  /* 0x00045800011a7983 */ /* 0x002ee40000300800 */
[----:B------:R0:W-:Y:S02]  /*5a820*/  STL.64 [R1+0x2ba8], R20 ;  /* 0x002ba81401007387 */ /* 0x0001e40000100a00 */
[----:B0-----:R-:W3:Y:S01]  /*5a830*/  LDL.64 R20, [R1+0x2c0] ;  /* 0x0002c00001147983 */ /* 0x001ee20000100a00 */
[C---:B--2---:R-:W-:Y:S11]  /*5a840*/  HMMA.16816.F32 R16, R4.reuse, R12, R16 ;  /* 0x0000000c0410723c */ /* 0x044ff60000001810 */
[----:B------:R-:W-:Y:S11]  /*5a850*/  @!UPT UIADD3 URZ, URZ, URZ, URZ ;  /* 0x0000003f3f3ff290 */ /* 0x000ff6000fffe03f */
[----:B------:R-:W-:Y:S01]  /*5a860*/  @!UPT UIADD3 URZ, URZ, URZ, URZ ;  /* 0x0000003f3f3ff290 */ /* 0x000fe2000fffe03f */
[----:B------:R-:W-:Y:S01]  /*5a870*/  STL.64 [R1+0x920], R16 ;  /* 0x0009201001007387 */ /* 0x000fe20000100a00 */
[----:B------:R0:W-:Y:S03]  /*5a880*/  STL.64 [R1+0x928], R18 ;  /* 0x0009281201007387 */ /* 0x0001e60000100a00 */
[----:B0-----:R-:W2:Y:S01]  /*5a890*/  LDL.LU.64 R18, [R1+0x2c90] ;  /* 0x002c900001127983 */ /* 0x001ea20000300a00 */
[----:B------:R-:W2:Y:S02]  /*5a8a0*/  LDL.LU.64 R16, [R1+0x2c88] ;  /* 0x002c880001107983 */ /* 0x000ea40000300a00 */
[----:B------:R-:W2:Y:S02]  /*5a8b0*/  LDL.LU.64 R12, [R1+0x2c80] ;  /* 0x002c8000010c7983 */ /* 0x000ea40000300a00 */
[----:B--2---:R-:W-:Y:S01]  /*5a8c0*/  HMMA.16816.F32 R12, R4, R12, R16 ;  /* 0x0000000c040c723c */ /* 0x004fe20000001810 */
[----:B------:R-:W2:Y:S11]  /*5a8d0*/  LDL.LU.64 R16, [R1+0x2c78] ;  /* 0x002c780001107983 */ /* 0x000eb60000300a00 */
[----:B------:R-:W-:Y:S11]  /*5a8e0*/  @!UPT UIADD3 URZ, URZ, URZ, URZ ;  /* 0x0000003f3f3ff290 */ /* 0x000ff6000fffe03f */
[----:B------:R-:W-:Y:S01]  /*5a8f0*/  STL.64 [R1+0x910], R12 ;  /* 0x0009100c01007387 */ /* 0x000fe20000100a00 */
[----:B------:R0:W-:Y:S03]  /*5a900*/  STL.64 [R1+0x918], R14 ;  /* 0x0009180e01007387 */ /* 0x0001e60000100a00 */
[----:B0-----:R-:W2:Y:S01]  /*5a910*/  LDL.LU.64 R14, [R1+0x2c70] ;  /* 0x002c7000010e7983 */ /* 0x001ea20000300a00 */
[----:B------:R-:W2:Y:S02]  /*5a920*/  LDL.LU.64 R12, [R1+0x2c68] ;  /* 0x002c6800010c7983 */ /* 0x000ea40000300a00 */
[----:B------:R-:W-:Y:S01]  /*5a930*/  IMAD.MOV.U32 R9, RZ, RZ, R0 ;  /* 0x000000ffff097224 */ /* 0x000fe200078e0000 */
[----:B----4-:R-:W-:-:S07]  /*5a940*/  MOV R27, R2 ;  /* 0x00000002001b7202 */ /* 0x010fce0000000f00 */
[----:B---3--:R-:W-:Y:S01]  /*5a950*/  HMMA.16816.F32 R8, R4, R8, R24 ;  /* 0x000000080408723c */ /* 0x008fe20000001818 */
[----:B------:R-:W-:Y:S01]  /*5a960*/  MOV R2, R20 ;  /* 0x0000001400027202 */ /* 0x000fe20000000f00 */
[----:B------:R-:W-:-:S06]  /*5a970*/  IMAD.MOV.U32 R0, RZ, RZ, R21 ;  /* 0x000000ffff007224 */ /* 0x000fcc00078e0015 */
[----:B--2---:R-:W-:Y:S11]  /*5a980*/  HMMA.16816.F32 R12, R4, R20, R12 ;  /* 0x00000014040c723c */ /* 0x004ff6000000180c */
[----:B------:R-:W-:Y:S11]  /*5a990*/  @!UPT UIADD3 URZ, URZ, URZ, URZ ;  /* 0x0000003f3f3ff290 */ /* 0x000ff6000fffe03f */
[----:B------:R-:W-:Y:S01]  /*5a9a0*/  @!UPT UIADD3 URZ, URZ, URZ, URZ ;  /* 0x0000003f3f3ff290 */ /* 0x000fe2000fffe03f */
[----:B------:R-:W-:Y:S01]  /*5a9b0*/  STL.64 [R1+0x900], R12 ;  /* 0x0009000c01007387 */ /* 0x000fe20000100a00 */
[----:B------:R0:W-:Y:S03]  /*5a9c0*/  STL.64 [R1+0x908], R14 ;  /* 0x0009080e01007387 */ /* 0x0001e60000100a00 */
[----:B0-----:R-:W2:Y:S01]  /*5a9d0*/  LDL.LU.64 R14, [R1+0x2c60] ;  /* 0x002c6000010e7983 */ /* 0x001ea20000300a00 */
[----:B------:R-:W3:Y:S02]  /*5a9e0*/  LDL.LU.64 R12, [R1+0x2c58] ;  /* 0x002c5800010c7983 */ /* 0x000ee40000300a00 */
[----:B------:R-:W4:Y:S02]  /*5a9f0*/  LDL.LU R20, [R1+0x4b0] ;  /* 0x0004b00001147983 */ /* 0x000f240000300800 */
[----:B------:R0:W-:Y:S01]  /*5aa00*/  STL.64 [R1+0x8f0], R8 ;  /* 0x0008f00801007387 */ /* 0x0001e20000100a00 */
[----:B------:R1:W-:Y:S01]  /*5aa10*/  STL.64 [R1+0x8f8], R10 ;  /* 0x0008f80a01007387 */ /* 0x0003e20000100a00 */
[----:B------:R-:W4:Y:S02]  /*5aa20*/  LDL.LU R21, [R1+0x4b4] ;  /* 0x0004b40001157983 */ /* 0x000f240000300800 */
[----:B------:R-:W2:Y:S02]  /*5aa30*/  LDL.LU R22, [R1+0x4b8] ;  /* 0x0004b80001167983 */ /* 0x000ea40000300800 */
[----:B------:R-:W2:Y:S01]  /*5aa40*/  LDL.LU R23, [R1+0x4bc] ;  /* 0x0004bc0001177983 */ /* 0x000ea20000300800 */
[----:B0-----:R-:W2:Y:S01]  /*5aa50*/  LDL.LU R8, [R1+0x4d0] ;  /* 0x0004d00001087983 */ /* 0x001ea20000300800 */
[----:B------:R-:W2:Y:S02]  /*5aa60*/  LDL.LU R9, [R1+0x4d4] ;  /* 0x0004d40001097983 */ /* 0x000ea40000300800 */
[----:B-1----:R-:W2:Y:S02]  /*5aa70*/  LDL.LU R10, [R1+0x4d8] ;  /* 0x0004d800010a7983 */ /* 0x002ea40000300800 */
[----:B------:R-:W2:Y:S02]  /*5aa80*/  LDL.LU R11, [R1+0x4dc] ;  /* 0x0004dc00010b7983 */ /* 0x000ea40000300800 */
[----:B--2---:R-:W-:Y:S01]  /*5aa90*/  STL.64 [R1+0x2be8], R10 ;  /* 0x002be80a01007387 */ /* 0x004fe20000100a00 */
[----:B------:R0:W-:Y:S03]  /*5aaa0*/  STL.64 [R1+0x2be0], R8 ;  /* 0x002be00801007387 */ /* 0x0001e60000100a00 */
[----:B0-----:R-:W2:Y:S04]  /*5aab0*/  LDL.64 R8, [R1+0x240] ;  /* 0x0002400001087983 */ /* 0x001ea80000100a00 */
[----:B--2---:R0:W-:Y:S02]  /*5aac0*/  STL.64 [R1+0x2bf0], R8 ;  /* 0x002bf00801007387 */ /* 0x0041e40000100a00 */
[----:B0-----:R-:W-:-:S02]  /*5aad0*/  MOV R9, R16 ;  /* 0x0000001000097202 */ /* 0x001fc40000000f00 */
[----:B------:R-:W-:Y:S01]  /*5aae0*/  MOV R8, R17 ;  /* 0x0000001100087202 */ /* 0x000fe20000000f00 */
[----:B------:R-:W2:Y:S01]  /*5aaf0*/  LDL.LU R16, [R1+0x500] ;  /* 0x0005000001107983 */ /* 0x000ea20000300800 */
[----:B------:R-:W2:Y:S02]  /*5ab00*/  LDL.LU R17, [R1+0x504] ;  /* 0x0005040001117983 */ /* 0x000ea40000300800 */
[----:B------:R-:W2:Y:S02]  /*5ab10*/  LDL.LU R18, [R1+0x508] ;  /* 0x0005080001127983 */ /* 0x000ea40000300800 */
[----:B------:R-:W2:Y:S02]  /*5ab20*/  LDL.LU R19, [R1+0x50c] ;  /* 0x00050c0001137983 */ /* 0x000ea40000300800 */
[----:B--2---:R-:W-:Y:S01]  /*5ab30*/  STL.64 [R1+0x2c10], R18 ;  /* 0x002c101201007387 */ /* 0x004fe20000100a00 */
[----:B------:R3:W-:Y:S02]  /*5ab40*/  STL.64 [R1+0x2c08], R16 ;  /* 0x002c081001007387 */ /* 0x0007e40000100a00 */
[----:B---3--:R-:W-:-:S02]  /*5ab50*/  MOV R16, R13 ;  /* 0x0000000d00107202 */ /* 0x008fc40000000f00 */
[----:B------:R-:W-:Y:S01]  /*5ab60*/  MOV R17, R12 ;  /* 0x0000000c00117202 */ /* 0x000fe20000000f00 */
[----:B------:R-:W2:Y:S04]  /*5ab70*/  LDL R13, [R1+0x294] ;  /* 0x00029400010d7983 */ /* 0x000ea80000100800 */
[----:B------:R-:W2:Y:S04]  /*5ab80*/  LDL R12, [R1+0x290] ;  /* 0x00029000010c7983 */ /* 0x000ea80000100800 */
[----:B--2---:R-:W-:Y:S01]  /*5ab90*/  STL.64 [R1+0x2c40], R12 ;  /* 0x002c400c01007387 */ /* 0x004fe20000100a00 */
[----:B------:R0:W-:Y:S03]  /*5aba0*/  STL.64 [R1+0x2c20], R16 ;  /* 0x002c201001007387 */ /* 0x0001e60000100a00 */
        /* <DEDUP_REMOVED lines=15> */
[----:B------:R-:W2:Y:S01]  /*5aca0*/  LDL.LU R19, [R1+0x44c] ;  /* 0x00044c0001137983 */ /* 0x000ea20000300800 */
[----:B------:R0:W-:Y:S04]  /*5acb0*/  STL.64 [R1+0x2c00], R8 ;  /* 0x002c000801007387 */ /* 0x0001e80000100a00 */
[----:B0-----:R-:W3:Y:S04]  /*5acc0*/  LDL.64 R8, [R1+0x260] ;  /* 0x0002600001087983 */ /* 0x001ee80000100a00 */
[----:B---3--:R0:W-:Y:S04]  /*5acd0*/  STL.64 [R1+0x2c18], R8 ;  /* 0x002c180801007387 */ /* 0x0081e80000100a00 */
[----:B0-----:R-:W3:Y:S01]  /*5ace0*/  LDL.LU R8, [R1+0x510] ;  /* 0x0005100001087983 */ /* 0x001ee20000300800 */
[----:B------:R-:W3:Y:S02]  /*5acf0*/  LDL.LU R9, [R1+0x514] ;  /* 0x0005140001097983 */ /* 0x000ee40000300800 */
[----:B------:R-:W3:Y:S02]  /*5ad00*/  LDL.LU R10, [R1+0x518] ;  /* 0x00051800010a7983 */ /* 0x000ee40000300800 */
[----:B------:R-:W3:Y:S01]  /*5ad10*/  LDL.LU R11, [R1+0x51c] ;  /* 0x00051c00010b7983 */ /* 0x000ee20000300800 */
[----:B------:R-:W-:Y:S01]  /*5ad20*/  STL.64 [R1+0x2bb8], R22 ;  /* 0x002bb81601007387 */ /* 0x000fe20000100a00 */
[----:B----4-:R0:W-:Y:S03]  /*5ad30*/  STL.64 [R1+0x2bb0], R20 ;  /* 0x002bb01401007387 */ /* 0x0101e60000100a00 */
[----:B0-----:R-:W4:Y:S04]  /*5ad40*/  LDL.64 R20, [R1+0x220] ;  /* 0x0002200001147983 */ /* 0x001f280000100a00 */
[----:B----4-:R0:W-:Y:S04]  /*5ad50*/  STL.64 [R1+0x2bd0], R20 ;  /* 0x002bd01401007387 */ /* 0x0101e80000100a00 */
[----:B0-----:R-:W4:Y:S01]  /*5ad60*/  LDL.LU.64 R20, [R1+0x230] ;  /* 0x0002300001147983 */ /* 0x001f220000300a00 */
[----:B------:R-:W-:Y:S01]  /*5ad70*/  IMAD.MOV.U32 R12, RZ, RZ, R15 ;  /* 0x000000ffff0c7224 */ /* 0x000fe200078e000f */
[----:B------:R-:W-:-:S02]  /*5ad80*/  MOV R13, R14 ;  /* 0x0000000e000d7202 */ /* 0x000fc40000000f00 */
[----:B----4-:R0:W-:Y:S04]  /*5ad90*/  STL.64 [R1+0x2bf8], R20 ;  /* 0x002bf81401007387 */ /* 0x0101e80000100a00 */
[----:B0-----:R-:W4:Y:S01]  /*5ada0*/  LDL.LU R20, [R1+0x4f0] ;  /* 0x0004f00001147983 */ /* 0x001f220000300800 */
[----:B------:R-:W4:Y:S02]  /*5adb0*/  LDL.LU R21, [R1+0x4f4] ;  /* 0x0004f40001157983 */ /* 0x000f240000300800 */
[----:B------:R-:W4:Y:S02]  /*5adc0*/  LDL.LU R22, [R1+0x4f8] ;  /* 0x0004f80001167983 */ /* 0x000f240000300800 */
[----:B------:R-:W4:Y:S01]  /*5add0*/  LDL.LU R23, [R1+0x4fc] ;  /* 0x0004fc0001177983 */ /* 0x000f220000300800 */
[----:B------:R-:W3:Y:S01]  /*5ade0*/  LDL.LU R24, [R1+0x4a0] ;  /* 0x0004a00001187983 */ /* 0x000ee20000300800 */
        /* <DEDUP_REMOVED lines=28> */
[----:B0-----:R0:W-:Y:S02]  /*5afb0*/  STL [R1+0x2a6c], R12 ;  /* 0x002a6c0c01007387 */ /* 0x0011e40000100800 */
[----:B------:R1:W-:Y:S02]  /*5afc0*/  STL [R1+0x2a68], R13 ;  /* 0x002a680d01007387 */ /* 0x0003e40000100800 */
[----:B------:R2:W-:Y:S02]  /*5afd0*/  STL [R1+0x2a54], R14 ;  /* 0x002a540e01007387 */ /* 0x0005e40000100800 */
[----:B------:R4:W-:Y:S01]  /*5afe0*/  STL [R1+0x2a50], R15 ;  /* 0x002a500f01007387 */ /* 0x0009e20000100800 */
[----:B0-----:R-:W3:Y:S01]  /*5aff0*/  LDL.LU R12, [R1+0x4e0] ;  /* 0x0004e000010c7983 */ /* 0x001ee20000300800 */
[----:B-1----:R-:W3:Y:S02]  /*5b000*/  LDL.LU R13, [R1+0x4e4] ;  /* 0x0004e400010d7983 */ /* 0x002ee40000300800 */
[----:B--2---:R-:W2:Y:S02]  /*5b010*/  LDL.LU R14, [R1+0x4e8] ;  /* 0x0004e800010e7983 */ /* 0x004ea40000300800 */
[----:B----4-:R-:W2:Y:S01]  /*5b020*/  LDL.LU R15, [R1+0x4ec] ;  /* 0x0004ec00010f7983 */ /* 0x010ea20000300800 */
[C---:B---3--:R-:W-:Y:S01]  /*5b030*/  HMMA.16816.F32 R16, R4.reuse, R16, R8 ;  /* 0x000000100410723c */ /* 0x048fe20000001808 */
[----:B------:R-:W3:Y:S11]  /*5b040*/  LDL.LU.64 R8, [R1+0x2c18] ;  /* 0x002c180001087983 */ /* 0x000ef60000300a00 */
[----:B------:R-:W-:Y:S11]  /*5b050*/  @!UPT UIADD3 URZ, URZ, URZ, URZ ;  /* 0x0000003f3f3ff290 */ /* 0x000ff6000fffe03f */
        /* <DEDUP_REMOVED lines=8> */
[----:B------:R-:W-:Y:S01]  /*5b0e0*/  STL.64 [R1+0x8a8], R18 ;  /* 0x0008a81201007387 */ /* 0x000fe20000100a00 */
[----:B0-----:R-:W-:Y:S02]  /*5b0f0*/  MOV R17, R8 ;  /* 0x0000000800117202 */ /* 0x001fe40000000f00 */
[----:B------:R-:W-:Y:S02]  /*5b100*/  MOV R16, R9 ;  /* 0x0000000900107202 */ /* 0x000fe40000000f00 */
[----:B------:R-:W3:Y:S02]  /*5b110*/  LDL.LU.64 R8, [R1+0x2c00] ;  /* 0x002c000001087983 */ /* 0x000ee40000300a00 */
[C---:B---3--:R-:W-:Y:S02]  /*5b120*/  HMMA.16816.F32 R8, R4.reuse, R8, R20 ;  /* 0x000000080408723c */ /* 0x048fe40000001814 */
[----:B------:R-:W3:Y:S11]  /*5b130*/  LDL.LU.64 R20, [R1+0x2bf8] ;  /* 0x002bf80001147983 */ /* 0x000ef60000300a00 */
[----:B------:R-:W-:Y:S10]  /*5b140*/  @!UPT UIADD3 URZ, URZ, URZ, URZ ;  /* 0x0000003f3f3ff290 */ /* 0x000ff4000fffe03f */
[----:B------:R0:W-:Y:S01]  /*5b150*/  STL.64 [R1+0x880], R8 ;  /* 0x0008800801007387 */ /* 0x0001e20000100a00 */
[----:B------:R1:W-:Y:S03]  /*5b160*/  STL.64 [R1+0x888], R10 ;  /* 0x0008880a01007387 */ /* 0x0003e60000100a00 */
[----:B0-----:R-:W2:Y:S02]  /*5b170*/  LDL.LU.64 R8, [R1+0x2bf0] ;  /* 0x002bf00001087983 */ /* 0x001ea40000300a00 */
[C---:B--2---:R-:W-:Y:S11]  /*5b180*/  HMMA.16816.F32 R12, R4.reuse, R8, R12 ;  /* 0x00000008040c723c */ /* 0x044ff6000000180c */
[----:B------:R-:W-:Y:S11]  /*5b190*/  @!UPT UIADD3 URZ, URZ, URZ, URZ ;  /* 0x0000003f3f3ff290 */ /* 0x000ff6000fffe03f */
[----:B------:R-:W-:Y:S01]  /*5b1a0*/  @!UPT UIADD3 URZ, URZ, URZ, URZ ;  /* 0x0000003f3f3ff290 */ /* 0x000fe2000fffe03f */
[----:B------:R-:W-:Y:S01]  /*5b1b0*/  STL.64 [R1+0x770], R12 ;  /* 0x0007700c01007387 */ /* 0x000fe20000100a00 */
[----:B------:R0:W-:Y:S02]  /*5b1c0*/  STL.64 [R1+0x778], R14 ;  /* 0x0007780e01007387 */ /* 0x0001e40000100a00 */
[----:B-1----:R-:W3:Y:S01]  /*5b1d0*/  LDL.LU.64 R10, [R1+0x2be8] ;  /* 0x002be800010a7983 */ /* 0x002ee20000300a00 */
[----:B0-----:R-:W-:Y:S01]  /*5b1e0*/  MOV R15, R8 ;  /* 0x00000008000f7202 */ /* 0x001fe20000000f00 */
[----:B------:R-:W-:Y:S02]  /*5b1f0*/  IMAD.MOV.U32 R14, RZ, RZ, R9 ;  /* 0x000000ffff0e7224 */ /* 0x000fe400078e0009 */
[----:B------:R-:W3:Y:S02]  /*5b200*/  LDL.LU.64 R8, [R1+0x2be0] ;  /* 0x002be00001087983 */ /* 0x000ee40000300a00 */
[C---:B---3--:R-:W-:Y:S11]  /*5b210*/  HMMA.16816.F32 R8, R4.reuse, R20, R8 ;  /* 0x000000140408723c */ /* 0x048ff60000001808 */
[----:B------:R-:W-:Y:S11]  /*5b220*/  @!UPT UIADD3 URZ, URZ, URZ, URZ ;  /* 0x0000003f3f3ff290 */ /* 0x000ff6000fffe03f */
[----:B------:R-:W-:Y:S01]  /*5b230*/  @!UPT UIADD3 URZ, URZ, URZ, URZ ;  /* 0x0000003f3f3ff290 */ /* 0x000fe2000fffe03f */
[----:B------:R0:W-:Y:S01]  /*5b240*/  STL.64 [R1+0x650], R8 ;  /* 0x0006500801007387 */ /* 0x0001e20000100a00 */
[----:B------:R1:W-:Y:S03]  /*5b250*/  STL.64 [R1+0x658], R10 ;  /* 0x0006580a01007387 */ /* 0x0003e60000100a00 */
[----:B0-----:R-:W2:Y:S01]  /*5b260*/  LDL.LU.64 R8, [R1+0x2bd8] ;  /* 0x002bd80001087983 */ /* 0x001ea20000300a00 */
[----:B-1----:R-:W-:Y:S02]  /*5b270*/  MOV R10, R20 ;  /* 0x00000014000a7202 */ /* 0x002fe40000000f00 */
[----:B------:R-:W-:Y:S02]  /*5b280*/  MOV R11, R21 ;  /* 0x00000015000b7202 */ /* 0x000fe40000000f00 */
[----:B------:R-:W3:Y:S03]  /*5b290*/  LDL.LU.64 R20, [R1+0x2bd0] ;  /* 0x002bd00001147983 */ /* 0x000ee60000300a00 */
[----:B------:R-:W-:Y:S01]  /*5b2a0*/  STL.64 [R1+0x2b90], R10 ;  /* 0x002b900a01007387 */ /* 0x000fe20000100a00 */
[----:B---3--:R-:W-:Y:S01]  /*5b2b0*/  HMMA.16816.F32 R24, R4, R20, R24 ;  /* 0x000000140418723c */ /* 0x008fe20000001818 */
[----:B--2---:R0:W-:Y:S01]  /*5b2c0*/  STL.64 [R1+0x2b88], R8 ;  /* 0x002b880801007387 */ /* 0x0041e20000100a00 */
[----:B------:R-:W-:-:S02]  /*5b2d0*/  MOV R19, R20 ;  /* 0x0000001400137202 */ /* 0x000fc40000000f00 */
[----:B------:R-:W-:Y:S01]  /*5b2e0*/  MOV R18, R21 ;  /* 0x0000001500127202 */ /* 0x000fe20000000f00 */
[----:B0-----:R-:W2:Y:S11]  /*5b2f0*/  LDL.64 R8, [R1+0x200] ;  /* 0x0002000001087983 */ /* 0x001eb60000100a00 */
[----:B------:R-:W-:Y:S07]  /*5b300*/  @!UPT UIADD3 URZ, URZ, URZ, URZ ;  /* 0x0000003f3f3ff290 */ /* 0x000fee000fffe03f */
[----:B------:R-:W-:Y:S01]  /*5b310*/  STL.64 [R1+0x10], R24 ;  /* 0x0000101801007387 */ /* 0x000fe20000100a00 */
[----:B------:R0:W-:Y:S03]  /*5b320*/  STL.64 [R1+0x18], R26 ;  /* 0x0000181a01007387 */ /* 0x0001e60000100a00 */
[----:B0-----:R-:W3:Y:S01]  /*5b330*/  LDL.LU.64 R26, [R1+0x2bc8] ;  /* 0x002bc800011a7983 */ /* 0x001ee20000300a00 */
[----:B------:R-:W3:Y:S02]  /*5b340*/  LDL.LU.64 R24, [R1+0x2bc0] ;  /* 0x002bc00001187983 */ /* 0x000ee40000300a00 */
[----:B------:R-:W4:Y:S02]  /*5b350*/  LDL.LU.64 R22, [R1+0x2bb8] ;  /* 0x002bb80001167983 */ /* 0x000f240000300a00 */
[----:B------:R-:W4:Y:S01]  /*5b360*/  LDL.LU.64 R20, [R1+0x2bb0] ;  /* 0x002bb00001147983 */ /* 0x000f220000300a00 */
[----:B------:R-:W-:Y:S01]  /*5b370*/  STL.64 [R1+0x2b48], R18 ;  /* 0x002b481201007387 */ /* 0x000fe20000100a00 */
[----:B------:R0:W-:Y:S03]  /*5b380*/  STL.64 [R1+0x2b40], R16 ;  /* 0x002b401001007387 */ /* 0x0001e60000100a00 */
[----:B0-----:R-:W4:Y:S01]  /*5b390*/  LDL.LU.64 R16, [R1+0x210] ;  /* 0x0002100001107983 */ /* 0x001f220000300a00 */
[----:B--2---:R-:W-:-:S02]  /*5b3a0*/  MOV R12, R8 ;  /* 0x00000008000c7202 */ /* 0x004fc40000000f00 */
[----:B------:R-:W-:Y:S01]  /*5b3b0*/  MOV R13, R9 ;  /* 0x00000009000d7202 */ /* 0x000fe20000000f00 */
[C---:B----4-:R-:W-:Y:S08]  /*5b3c0*/  HMMA.16816.F32 R20, R4.reuse, R16, R20 ;  /* 0x000000100414723c */ /* 0x050ff00000001814 */
[----:B---3--:R-:W-:Y:S11]  /*5b3d0*/  HMMA.16816.F32 R24, R4, R8, R24 ;  /* 0x000000080418723c */ /* 0x008ff60000001818 */
[----:B------:R-:W-:Y:S04]  /*5b3e0*/  @!UPT UIADD3 URZ, URZ, URZ, URZ ;  /* 0x0000003f3f3ff290 */ /* 0x000fe8000fffe03f */
[----:B------:R0:W-:Y:S01]  /*5b3f0*/  STL.64 [R1], R20 ;  /* 0x0000001401007387 */ /* 0x0001e20000100a00 */
[----:B------:R1:W-:Y:S03]  /*5b400*/  STL.64 [R1+0x8], R22 ;  /* 0x0000081601007387 */ /* 0x0003e60000100a00 */
[----:B0-----:R-:W2:Y:S01]  /*5b410*/  LDL.LU.64 R20, [R1+0x2ba8] ;  /* 0x002ba80001147983 */ /* 0x001ea20000300a00 */
[----:B------:R-:W2:Y:S02]  /*5b420*/  LDL.LU R8, [R1+0x490] ;  /* 0x0004900001087983 */ /* 0x000ea40000300800 */
[----:B------:R-:W2:Y:S02]  /*5b430*/  LDL.LU R9, [R1+0x494] ;  /* 0x0004940001097983 */ /* 0x000ea40000300800 */
[----:B------:R-:W2:Y:S02]  /*5b440*/  LDL.LU R10, [R1+0x498] ;  /* 0x00049800010a7983 */ /* 0x000ea40000300800 */
[----:B-1----:R-:W-:Y:S01]  /*5b450*/  IMAD.MOV.U32 R23, RZ, RZ, R16 ;  /* 0x000000ffff177224 */ /* 0x002fe200078e0010 */
[----:B------:R-:W2:Y:S01]  /*5b460*/  LDL.LU R11, [R1+0x49c] ;  /* 0x00049c00010b7983 */ /* 0x000ea20000300800 */
[----:B------:R-:W-:Y:S01]  /*5b470*/  MOV R22, R17 ;  /* 0x0000001100167202 */ /* 0x000fe20000000f00 */
[----:B------:R-:W3:Y:S02]  /*5b480*/  LDL.LU R16, [R1+0x3f0] ;  /* 0x0003f00001107983 */ /* 0x000ee40000300800 */
[----:B------:R-:W3:Y:S01]  /*5b490*/  LDL.LU R17, [R1+0x3f4] ;  /* 0x0003f40001117983 */ /* 0x000ee20000300800 */
[----:B------:R-:W4:Y:S01]  /*5b4a0*/  LDL.LU R18, [R1+0x3f8] ;  /* 0x0003f80001127983 */ /* 0x000f220000300800 */
[----:B------:R-:W4:Y:S03]  /*5b4b0*/  LDL.LU R19, [R1+0x3fc] ;  /* 0x0003fc0001137983 */ /* 0x000f260000300800 */
[----:B----4-:R-:W-:Y:S01]  /*5b4c0*/  STL.64 [R1+0x2b58], R18 ;  /* 0x002b581201007387 */ /* 0x010fe20000100a00 */
[----:B---3--:R0:W-:Y:S03]  /*5b4d0*/  STL.64 [R1+0x2b50], R16 ;  /* 0x002b501001007387 */ /* 0x0081e60000100a00 */
[----:B0-----:R-:W3:Y:S04]  /*5b4e0*/  LDL.64 R16, [R1+0x2d0] ;  /* 0x0002d00001107983 */ /* 0x001ee80000100a00 */
[----:B---3--:R0:W-:Y:S02]  /*5b4f0*/  STL.64 [R1+0x2b68], R16 ;  /* 0x002b681001007387 */ /* 0x0081e40000100a00 */
[----:B0-----:R-:W-:Y:S01]  /*5b500*/  MOV R16, R28 ;  /* 0x0000001c00107202 */ /* 0x001fe20000000f00 */
[----:B------:R-:W-:Y:S01]  /*5b510*/  IMAD.MOV.U32 R17, RZ, RZ, R3 ;  /* 0x000000ffff117224 */ /* 0x000fe200078e0003 */
[----:B------:R-:W3:Y:S01]  /*5b520*/  LDL.LU R28, [R1+0x2ba4] ;  /* 0x002ba400011c7983 */ /* 0x000ee20000300800 */
[----:B------:R-:W4:Y:S02]  /*5b530*/  LDL.LU R3, [R1+0x2ba0] ;  /* 0x002ba00001037983 */ /* 0x000f240000300800 */
[----:B------:R0:W-:Y:S02]  /*5b540*/  STL.64 [R1+0x2ad0], R12 ;  /* 0x002ad00c01007387 */ /* 0x0001e40000100a00 */
[----:B------:R1:W-:Y:S01]  /*5b550*/  STL.64 [R1+0x2b60], R14 ;  /* 0x002b600e01007387 */ /* 0x0003e20000100a00 */
[----:B0-----:R-:W2:Y:S01]  /*5b560*/  LDL.LU R12, [R1+0x400] ;  /* 0x00040000010c7983 */ /* 0x001ea20000300800 */
[----:B------:R-:W2:Y:S02]  /*5b570*/  LDL.LU R13, [R1+0x404] ;  /* 0x00040400010d7983 */ /* 0x000ea40000300800 */
[----:B-1----:R-:W2:Y:S02]  /*5b580*/  LDL.LU R14, [R1+0x408] ;  /* 0x00040800010e7983 */ /* 0x002ea40000300800 */
[----:B------:R-:W2:Y:S02]  /*5b590*/  LDL.LU R15, [R1+0x40c] ;  /* 0x00040c00010f7983 */ /* 0x000ea40000300800 */
        /* <DEDUP_REMOVED lines=8> */
[----:B----4-:R-:W-:-:S02]  /*5b620*/  MOV R26, R3 ;  /* 0x00000003001a7202 */ /* 0x010fc40000000f00 */
[----:B---3--:R-:W-:Y:S02]  /*5b630*/  MOV R27, R28 ;  /* 0x0000001c001b7202 */ /* 0x008fe40000000f00 */
[----:B0-----:R-:W-:Y:S02]  /*5b640*/  MOV R24, R23 ;  /* 0x0000001700187202 */ /* 0x001fe40000000f00 */
[----:B------:R-:W-:Y:S01]  /*5b650*/  MOV R25, R22 ;  /* 0x0000001600197202 */ /* 0x000fe20000000f00 */
[----:B------:R-:W3:Y:S01]  /*5b660*/  LDL.LU R3, [R1+0x2b9c] ;  /* 0x002b9c0001037983 */ /* 0x000ee20000300800 */
[----:B------:R-:W-:Y:S02]  /*5b670*/  STL [R1+0x26d0], R26 ;  /* 0x0026d01a01007387 */ /* 0x000fe40000100800 */
[----:B------:R-:W4:Y:S02]  /*5b680*/  LDL.LU R28, [R1+0x2b98] ;  /* 0x002b9800011c7983 */ /* 0x000f240000300800 */
[----:B------:R-:W-:Y:S01]  /*5b690*/  STL [R1+0x2a88], R27 ;  /* 0x002a881b01007387 */ /* 0x000fe20000100800 */
[----:B------:R0:W-:Y:S01]  /*5b6a0*/  STL.64 [R1+0x2a80], R24 ;  /* 0x002a801801007387 */ /* 0x0001e20000100a00 */
[----:B------:R-:W-:Y:S01]  /*5b6b0*/  HMMA.16816.F32 R20, R4, R20, R8 ;  /* 0x000000140414723c */ /* 0x000fe20000001808 */
[----:B------:R-:W1:Y:S02]  /*5b6c0*/  LDSM.16.M88.4 R4, [R29+0x32800] ;  /* 0x032800001d04783b */ /* 0x000e640000000200 */
[----:B0-----:R-:W2:Y:S02]  /*5b6d0*/  LDL.64 R24, [R1+0x2b0] ;  /* 0x0002b00001187983 */ /* 0x001ea40000100a00 */
[----:B------:R-:W2:Y:S02]  /*5b6e0*/  LDL.LU.64 R10, [R1+0x2b90] ;  /* 0x002b9000010a7983 */ /* 0x000ea40000300a00 */
[----:B------:R-:W3:Y:S11]  /*5b6f0*/  LDL.LU.64 R8, [R1+0x2b88] ;  /* 0x002b880001087983 */ /* 0x000ef60000300a00 */
[----:B------:R-:W-:Y:S05]  /*5b700*/  @!UPT UIADD3 URZ, URZ, URZ, URZ ;  /* 0x0000003f3f3ff290 */ /* 0x000fea000fffe03f */
[----:B------:R-:W-:Y:S01]  /*5b710*/  STL.64 [R1+0x2390], R22 ;  /* 0x0023901601007387 */ /* 0x000fe20000100a00 */
[----:B------:R2:W-:Y:S02]  /*5b720*/  STL.64 [R1+0x2388], R20 ;  /* 0x0023881401007387 */ /* 0x0005e40000100a00 */
[----:B--2---:R-:W-:Y:S01]  /*5b730*/  IMAD.MOV.U32 R20, RZ, RZ, R10 ;  /* 0x000000ffff147224 */ /* 0x004fe200078e000a */
[----:B------:R-:W-:Y:S01]  /*5b740*/  MOV R21, R11 ;  /* 0x0000000b00157202 */ /* 0x000fe20000000f00 */
[----:B------:R-:W2:Y:S01]  /*5b750*/  LDL.LU R10, [R1+0x2b84] ;  /* 0x002b8400010a7983 */ /* 0x000ea20000300800 */
[----:B------:R-:W2:Y:S01]  /*5b760*/  LDL.LU R11, [R1+0x2b80] ;  /* 0x002b8000010b7983 */ /* 0x000ea20000300800 */
[----:B----4-:R-:W-:Y:S02]  /*5b770*/  MOV R22, R28 ;  /* 0x0000001c00167202 */ /* 0x010fe40000000f00 */
[----:B---3--:R-:W-:-:S05]  /*5b780*/  MOV R23, R3 ;  /* 0x0000000300177202 */ /* 0x008fca0000000f00 */
[----:B------:R-:W-:Y:S01]  /*5b790*/  STL.64 [R1+0x2ab0], R22 ;  /* 0x002ab01601007387 */ /* 0x000fe20000100a00 */
[----:B------:R0:W-:Y:S03]  /*5b7a0*/  STL.64 [R1+0x2aa8], R20 ;  /* 0x002aa81401007387 */ /* 0x0001e60000100a00 */
[----:B0-----:R-:W3:Y:S01]  /*5b7b0*/  LDL.LU R20, [R1+0x3e0] ;  /* 0x0003e00001147983 */ /* 0x001ee20000300800 */
[----:B------:R-:W3:Y:S02]  /*5b7c0*/  LDL.LU R21, [R1+0x3e4] ;  /* 0x0003e40001157983 */ /* 0x000ee40000300800 */
[----:B------:R-:W3:Y:S02]  /*5b7d0*/  LDL.LU R22, [R1+0x3e8] ;  /* 0x0003e80001167983 */ /* 0x000ee40000300800 */
[----:B------:R-:W3:Y:S01]  /*5b7e0*/  LDL.LU R23, [R1+0x3ec] ;  /* 0x0003ec0001177983 */ /* 0x000ee20000300800 */
[----:B-1----:R-:W-:Y:S01]  /*5b7f0*/  STL.64 [R1+0x2938], R6 ;  /* 0x0029380601007387 */ /* 0x002fe20000100a00 */
[----:B------:R0:W-:Y:S03]  /*5b800*/  STL.64 [R1+0x2930], R4 ;  /* 0x0029300401007387 */ /* 0x0001e60000100a00 */
[----:B0-----:R-:W4:Y:S01]  /*5b810*/  LDL.64 R4, [R1+0x1f0] ;  /* 0x0001f00001047983 */ /* 0x001f220000100a00 */
[C---:B--2---:R-:W-:Y:S03]  /*5b820*/  HMMA.16816.F32 R16, R8.reuse, R16, R12 ;  /* 0x000000100810723c */ /* 0x044fe6000000180c */
[----:B------:R-:W2:Y:S01]  /*5b830*/  LDL.LU.64 R14, [R1+0x2b78] ;  /* 0x002b7800010e7983 */ /* 0x000ea20000300a00 */
[----:B------:R-:W2:Y:S11]  /*5b840*/  LDL.LU.64 R12, [R1+0x2b70] ;  /* 0x002b7000010c7983 */ /* 0x000eb60000300a00 */
[----:B------:R-:W-:Y:S08]  /*5b850*/  @!UPT UIADD3 URZ, URZ, URZ, URZ ;  /* 0x0000003f3f3ff290 */ /* 0x000ff0000fffe03f */
[----:B------:R0:W-:Y:S01]  /*5b860*/  STL.64 [R1+0x9d0], R16 ;  /* 0x0009d01001007387 */ /* 0x0001e20000100a00 */
[----:B------:R-:W-:Y:S03]  /*5b870*/  STL.64 [R1+0x9d8], R18 ;  /* 0x0009d81201007387 */ /* 0x000fe60000100a00 */
[----:B0-----:R-:W2:Y:S02]  /*5b880*/  LDL.LU.64 R16, [R1+0x2b68] ;  /* 0x002b680001107983 */ /* 0x001ea40000300a00 */
[----:B--2---:R-:W-:Y:S01]  /*5b890*/  HMMA.16816.F32 R12, R8, R16, R12 ;  /* 0x00000010080c723c */ /* 0x004fe2000000180c */
[----:B------:R-:W-:Y:S01]  /*5b8a0*/  MOV R7, R16 ;  /* 0x0000001000077202 */ /* 0x000fe20000000f00 */
[----:B------:R-:W-:Y:S11]  /*5b8b0*/  IMAD.MOV.U32 R6, RZ, RZ, R17 ;  /* 0x000000ffff067224 */ /* 0x000ff600078e0011 */
[----:B------:R-:W-:Y:S10]  /*5b8c0*/  @!UPT UIADD3 URZ, URZ, URZ, URZ ;  /* 0x0000003f3f3ff290 */ /* 0x000ff4000fffe03f */
[----:B------:R-:W-:Y:S01]  /*5b8d0*/  STL.64 [R1+0xbc0], R12 ;  /* 0x000bc00c01007387 */ /* 0x000fe20000100a00 */
[----:B------:R0:W-:Y:S03]  /*5b8e0*/  STL.64 [R1+0xbc8], R14 ;  /* 0x000bc80e01007387 */ /* 0x0001e60000100a00 */
[----:B0-----:R-:W2:Y:S01]  /*5b8f0*/  LDL.LU.64 R14, [R1+0x2b60] ;  /* 0x002b6000010e7983 */ /* 0x001ea20000300a00 */
[----:B------:R-:W2:Y:S02]  /*5b900*/  LDL.LU.64 R18, [R1+0x2b58] ;  /* 0x002b580001127983 */ /* 0x000ea40000300a00 */
[----:B------:R-:W2:Y:S02]  /*5b910*/  LDL.LU.64 R16, [R1+0x2b50] ;  /* 0x002b500001107983 */ /* 0x000ea40000300a00 */
[----:B------:R-:W-:Y:S01]  /*5b920*/  STL.64 [R1+0x2a60], R6 ;  /* 0x002a600601007387 */ /* 0x000fe20000100a00 */
[----:B----4-:R0:W-:Y:S02]  /*5b930*/  STL.64 [R1+0x2a58], R4 ;  /* 0x002a580401007387 */ /* 0x0101e40000100a00 */
[----:B0-----:R-:W-:-:S02]  /*5b940*/  MOV R4, R2 ;  /* 0x0000000200047202 */ /* 0x001fc40000000f00 */
[----:B------:R-:W-:-:S07]  /*5b950*/  MOV R5, R0 ;  /* 0x0000000000057202 */ /* 0x000fce0000000f00 */
[C---:B--2---:R-:W-:Y:S01]  /*5b960*/  HMMA.16816.F32 R4, R8.reuse, R4, R16 ;  /* 0x000000040804723c */ /* 0x044fe20000001810 */
[----:B------:R-:W2:Y:S01]  /*5b970*/  LDL.LU.64 R18, [R1+0x2b48] ;  /* 0x002b480001127983 */ /* 0x000ea20000300a00 */
[----:B------:R-:W4:Y:S11]  /*5b980*/  LDL.LU.64 R16, [R1+0x2b40] ;  /* 0x002b400001107983 */ /* 0x000f360000300a00 */
[----:B------:R-:W-:Y:S10]  /*5b990*/  @!UPT UIADD3 URZ, URZ, URZ, URZ ;  /* 0x0000003f3f3ff290 */ /* 0x000ff4000fffe03f */
[----:B------:R-:W-:Y:S01]  /*5b9a0*/  STL.64 [R1+0xc40], R4 ;  /* 0x000c400401007387 */ /* 0x000fe20000100a00 */
[----:B------:R3:W-:Y:S02]  /*5b9b0*/  STL.64 [R1+0xc48], R6 ;  /* 0x000c480601007387 */ /* 0x0007e40000100a00 */
[----:B---3--:R-:W-:Y:S01]  /*5b9c0*/  HMMA.16816.F32 R4, R8, R24, R20 ;  /* 0x000000180804723c */ /* 0x008fe20000001814 */
[----:B------:R-:W-:Y:S02]  /*5b9d0*/  MOV R28, R24 ;  /* 0x00000018001c7202 */ /* 0x000fe40000000f00 */
[----:B------:R-:W-:-:S04]  /*5b9e0*/  MOV R3, R25 ;  /* 0x0000001900037202 */ /* 0x000fc80000000f00 */
[----:B------:R-:W-:Y:S01]  /*5b9f0*/  MOV R20, R15 ;  /* 0x0000000f00147202 */ /* 0x000fe20000000f00 */
[----:B------:R-:W-:Y:S11]  /*5ba00*/  IMAD.MOV.U32 R21, RZ, RZ, R14 ;  /* 0x000000ffff157224 */ /* 0x000ff600078e000e */
[----:B------:R-:W-:Y:S04]  /*5ba10*/  @!UPT UIADD3 URZ, URZ, URZ, URZ ;  /* 0x0000003f3f3ff290 */ /* 0x000fe8000fffe03f */
[----:B------:R0:W-:Y:S01]  /*5ba20*/  STL.64 [R1+0xcb0], R4 ;  /* 0x000cb00401007387 */ /* 0x0001e20000100a00 */
[----:B------:R-:W-:Y:S01]  /*5ba30*/  IMAD.MOV.U32 R0, RZ, RZ, R6 ;  /* 0x000000ffff007224 */ /* 0x000fe200078e0006 */
[----:B------:R-:W-:Y:S02]  /*5ba40*/  MOV R2, R7 ;  /* 0x0000000700027202 */ /* 0x000fe40000000f00 */
[----:B0-----:R-:W3:Y:S01]  /*5ba50*/  LDL.LU R4, [R1+0x330] ;  /* 0x0003300001047983 */ /* 0x001ee20000300800 */
[----:B------:R-:W3:Y:S02]  /*5ba60*/  LDL.LU R5, [R1+0x334] ;  /* 0x0003340001057983 */ /* 0x000ee40000300800 */
[----:B------:R-:W3:Y:S02]  /*5ba70*/  LDL.LU R6, [R1+0x338] ;  /* 0x0003380001067983 */ /* 0x000ee40000300800 */
[----:B------:R-:W3:Y:S01]  /*5ba80*/  LDL.LU R7, [R1+0x33c] ;  /* 0x00033c0001077983 */ /* 0x000ee20000300800 */
[----:B------:R-:W-:Y:S01]  /*5ba90*/  STL.64 [R1+0x2ac8], R20 ;  /* 0x002ac81401007387 */ /* 0x000fe20000100a00 */
[----:B--2---:R-:W-:-:S02]  /*5baa0*/  MOV R24, R19 ;  /* 0x0000001300187202 */ /* 0x004fc40000000f00 */
[----:B------:R-:W-:-:S05]  /*5bab0*/  MOV R25, R18 ;  /* 0x0000001200197202 */ /* 0x000fca0000000f00 */
[----:B------:R0:W-:Y:S04]  /*5bac0*/  STL.64 [R1+0x2aa0], R24 ;  /* 0x002aa01801007387 */ /* 0x0001e80000100a00 */
        /* <DEDUP_REMOVED lines=9> */
[----:B------:R4:W-:Y:S02]  /*5bb60*/  STL.64 [R1+0x2ad8], R12 ;  /* 0x002ad80c01007387 */ /* 0x0009e40000100a00 */
[----:B----4-:R-:W-:-:S02]  /*5bb70*/  MOV R12, R17 ;  /* 0x00000011000c7202 */ /* 0x010fc40000000f00 */
[----:B------:R-:W-:-:S05]  /*5bb80*/  MOV R13, R16 ;  /* 0x00000010000d7202 */ /* 0x000fca0000000f00 */
[----:B------:R0:W-:Y:S04]  /*5bb90*/  STL.64 [R1+0x2af0], R12 ;  /* 0x002af00c01007387 */ /* 0x0001e80000100a00 */
[----:B0-----:R-:W2:Y:S04]  /*5bba0*/  LDL.64 R12, [R1+0x270] ;  /* 0x00027000010c7983 */ /* 0x001ea80000100a00 */
[----:B--2---:R-:W-:Y:S01]  /*5bbb0*/  STL.64 [R1+0x2b08], R12 ;  /* 0x002b080c01007387 */ /* 0x004fe20000100a00 */
[----:B------:R-:W2:Y:S03]  /*5bbc0*/  LDL.64 R20, [R1+0x250] ;  /* 0x0002500001147983 */ /* 0x000ea60000100a00 */
[----:B--2---:R0:W-:Y:S04]  /*5bbd0*/  STL.64 [R1+0x2ae8], R20 ;  /* 0x002ae81401007387 */ /* 0x0041e80000100a00 */
[----:B0-----:R-:W2:Y:S01]  /*5bbe0*/  LDL.LU R20, [R1+0x390] ;  /* 0x0003900001147983 */ /* 0x001ea20000300800 */
[----:B------:R-:W2:Y:S02]  /*5bbf0*/  LDL.LU R21, [R1+0x394] ;  /* 0x0003940001157983 */ /* 0x000ea40000300800 */
[----:B------:R-:W4:Y:S02]  /*5bc00*/  LDL.LU R22, [R1+0x398] ;  /* 0x0003980001167983 */ /* 0x000f240000300800 */
[----:B------:R-:W4:Y:S01]  /*5bc10*/  LDL.LU R23, [R1+0x39c] ;  /* 0x00039c0001177983 */ /* 0x000f220000300800 */
[----:B------:R-:W2:Y:S01]  /*5bc20*/  LDL.LU R16, [R1+0x3b0] ;  /* 0x0003b00001107983 */ /* 0x000ea20000300800 */
[----:B------:R-:W2:Y:S02]  /*5bc30*/  LDL.LU R17, [R1+0x3b4] ;  /* 0x0003b40001117983 */ /* 0x000ea40000300800 */
[----:B------:R-:W2:Y:S02]  /*5bc40*/  LDL.LU R18, [R1+0x3b8] ;  /* 0x0003b80001127983 */ /* 0x000ea40000300800 */
[----:B------:R-:W2:Y:S02]  /*5bc50*/  LDL.LU R19, [R1+0x3bc] ;  /* 0x0003bc0001137983 */ /* 0x000ea40000300800 */
[----:B--2---:R-:W-:Y:S01]  /*5bc60*/  STL.64 [R1+0x2b18], R18 ;  /* 0x002b181201007387 */ /* 0x004fe20000100a00 */
[----:B------:R0:W-:Y:S03]  /*5bc70*/  STL.64 [R1+0x2b10], R16 ;  /* 0x002b101001007387 */ /* 0x0001e60000100a00 */
[----:B0-----:R-:W2:Y:S04]  /*5bc80*/  LDL R16, [R1+0x290] ;  /* 0x0002900001107983 */ /* 0x001ea80000100800 */
[----:B------:R-:W2:Y:S04]  /*5bc90*/  LDL R17, [R1+0x294] ;  /* 0x0002940001117983 */ /* 0x000ea80000100800 */
[----:B--2---:R0:W-:Y:S01]  /*5bca0*/  STL.64 [R1+0x2b28], R16 ;  /* 0x002b281001007387 */ /* 0x0041e20000100a00 */
[----:B------:R-:W2:Y:S03]  /*5bcb0*/  LDL.64 R12, [R1+0x280] ;  /* 0x00028000010c7983 */ /* 0x000ea60000100a00 */
[----:B0-----:R-:W3:Y:S04]  /*5bcc0*/  LDL.64 R16, [R1+0x2a0] ;  /* 0x0002a00001107983 */ /* 0x001ee80000100a00 */
        /* <DEDUP_REMOVED lines=11> */
[----:B----4-:R-:W-:Y:S01]  /*5bd80*/  STL.64 [R1+0x2b00], R22 ;  /* 0x002b001601007387 */ /* 0x010fe20000100a00 */
[----:B------:R0:W-:Y:S03]  /*5bd90*/  STL.64 [R1+0x2af8], R20 ;  /* 0x002af81401007387 */ /* 0x0001e60000100a00 */
[----:B0-----:R-:W4:Y:S01]  /*5bda0*/  LDL.LU R20, [R1+0x3a0] ;  /* 0x0003a00001147983 */ /* 0x001f220000300800 */
[----:B------:R-:W4:Y:S02]  /*5bdb0*/  LDL.LU R21, [R1+0x3a4] ;  /* 0x0003a40001157983 */ /* 0x000f240000300800 */
[----:B------:R-:W4:Y:S02]  /*5bdc0*/  LDL.LU R22, [R1+0x3a8] ;  /* 0x0003a80001167983 */ /* 0x000f240000300800 */
[----:B------:R-:W4:Y:S01]  /*5bdd0*/  LDL.LU R23, [R1+0x3ac] ;  /* 0x0003ac0001177983 */ /* 0x000f220000300800 */
[----:B------:R-:W-:Y:S01]  /*5bde0*/  STL.64 [R1+0x2ac0], R26 ;  /* 0x002ac01a01007387 */ /* 0x000fe20000100a00 */
[----:B------:R0:W-:Y:S03]  /*5bdf0*/  STL.64 [R1+0x2ab8], R24 ;  /* 0x002ab81801007387 */ /* 0x0001e60000100a00 */
        /* <DEDUP_REMOVED lines=17> */
[----:B------:R0:W-:Y:S01]  /*5bf10*/  STL [R1+0x23c4], R2 ;  /* 0x0023c40201007387 */ /* 0x0001e20000100800 */
[----:B------:R1:W-:Y:S11]  /*5bf20*/  STL [R1+0x23c0], R0 ;  /* 0x0023c00001007387 */ /* 0x0003f60000100800 */
[----:B------:R-:W-:Y:S02]  /*5bf30*/  STL.64 [R1+0xd30], R12 ;  /* 0x000d300c01007387 */ /* 0x000fe40000100a00 */
[----:B------:R3:W-:Y:S01]  /*5bf40*/  STL.64 [R1+0xd38], R14 ;  /* 0x000d380e01007387 */ /* 0x0007e20000100a00 */
[----:B0-----:R-:W-:-:S02]  /*5bf50*/  MOV R2, R16 ;  /* 0x0000001000027202 */ /* 0x001fc40000000f00 */
[----:B-1----:R-:W-:Y:S01]  /*5bf60*/  MOV R0, R17 ;  /* 0x0000001100007202 */ /* 0x002fe20000000f00 */
[----:B---3--:R-:W3:Y:S01]  /*5bf70*/  LDL.LU.64 R14, [R1+0x2b38] ;  /* 0x002b3800010e7983 */ /* 0x008ee20000300a00 */
[----:B------:R-:W3:Y:S02]  /*5bf80*/  LDL.LU.64 R12, [R1+0x2b30] ;  /* 0x002b3000010c7983 */ /* 0x000ee40000300a00 */
[----:B------:R-:W3:Y:S02]  /*5bf90*/  LDL.LU.64 R16, [R1+0x2b28] ;  /* 0x002b280001107983 */ /* 0x000ee40000300a00 */
        /* <DEDUP_REMOVED lines=11> */
[----:B------:R1:W-:Y:S02]  /*5c050*/  STL.64 [R1+0xdf8], R18 ;  /* 0x000df81201007387 */ /* 0x0003e40000100a00 */
[----:B0-----:R-:W-:Y:S01]  /*5c060*/  IMAD.MOV.U32 R17, RZ, RZ, R12 ;  /* 0x000000ffff117224 */ /* 0x001fe200078e000c */
[----:B------:R-:W-:Y:S02]  /*5c070*/  MOV R16, R13 ;  /* 0x0000000d00107202 */ /* 0x000fe40000000f00 */
[----:B------:R-:W4:Y:S02]  /*5c080*/  LDL.LU.64 R12, [R1+0x2b08] ;  /* 0x002b0800010c7983 */ /* 0x000f240000300a00 */
[C---:B----4-:R-:W-:Y:S01]  /*5c090*/  HMMA.16816.F32 R20, R8.reuse, R12, R20 ;  /* 0x0000000c0814723c */ /* 0x050fe20000001814 */
[----:B-1----:R-:W-:Y:S02]  /*5c0a0*/  MOV R19, R12 ;  /* 0x0000000c00137202 */ /* 0x002fe40000000f00 */
        /* <DEDUP_REMOVED lines=18> */
[----:B------:R1:W-:Y:S03]  /*5c1d0*/  STL.64 [R1+0xdc8], R14 ;  /* 0x000dc80e01007387 */ /* 0x0003e60000100a00 */
[----:B0-----:R-:W3:Y:S01]  /*5c1e0*/  LDL.LU.64 R12, [R1+0x2ad0] ;  /* 0x002ad000010c7983 */ /* 0x001ee20000300a00 */
[----:B-1----:R-:W-:Y:S01]  /*5c1f0*/  MOV R14, R20 ;  /* 0x00000014000e7202 */ /* 0x002fe20000000f00 */
[----:B------:R-:W-:Y:S02]  /*5c200*/  IMAD.MOV.U32 R15, RZ, RZ, R21 ;  /* 0x000000ffff0f7224 */ /* 0x000fe400078e0015 */
[----:B------:R-:W4:Y:S02]  /*5c210*/  LDL.LU.64 R20, [R1+0x2ac8] ;  /* 0x002ac80001147983 */ /* 0x000f240000300a00 */
[C---:B----4-:R-:W-:Y:S02]  /*5c220*/  HMMA.16816.F32 R20, R8.reuse, R20, R24 ;  /* 0x000000140814723c */ /* 0x050fe40000001818 */
[----:B------:R-:W4:Y:S01]  /*5c230*/  LDL.LU.64 R26, [R1+0x2ac0] ;  /* 0x002ac000011a7983 */ /* 0x000f220000300a00 */
[----:B------:R-:W4:Y:S11]  /*5c240*/  LDL.LU.64 R24, [R1+0x2ab8] ;  /* 0x002ab80001187983 */ /* 0x000f360000300a00 */
[----:B------:R-:W-:Y:S09]  /*5c250*/  @!UPT UIADD3 URZ, URZ, URZ, URZ ;  /* 0x0000003f3f3ff290 */ /* 0x000ff2000fffe03f */
[----:B------:R-:W-:Y:S01]  /*5c260*/  STL.64 [R1+0xdb0], R20 ;  /* 0x000db01401007387 */ /* 0x000fe20000100a00 */
[----:B------:R0:W-:Y:S03]  /*5c270*/  STL.64 [R1+0xdb8], R22 ;  /* 0x000db81601007387 */ /* 0x0001e60000100a00 */
[----:B0-----:R-:W2:Y:S01]  /*5c280*/  LDL.LU.64 R22, [R1+0x2ab0] ;  /* 0x002ab00001167983 */ /* 0x001ea20000300a00 */
[----:B------:R-:W4:Y:S02]  /*5c290*/  LDL.LU.64 R20, [R1+0x2aa8] ;  /* 0x002aa80001147983 */ /* 0x000f240000300a00 */
[C---:B----4-:R-:W-:Y:S11]  /*5c2a0*/  HMMA.16816.F32 R24, R8.reuse, R20, R24 ;  /* 0x000000140818723c */ /* 0x050ff60000001818 */
[----:B------:R-:W-:Y:S11]  /*5c2b0*/  @!UPT UIADD3 URZ, URZ, URZ, URZ ;  /* 0x0000003f3f3ff290 */ /* 0x000ff6000fffe03f */
[----:B------:R-:W-:Y:S01]  /*5c2c0*/  @!UPT UIADD3 URZ, URZ, URZ, URZ ;  /* 0x0000003f3f3ff290 */ /* 0x000fe2000fffe03f */
[----:B------:R0:W-:Y:S01]  /*5c2d0*/  STL.64 [R1+0xda0], R24 ;  /* 0x000da01801007387 */ /* 0x0001e20000100a00 */
[----:B------:R-:W-:Y:S03]  /*5c2e0*/  STL.64 [R1+0xda8], R26 ;  /* 0x000da81a01007387 */ /* 0x000fe60000100a00 */
[----:B0-----:R-:W4:Y:S01]  /*5c2f0*/  LDL.LU.64 R24, [R1+0x2aa0] ;  /* 0x002aa00001187983 */ /* 0x001f220000300a00 */
[----:B--2---:R-:W-:Y:S02]  /*5c300*/  STL.64 [R1+0x2970], R22 ;  /* 0x0029701601007387 */ /* 0x004fe40000100a00 */
[----:B------:R0:W-:Y:S02]  /*5c310*/  STL.64 [R1+0x2968], R20 ;  /* 0x0029681401007387 */ /* 0x0001e40000100a00 */
[----:B0-----:R-:W2:Y:S01]  /*5c320*/  LDL.LU R20, [R1+0x190] ;  /* 0x0001900001147983 */ /* 0x001ea20000300800 */
[----:B------:R-:W2:Y:S02]  /*5c330*/  LDL.LU R21, [R1+0x194] ;  /* 0x0001940001157983 */ /* 0x000ea40000300800 */
[----:B------:R-:W2:Y:S02]  /*5c340*/  LDL.LU R22, [R1+0x198] ;  /* 0x0001980001167983 */ /* 0x000ea40000300800 */
[----:B------:R-:W2:Y:S01]  /*5c350*/  LDL.LU R23, [R1+0x19c] ;  /* 0x00019c0001177983 */ /* 0x000ea20000300800 */
[C---:B----4-:R-:W-:Y:S01]  /*5c360*/  HMMA.16816.F32 R24, R8.reuse, R24, R4 ;  /* 0x000000180818723c */ /* 0x050fe20000001804 */
[----:B------:R-:W4:Y:S01]  /*5c370*/  LDL.LU.64 R6, [R1+0x2a98] ;  /* 0x002a980001067983 */ /* 0x000f220000300a00 */
[----:B------:R-:W4:Y:S11]  /*5c380*/  LDL.LU.64 R4, [R1+0x2a90] ;  /* 0x002a900001047983 */ /* 0x000f360000300a00 */
[----:B------:R-:W-:Y:S10]  /*5c390*/  @!UPT UIADD3 URZ, URZ, URZ, URZ ;  /* 0x0000003f3f3ff290 */ /* 0x000ff4000fffe03f */
[----:B------:R-:W-:Y:S01]  /*5c3a0*/  STL.64 [R1+0xd90], R24 ;  /* 0x000d901801007387 */ /* 0x000fe20000100a00 */
[----:B------:R0:W-:Y:S03]  /*5c3b0*/  STL.64 [R1+0xd98], R26 ;  /* 0x000d981a01007387 */ /* 0x0001e60000100a00 */
[----:B0-----:R-:W2:Y:S01]  /*5c3c0*/  LDL.LU R27, [R1+0x2a88] ;  /* 0x002a8800011b7983 */ /* 0x001ea20000300800 */
[----:B------:R-:W4:Y:S02]  /*5c3d0*/  LDL.LU.64 R24, [R1+0x2a80] ;  /* 0x002a800001187983 */ /* 0x000f240000300a00 */
[----:B----4-:R-:W-:Y:S11]  /*5c3e0*/  HMMA.16816.F32 R4, R8, R24, R4 ;  /* 0x000000180804723c */ /* 0x010ff60000001804 */
[----:B------:R-:W-:Y:S11]  /*5c3f0*/  @!UPT UIADD3 URZ, URZ, URZ, URZ ;  /* 0x0000003f3f3ff290 */ /* 0x000ff6000fffe03f */
[----:B------:R-:W-:Y:S01]  /*5c400*/  @!UPT UIADD3 URZ, URZ, URZ, URZ ;  /* 0x0000003f3f3ff290 */ /* 0x000fe2000fffe03f */
[----:B------:R-:W-:Y:S01]  /*5c410*/  STL.64 [R1+0xd80], R4 ;  /* 0x000d800401007387 */ /* 0x000fe20000100a00 */
[----:B------:R0:W-:Y:S03]  /*5c420*/  STL.64 [R1+0xd88], R6 ;  /* 0x000d880601007387 */ /* 0x0001e60000100a00 */
[----:B0-----:R-:W4:Y:S01]  /*5c430*/  LDL.LU.64 R6, [R1+0x2a78] ;  /* 0x002a780001067983 */ /* 0x001f220000300a00 */
[----:B------:R-:W4:Y:S02]  /*5c440*/  LDL.LU.64 R4, [R1+0x2a70] ;  /* 0x002a700001047983 */ /* 0x000f240000300a00 */
[----:B--2---:R-:W-:Y:S02]  /*5c450*/  STL [R1+0x2950], R27 ;  /* 0x0029501b01007387 */ /* 0x004fe40000100800 */
[----:B------:R3:W-:Y:S02]  /*5c460*/  STL.64 [R1+0x2948], R24 ;  /* 0x0029481801007387 */ /* 0x0007e40000100a00 */
[----:B---3--:R-:W-:-:S02]  /*5c470*/  MOV R24, R12 ;  /* 0x0000000c00187202 */ /* 0x008fc40000000f00 */
[----:B------:R-:W-:Y:S01]  /*5c480*/  MOV R25, R13 ;  /* 0x0000000d00197202 */ /* 0x000fe20000000f00 */
[----:B------:R-:W2:Y:S01]  /*5c490*/  LDL.LU R12, [R1+0x2a6c] ;  /* 0x002a6c00010c7983 */ /* 0x000ea20000300800 */
[----:B------:R-:W2:Y:S05]  /*5c4a0*/  LDL.LU R13, [R1+0x2a68] ;  /* 0x002a6800010d7983 */ /* 0x000eaa0000300800 */
[C---:B----4-:R-:W-:Y:S01]  /*5c4b0*/  HMMA.16816.F32 R24, R8.reuse, R24, R4 ;  /* 0x000000180818723c */ /* 0x050fe20000001804 */
[----:B------:R-:W3:Y:S01]  /*5c4c0*/  LDL.LU.64 R6, [R1+0x2a60] ;  /* 0x002a600001067983 */ /* 0x000ee20000300a00 */
[----:B------:R-:W4:Y:S03]  /*5c4d0*/  LDL.LU.64 R4, [R1+0x2a58] ;  /* 0x002a580001047983 */ /* 0x000f260000300a00 */
[----:B----4-:R-:W-:Y:S11]  /*5c4e0*/  STL.64 [R1+0x2a48], R4 ;  /* 0x002a480401007387 */ /* 0x010ff60000100a00 */
[----:B------:R-:W-:Y:S07]  /*5c4f0*/  @!UPT UIADD3 URZ, URZ, URZ, URZ ;  /* 0x0000003f3f3ff290 */ /* 0x000fee000fffe03f */
[----:B------:R0:W-:Y:S01]  /*5c500*/  STL.64 [R1+0xd70], R24 ;  /* 0x000d701801007387 */ /* 0x0001e20000100a00 */
[----:B------:R-:W-:Y:S01]  /*5c510*/  HMMA.16816.F32 R8, R8, R4, R20 ;  /* 0x000000040808723c */ /* 0x000fe20000001814 */
[----:B------:R1:W-:Y:S01]  /*5c520*/  STL.64 [R1+0xd78], R26 ;  /* 0x000d781a01007387 */ /* 0x0003e20000100a00 */
[----:B------:R-:W4:Y:S11]  /*5c530*/  LDL.64 R20, [R1+0x240] ;  /* 0x0002400001147983 */ /* 0x000f360000100a00 */
[----:B------:R-:W-:Y:S10]  /*5c540*/  @!UPT UIADD3 URZ, URZ, URZ, URZ ;  /* 0x0000003f3f3ff290 */ /* 0x000ff4000fffe03f */
[----:B------:R-:W-:Y:S01]  /*5c550*/  STL.64 [R1+0xd60], R8 ;  /* 0x000d600801007387 */ /* 0x000fe20000100a00 */
[----:B------:R-:W-:Y:S03]  /*5c560*/  STL.64 [R1+0xd68], R10 ;  /* 0x000d680a01007387 */ /* 0x000fe60000100a00 */
[----:B----4-:R4:W-:Y:S01]  /*5c570*/  STL.64 [R1+0x2988], R20 ;  /* 0x0029881401007387 */ /* 0x0109e20000100a00 */
[----:B0-----:R-:W2:Y:S02]  /*5c580*/  LDL.LU R24, [R1+0xc0] ;  /* 0x0000c00001187983 */ /* 0x001ea40000300800 */
[----:B------:R-:W2:Y:S02]  /*5c590*/  LDL.LU R25, [R1+0xc4] ;  /* 0x0000c40001197983 */ /* 0x000ea40000300800 */
[----:B-1----:R-:W2:Y:S01]  /*5c5a0*/  LDL.LU R26, [R1+0xc8] ;  /* 0x0000c800011a7983 */ /* 0x002ea20000300800 */
[----:B------:R-:W2:Y:S01]  /*5c5b0*/  LDL.LU R27, [R1+0xcc] ;  /* 0x0000cc00011b7983 */ /* 0x000ea20000300800 */
[----:B----4-:R-:W-:-:S02]  /*5c5c0*/  MOV R20, R14 ;  /* 0x0000000e00147202 */ /* 0x010fc40000000f00 */
[----:B------:R-:W-:Y:S01]  /*5c5d0*/  MOV R21, R15 ;  /* 0x0000000f00157202 */ /* 0x000fe20000000f00 */
[----:B------:R-:W4:Y:S01]  /*5c5e0*/  LDL.LU R14, [R1+0x2a54] ;  /* 0x002a5400010e7983 */ /* 0x000f220000300800 */
[----:B------:R-:W4:Y:S03]  /*5c5f0*/  LDL.LU R15, [R1+0x2a50] ;  /* 0x002a5000010f7983 */ /* 0x000f260000300800 */
[----:B------:R-:W-:Y:S04]  /*5c600*/  STL.64 [R1+0x29a0], R20 ;  /* 0x0029a01401007387 */ /* 0x000fe80000100a00 */
[----:B--2---:R-:W-:Y:S01]  /*5c610*/  STL.64 [R1+0x2960], R26 ;  /* 0x0029601a01007387 */ /* 0x004fe20000100a00 */
[----:B------:R0:W-:Y:S03]  /*5c620*/  STL.64 [R1+0x2958], R24 ;  /* 0x0029581801007387 */ /* 0x0001e60000100a00 */
[----:B0-----:R-:W2:Y:S01]  /*5c630*/  LDL.LU R24, [R1+0xd0] ;  /* 0x0000d00001187983 */ /* 0x001ea20000300800 */
[----:B------:R-:W2:Y:S02]  /*5c640*/  LDL.LU R25, [R1+0xd4] ;  /* 0x0000d40001197983 */ /* 0x000ea40000300800 */
[----:B------:R-:W2:Y:S02]  /*5c650*/  LDL.LU R26, [R1+0xd8] ;  /* 0x0000d800011a7983 */ /* 0x000ea40000300800 */
[----:B------:R-:W2:Y:S01]  /*5c660*/  LDL.LU R27, [R1+0xdc] ;  /* 0x0000dc00011b7983 */ /* 0x000ea20000300800 */
[----:B------:R-:W2:Y:S04]  /*5c670*/  LDL.64 R20, [R1+0x260] ;  /* 0x0002600001147983 */ /* 0x000ea80000100a00 */
[----:B--2---:R-:W-:Y:S01]  /*5c680*/  STL.64 [R1+0x29b8], R20 ;  /* 0x0029b81401007387 */ /* 0x004fe20000100a00 */
[----:B------:R-:W-:Y:S02]  /*5c690*/  STL.64 [R1+0x2980], R26 ;  /* 0x0029801a01007387 */ /* 0x000fe40000100a00 */
[----:B------:R0:W-:Y:S02]  /*5c6a0*/  STL.64 [R1+0x2978], R24 ;  /* 0x0029781801007387 */ /* 0x0001e40000100a00 */
[----:B0-----:R-:W2:Y:S01]  /*5c6b0*/  LDL.LU R24, [R1+0xe0] ;  /* 0x0000e00001187983 */ /* 0x001ea20000300800 */
[----:B------:R-:W2:Y:S02]  /*5c6c0*/  LDL.LU R25, [R1+0xe4] ;  /* 0x0000e40001197983 */ /* 0x000ea40000300800 */
[----:B------:R-:W2:Y:S02]  /*5c6d0*/  LDL.LU R26, [R1+0xe8] ;  /* 0x0000e800011a7983 */ /* 0x000ea40000300800 */
[----:B------:R-:W2:Y:S02]  /*5c6e0*/  LDL.LU R27, [R1+0xec] ;  /* 0x0000ec00011b7983 */ /* 0x000ea40000300800 */
[----:B------:R-:W-:Y:S01]  /*5c6f0*/  IMAD.MOV.U32 R20, RZ, RZ, R19 ;  /* 0x000000ffff147224 */ /* 0x000fe200078e0013 */
[----:B------:R-:W-:-:S05]  /*5c700*/  MOV R21, R18 ;  /* 0x0000001200157202 */ /* 0x000fca0000000f00 */
[----:B------:R0:W-:Y:S02]  /*5c710*/  STL.64 [R1+0x29d0], R20 ;  /* 0x0029d01401007387 */ /* 0x0001e40000100a00 */
[----:B0-----:R-:W-:Y:S02]  /*5c720*/  MOV R20, R17 ;  /* 0x0000001100147202 */ /* 0x001fe40000000f00 */
[----:B------:R-:W-:-:S05]  /*5c730*/  MOV R21, R16 ;  /* 0x0000001000157202 */ /* 0x000fca0000000f00 */
[----:B------:R-:W-:Y:S04]  /*5c740*/  STL.64 [R1+0x29e8], R20 ;  /* 0x0029e81401007387 */ /* 0x000fe80000100a00 */
        /* <DEDUP_REMOVED lines=12> */
[----:B0-----:R-:W-:Y:S01]  /*5c810*/  MOV R8, R2 ;  /* 0x0000000200087202 */ /* 0x001fe20000000f00 */
[----:B------:R-:W-:-:S05]  /*5c820*/  IMAD.MOV.U32 R9, RZ, RZ, R0 ;  /* 0x000000ffff097224 */ /* 0x000fca00078e0000 */
[----:B------:R-:W-:Y:S01]  /*5c830*/  STL.64 [R1+0x2a08], R8 ;  /* 0x002a080801007387 */ /* 0x000fe20000100a00 */
[----:B------:R-:W2:Y:S03]  /*5c840*/  LDL.64 R20, [R1+0x290] ;  /* 0x0002900001147983 */ /* 0x000ea60000100a00 */
[----:B--2---:R0:W-:Y:S04]  /*5c850*/  STL.64 [R1+0x2a00], R20 ;  /* 0x002a001401007387 */ /* 0x0041e80000100a00 */
        /* <DEDUP_REMOVED lines=8> */
[----:B------:R-:W-:-:S02]  /*5c8e0*/  MOV R8, R28 ;  /* 0x0000001c00087202 */ /* 0x000fc40000000f00 */
[----:B------:R-:W-:Y:S01]  /*5c8f0*/  MOV R9, R3 ;  /* 0x0000000300097202 */ /* 0x000fe20000000f00 */
[----:B--2---:R-:W-:Y:S01]  /*5c900*/  STL.64 [R1+0x2a30], R18 ;  /* 0x002a301201007387 */ /* 0x004fe20000100a00 */
[----:B------:R3:W-:Y:S02]  /*5c910*/  STL.64 [R1+0x2a28], R16 ;  /* 0x002a281001007387 */ /* 0x0007e40000100a00 */
[----:B------:R-:W4:Y:S02]  /*5c920*/  LDL.LU R4, [R1+0x180] ;  /* 0x0001800001047983 */ /* 0x000f240000300800 */
[----:B------:R-:W4:Y:S01]  /*5c930*/  LDL.LU R5, [R1+0x184] ;  /* 0x0001840001057983 */ /* 0x000f220000300800 */
[----:B---3--:R-:W-:Y:S02]  /*5c940*/  MOV R16, R7 ;  /* 0x0000000700107202 */ /* 0x008fe40000000f00 */
[----:B------:R-:W-:Y:S02]  /*5c950*/  MOV R17, R6 ;  /* 0x0000000600117202 */ /* 0x000fe40000000f00 */
[----:B------:R-:W4:Y:S01]  /*5c960*/  LDL.LU R6, [R1+0x188] ;  /* 0x0001880001067983 */ /* 0x000f220000300800 */
[----:B------:R-:W4:Y:S02]  /*5c970*/  LDL.LU R7, [R1+0x18c] ;  /* 0x00018c0001077983 */ /* 0x000f240000300800 */
[----:B------:R0:W-:Y:S02]  /*5c980*/  STL.64 [R1+0x2a40], R16 ;  /* 0x002a401001007387 */ /* 0x0001e40000100a00 */
[----:B0-----:R-:W4:Y:S01]  /*5c990*/  LDL.64 R16, [R1+0x2e0] ;  /* 0x0002e00001107983 */ /* 0x001f220000100a00 */
[----:B------:R-:W-:Y:S02]  /*5c9a0*/  STL.64 [R1+0x2a18], R22 ;  /* 0x002a181601007387 */ /* 0x000fe40000100a00 */
[----:B------:R-:W-:Y:S02]  /*5c9b0*/  STL.64 [R1+0x2a10], R20 ;  /* 0x002a101401007387 */ /* 0x000fe40000100a00 */
[----:B------:R0:W-:Y:S02]  /*5c9c0*/  STL.64 [R1+0x2a20], R8 ;  /* 0x002a200801007387 */ /* 0x0001e40000100a00 */
[----:B0-----:R-:W2:Y:S04]  /*5c9d0*/  LDL.64 R8, [R1+0x2c0] ;  /* 0x0002c00001087983 */ /* 0x001ea80000100a00 */
        /* <DEDUP_REMOVED lines=9> */
[----:B------:R-:W-:Y:S01]  /*5ca70*/  STL.64 [R1+0x29b0], R26 ;  /* 0x0029b01a01007387 */ /* 0x000fe20000100a00 */
[----:B------:R0:W-:Y:S03]  /*5ca80*/  STL.64 [R1+0x29a8], R24 ;  /* 0x0029a81801007387 */ /* 0x0001e60000100a00 */
[----:B0-----:R-:W2:Y:S01]  /*5ca90*/  LDL.LU R24, [R1+0x100] ;  /* 0x0001000001187983 */ /* 0x001ea20000300800 */
[----:B------:R-:W2:Y:S02]  /*5caa0*/  LDL.LU R25, [R1+0x104] ;  /* 0x0001040001197983 */ /* 0x000ea40000300800 */
[----:B------:R-:W2:Y:S02]  /*5cab0*/  LDL.LU R26, [R1+0x108] ;  /* 0x00010800011a7983 */ /* 0x000ea40000300800 */
[----:B------:R-:W2:Y:S01]  /*5cac0*/  LDL.LU R27, [R1+0x10c] ;  /* 0x00010c00011b7983 */ /* 0x000ea20000300800 */
[----:B----4-:R-:W-:Y:S01]  /*5cad0*/  HMMA.16816.F32 R4, R12, R16, R4 ;  /* 0x000000100c04723c */ /* 0x010fe20000001804 */
[----:B--2---:R-:W-:Y:S01]  /*5cae0*/  STL.64 [R1+0x29c8], R26 ;  /* 0x0029c81a01007387 */ /* 0x004fe20000100a00 */
[----:B------:R0:W-:Y:S03]  /*5caf0*/  STL.64 [R1+0x29c0], R24 ;  /* 0x0029c01801007387 */ /* 0x0001e60000100a00 */
[----:B0-----:R-:W2:Y:S01]  /*5cb00*/  LDL.LU R24, [R1+0x110] ;  /* 0x0001100001187983 */ /* 0x001ea20000300800 */
[----:B------:R-:W2:Y:S02]  /*5cb10*/  LDL.LU R25, [R1+0x114] ;  /* 0x0001140001197983 */ /* 0x000ea40000300800 */
[----:B------:R-:W4:Y:S02]  /*5cb20*/  LDL.LU R26, [R1+0x118] ;  /* 0x00011800011a7983 */ /* 0x000f240000300800 */
[----:B------:R-:W4:Y:S01]  /*5cb30*/  LDL.LU R27, [R1+0x11c] ;  /* 0x00011c00011b7983 */ /* 0x000f220000300800 */
[----:B------:R-:W-:Y:S01]  /*5cb40*/  MOV R0, R17 ;  /* 0x0000001100007202 */ /* 0x000fe20000000f00 */
[----:B----4-:R-:W-:Y:S01]  /*5cb50*/  STL.64 [R1+0x29e0], R26 ;  /* 0x0029e01a01007387 */ /* 0x010fe20000100a00 */
[----:B--2---:R0:W-:Y:S03]  /*5cb60*/  STL.64 [R1+0x29d8], R24 ;  /* 0x0029d81801007387 */ /* 0x0041e60000100a00 */
[----:B0-----:R-:W2:Y:S01]  /*5cb70*/  LDL.LU R24, [R1+0x120] ;  /* 0x0001200001187983 */ /* 0x001ea20000300800 */
[----:B------:R-:W2:Y:S02]  /*5cb80*/  LDL.LU R25, [R1+0x124] ;  /* 0x0001240001197983 */ /* 0x000ea40000300800 */
[----:B------:R-:W2:Y:S02]  /*5cb90*/  LDL.LU R26, [R1+0x128] ;  /* 0x00012800011a7983 */ /* 0x000ea40000300800 */
[----:B------:R-:W2:Y:S02]  /*5cba0*/  LDL.LU R27, [R1+0x12c] ;  /* 0x00012c00011b7983 */ /* 0x000ea40000300800 */
[----:B------:R0:W-:Y:S01]  /*5cbb0*/  STL.64 [R1+0xd50], R4 ;  /* 0x000d500401007387 */ /* 0x0001e20000100a00 */
[----:B------:R1:W-:Y:S03]  /*5cbc0*/  STL.64 [R1+0xd58], R6 ;  /* 0x000d580601007387 */ /* 0x0003e60000100a00 */
[----:B0-----:R-:W4:Y:S01]  /*5cbd0*/  LDL.LU.64 R4, [R1+0x2a48] ;  /* 0x002a480001047983 */ /* 0x001f220000300a00 */
[----:B-1----:R-:W-:-:S02]  /*5cbe0*/  IMAD.MOV.U32 R6, RZ, RZ, R16 ;  /* 0x000000ffff067224 */ /* 0x002fc400078e0010 */
[----:B------:R-:W2:Y:S02]  /*5cbf0*/  LDL.LU.64 R16, [R1+0x2a40] ;  /* 0x002a400001107983 */ /* 0x000ea40000300a00 */
[C---:B--2---:R-:W-:Y:S01]  /*5cc00*/  HMMA.16816.F32 R16, R12.reuse, R16, R8 ;  /* 0x000000100c10723c */ /* 0x044fe20000001808 */
[----:B------:R-:W2:Y:S11]  /*5cc10*/  LDL.LU.64 R8, [R1+0x2a38] ;  /* 0x002a380001087983 */ /* 0x000eb60000300a00 */
[----:B------:R-:W-:Y:S11]  /*5cc20*/  @!UPT UIADD3 URZ, URZ, URZ, URZ ;  /* 0x0000003f3f3ff290 */ /* 0x000ff6000fffe03f */
[----:B------:R-:W-:Y:S01]  /*5cc30*/  STL.64 [R1+0xd40], R16 ;  /* 0x000d401001007387 */ /* 0x000fe20000100a00 */
[----:B------:R0:W-:Y:S03]  /*5cc40*/  STL.64 [R1+0xd48], R18 ;  /* 0x000d481201007387 */ /* 0x0001e60000100a00 */
[----:B0-----:R-:W3:Y:S01]  /*5cc50*/  LDL.LU.64 R18, [R1+0x2a30] ;  /* 0x002a300001127983 */ /* 0x001ee20000300a00 */
[----:B------:R-:W3:Y:S01]  /*5cc60*/  LDL.LU.64 R16, [R1+0x2a28] ;  /* 0x002a280001107983 */ /* 0x000ee20000300a00 */
[----:B--2---:R-:W-:Y:S01]  /*5cc70*/  MOV R7, R9 ;  /* 0x0000000900077202 */ /* 0x004fe20000000f00 */
[C---:B---3--:R-:W-:Y:S11]  /*5cc80*/  HMMA.16816.F32 R16, R12.reuse, R8, R16 ;  /* 0x000000080c10723c */ /* 0x048ff60000001810 */
[----:B------:R-:W-:Y:S11]  /*5cc90*/  @!UPT UIADD3 URZ, URZ, URZ, URZ ;  /* 0x0000003f3f3ff290 */ /* 0x000ff6000fffe03f */
[----:B------:R-:W-:Y:S01]  /*5cca0*/  @!UPT UIADD3 URZ, URZ, URZ, URZ ;  /* 0x0000003f3f3ff290 */ /* 0x000fe2000fffe03f */
[----:B------:R0:W-:Y:S01]  /*5ccb0*/  STL.64 [R1+0xd20], R16 ;  /* 0x000d201001007387 */ /* 0x0001e20000100a00 */
[----:B------:R-:W-:Y:S01]  /*5ccc0*/  STL.64 [R1+0xd28], R18 ;  /* 0x000d281201007387 */ /* 0x000fe20000100a00 */
[----:B0-----:R-:W-:Y:S02]  /*5ccd0*/  MOV R17, R8 ;  /* 0x0000000800117202 */ /* 0x001fe40000000f00 */
[----:B------:R-:W2:Y:S03]  /*5cce0*/  LDL.LU.64 R8, [R1+0x2a20] ;  /* 0x002a200001087983 */ /* 0x000ea60000300a00 */
[----:B------:R0:W-:Y:S02]  /*5ccf0*/  STL [R1+0x2944], R17 ;  /* 0x0029441101007387 */ /* 0x0001e40000100800 */
[----:B------:R-:W3:Y:S01]  /*5cd00*/  LDL.LU R16, [R1+0xb0] ;  /* 0x0000b00001107983 */ /* 0x000ee20000300800 */
[----:B0-----:R-:W3:Y:S01]  /*5cd10*/  LDL.LU R17, [R1+0xb4] ;  /* 0x0000b40001117983 */ /* 0x001ee20000300800 */
[----:B------:R-:W3:Y:S02]  /*5cd20*/  LDL.LU R18, [R1+0xb8] ;  /* 0x0000b80001127983 */ /* 0x000ee40000300800 */
[----:B------:R-:W3:Y:S01]  /*5cd30*/  LDL.LU R19, [R1+0xbc] ;  /* 0x0000bc0001137983 */ /* 0x000ee20000300800 */
[C---:B--2---:R-:W-:Y:S01]  /*5cd40*/  HMMA.16816.F32 R8, R12.reuse, R8, R20 ;  /* 0x000000080c08723c */ /* 0x044fe20000001814 */
[----:B------:R-:W2:Y:S01]  /*5cd50*/  LDL.LU.64 R22, [R1+0x2a18] ;  /* 0x002a180001167983 */ /* 0x000ea20000300a00 */
[----:B------:R-:W2:Y:S11]  /*5cd60*/  LDL.LU.64 R20, [R1+0x2a10] ;  /* 0x002a100001147983 */ /* 0x000eb60000300a00 */
[----:B------:R-:W-:Y:S10]  /*5cd70*/  @!UPT UIADD3 URZ, URZ, URZ, URZ ;  /* 0x0000003f3f3ff290 */ /* 0x000ff4000fffe03f */
[----:B------:R0:W-:Y:S01]  /*5cd80*/  STL.64 [R1+0xd10], R8 ;  /* 0x000d100801007387 */ /* 0x0001e20000100a00 */
[----:B------:R2:W-:Y:S03]  /*5cd90*/  STL.64 [R1+0xd18], R10 ;  /* 0x000d180a01007387 */ /* 0x0005e60000100a00 */
[----:B0-----:R-:W2:Y:S02]  /*5cda0*/  LDL.LU.64 R8, [R1+0x2a08] ;  /* 0x002a080001087983 */ /* 0x001ea40000300a00 */
[C---:B--2---:R-:W-:Y:S02]  /*5cdb0*/  HMMA.16816.F32 R8, R12.reuse, R8, R20 ;  /* 0x000000080c08723c */ /* 0x044fe40000001814 */
        /* <DEDUP_REMOVED lines=10> */
[----:B------:R0:W-:Y:S02]  /*5ce60*/  STL.64 [R1+0xcf8], R10 ;  /* 0x000cf80a01007387 */ /* 0x0001e40000100a00 */
[----:B0-----:R-:W-:Y:S01]  /*5ce70*/  MOV R11, R20 ;  /* 0x00000014000b7202 */ /* 0x001fe20000000f00 */
[----:B------:R-:W-:Y:S02]  /*5ce80*/  IMAD.MOV.U32 R10, RZ, RZ, R21 ;  /* 0x000000ffff0a7224 */ /* 0x000fe400078e0015 */
[----:B------:R-:W2:Y:S02]  /*5ce90*/  LDL.LU.64 R20, [R1+0x29e8] ;  /* 0x0029e80001147983 */ /* 0x000ea40000300a00 */
[C---:B--2---:R-:W-:Y:S02]  /*5cea0*/  HMMA.16816.F32 R20, R12.reuse, R20, R24 ;  /* 0x000000140c14723c */ /* 0x044fe40000001818 */
[----:B------:R-:W2:Y:S01]  /*5ceb0*/  LDL.LU.64 R26, [R1+0x29e0] ;  /* 0x0029e000011a7983 */ /* 0x000ea20000300a00 */
[----:B------:R-:W2:Y:S11]  /*5cec0*/  LDL.LU.64 R24, [R1+0x29d8] ;  /* 0x0029d80001187983 */ /* 0x000eb60000300a00 */
[----:B------:R-:W-:Y:S09]  /*5ced0*/  @!UPT UIADD3 URZ, URZ, URZ, URZ ;  /* 0x0000003f3f3ff290 */ /* 0x000ff2000fffe03f */
[----:B------:R0:W-:Y:S01]  /*5cee0*/  STL.64 [R1+0xce0], R20 ;  /* 0x000ce01401007387 */ /* 0x0001e20000100a00 */
[----:B------:R2:W-:Y:S03]  /*5cef0*/  STL.64 [R1+0xce8], R22 ;  /* 0x000ce81601007387 */ /* 0x0005e60000100a00 */
[----:B0-----:R-:W2:Y:S02]  /*5cf00*/  LDL.LU.64 R20, [R1+0x29d0] ;  /* 0x0029d00001147983 */ /* 0x001ea40000300a00 */
[C---:B--2---:R-:W-:Y:S02]  /*5cf10*/  HMMA.16816.F32 R20, R12.reuse, R20, R24 ;  /* 0x000000140c14723c */ /* 0x044fe40000001818 */
[----:B------:R-:W2:Y:S01]  /*5cf20*/  LDL.LU.64 R26, [R1+0x29c8] ;  /* 0x0029c800011a7983 */ /* 0x000ea20000300a00 */
[----:B------:R-:W2:Y:S11]  /*5cf30*/  LDL.LU.64 R24, [R1+0x29c0] ;  /* 0x0029c00001187983 */ /* 0x000eb60000300a00 */
[----:B------:R-:W-:Y:S09]  /*5cf40*/  @!UPT UIADD3 URZ, URZ, URZ, URZ ;  /* 0x0000003f3f3ff290 */ /* 0x000ff2000fffe03f */
[----:B------:R0:W-:Y:S01]  /*5cf50*/  STL.64 [R1+0xcd0], R20 ;  /* 0x000cd01401007387 */ /* 0x0001e20000100a00 */
[----:B------:R-:W-:Y:S03]  /*5cf60*/  STL.64 [R1+0xcd8], R22 ;  /* 0x000cd81601007387 */ /* 0x000fe60000100a00 */
[----:B0-----:R-:W2:Y:S02]  /*5cf70*/  LDL.LU.64 R20, [R1+0x29b8] ;  /* 0x0029b80001147983 */ /* 0x001ea40000300a00 */
        /* <DEDUP_REMOVED lines=9> */
[----:B------:R-:W2:Y:S01]  /*5d010*/  LDL.LU.64 R26, [R1+0x2998] ;  /* 0x00299800011a7983 */ /* 0x000ea20000300a00 */
[----:B------:R-:W2:Y:S11]  /*5d020*/  LDL.LU.64 R24, [R1+0x2990] ;  /* 0x0029900001187983 */ /* 0x000eb60000300a00 */
[----:B------:R-:W-:Y:S10]  /*5d030*/  @!UPT UIADD3 URZ, URZ, URZ, URZ ;  /* 0x0000003f3f3ff290 */ /* 0x000ff4000fffe03f */
[----:B------:R0:W-:Y:S01]  /*5d040*/  STL.64 [R1+0xca0], R20 ;  /* 0x000ca01401007387 */ /* 0x0001e20000100a00 */
[----:B------:R-:W-:Y:S03]  /*5d050*/  STL.64 [R1+0xca8], R22 ;  /* 0x000ca81601007387 */ /* 0x000fe60000100a00 */
[----:B0-----:R-:W2:Y:S02]  /*5d060*/  LDL.LU.64 R20, [R1+0x2988] ;  /* 0x0029880001147983 */ /* 0x001ea40000300a00 */
[C---:B--2---:R-:W-:Y:S01]  /*5d070*/  HMMA.16816.F32 R24, R12.reuse, R20, R24 ;  /* 0x000000140c18723c */ /* 0x044fe20000001818 */
[----:B------:R-:W-:Y:S02]  /*5d080*/  MOV R9, R20 ;  /* 0x0000001400097202 */ /* 0x000fe40000000f00 */
[----:B------:R-:W-:Y:S11]  /*5d090*/  MOV R8, R21 ;  /* 0x0000001500087202 */ /* 0x000ff60000000f00 */
[----:B------:R-:W-:Y:S09]  /*5d0a0*/  @!UPT UIADD3 URZ, URZ, URZ, URZ ;  /* 0x0000003f3f3ff290 */ /* 0x000ff2000fffe03f */
[----:B------:R-:W-:Y:S01]  /*5d0b0*/  STL.64 [R1+0xc90], R24 ;  /* 0x000c901801007387 */ /* 0x000fe20000100a00 */
[----:B------:R0:W-:Y:S03]  /*5d0c0*/  STL.64 [R1+0xc98], R26 ;  /* 0x000c981a01007387 */ /* 0x0001e60000100a00 */
[----:B0-----:R-:W2:Y:S01]  /*5d0d0*/  LDL.LU.64 R26, [R1+0x2980] ;  /* 0x00298000011a7983 */ /* 0x001ea20000300a00 */
[----:B------:R-:W2:Y:S02]  /*5d0e0*/  LDL.LU.64 R24, [R1+0x2978] ;  /* 0x0029780001187983 */ /* 0x000ea40000300a00 */
[----:B------:R-:W2:Y:S02]  /*5d0f0*/  LDL.LU.64 R22, [R1+0x2970] ;  /* 0x0029700001167983 */ /* 0x000ea40000300a00 */
[----:B------:R-:W2:Y:S01]  /*5d100*/  LDL.LU.64 R20, [R1+0x2968] ;  /* 0x0029680001147983 */ /* 0x000ea20000300a00 */
[----:B------:R-:W-:Y:S01]  /*5d110*/  STL.64 [R1+0x28a0], R8 ;  /* 0x0028a00801007387 */ /* 0x000fe20000100a00 */
[C---:B--2---:R-:W-:Y:S11]  /*5d120*/  HMMA.16816.F32 R24, R12.reuse, R20, R24 ;  /* 0x000000140c18723c */ /* 0x044ff60000001818 */
[----:B------:R-:W-:Y:S11]  /*5d130*/  @!UPT UIADD3 URZ, URZ, URZ, URZ ;  /* 0x0000003f3f3ff290 */ /* 0x000ff6000fffe03f */
[----:B------:R-:W-:Y:S01]  /*5d140*/  @!UPT UIADD3 URZ, URZ, URZ, URZ ;  /* 0x0000003f3f3ff290 */ /* 0x000fe2000fffe03f */
[----:B------:R-:W-:Y:S01]  /*5d150*/  STL.64 [R1+0xc80], R24 ;  /* 0x000c801801007387 */ /* 0x000fe20000100a00 */
[----:B------:R0:W-:Y:S03]  /*5d160*/  STL.64 [R1+0xc88], R26 ;  /* 0x000c881a01007387 */ /* 0x0001e60000100a00 */
[----:B0-----:R-:W2:Y:S01]  /*5d170*/  LDL.LU.64 R26, [R1+0x2960] ;  /* 0x00296000011a7983 */ /* 0x001ea20000300a00 */
[----:B------:R-:W2:Y:S02]  /*5d180*/  LDL.LU.64 R24, [R1+0x2958] ;  /* 0x0029580001187983 */ /* 0x000ea40000300a00 */
[----:B------:R-:W-:Y:S02]  /*5d190*/  STL.64 [R1+0x2850], R22 ;  /* 0x0028501601007387 */ /* 0x000fe40000100a00 */
[----:B------:R0:W-:Y:S02]  /*5d1a0*/  STL.64 [R1+0x2848], R20 ;  /* 0x0028481401007387 */ /* 0x0001e40000100a00 */
[----:B0-----:R-:W2:Y:S02]  /*5d1b0*/  LDL.64 R20, [R1+0x220] ;  /* 0x0002200001147983 */ /* 0x001ea40000100a00 */
[----:B--2---:R-:W-:Y:S11]  /*5d1c0*/  HMMA.16816.F32 R24, R12, R20, R24 ;  /* 0x000000140c18723c */ /* 0x004ff60000001818 */
[----:B------:R-:W-:Y:S11]  /*5d1d0*/  @!UPT UIADD3 URZ, URZ, URZ, URZ ;  /* 0x0000003f3f3ff290 */ /* 0x000ff6000fffe03f */
[----:B------:R-:W-:Y:S01]  /*5d1e0*/  @!UPT UIADD3 URZ, URZ, URZ, URZ ;  /* 0x0000003f3f3ff290 */ /* 0x000fe2000fffe03f */
[----:B------:R-:W-:Y:S01]  /*5d1f0*/  STL.64 [R1+0xc70], R24 ;  /* 0x000c701801007387 */ /* 0x000fe20000100a00 */
[----:B------:R0:W-:Y:S03]  /*5d200*/  STL.64 [R1+0xc78], R26 ;  /* 0x000c781a01007387 */ /* 0x0001e60000100a00 */
[----:B0-----:R-:W2:Y:S01]  /*5d210*/  LDL.LU R27, [R1+0x2950] ;  /* 0x00295000011b7983 */ /* 0x001ea20000300800 */
[----:B------:R-:W3:Y:S02]  /*5d220*/  LDL.LU.64 R24, [R1+0x2948] ;  /* 0x0029480001187983 */ /* 0x000ee40000300a00 */
[----:B------:R-:W-:Y:S01]  /*5d230*/  IMAD.MOV.U32 R23, RZ, RZ, R21 ;  /* 0x000000ffff177224 */ /* 0x000fe200078e0015 */
[----:B------:R-:W-:-:S04]  /*5d240*/  MOV R3, R20 ;  /* 0x0000001400037202 */ /* 0x000fc80000000f00 */
[----:B------:R-:W-:Y:S01]  /*5d250*/  STL [R1+0x2940], R23 ;  /* 0x0029401701007387 */ /* 0x000fe20000100800 */
[----:B------:R-:W2:Y:S01]  /*5d260*/  LDL.64 R20, [R1+0x200] ;  /* 0x0002000001147983 */ /* 0x000ea20000100a00 */
[----:B---3--:R-:W-:Y:S11]  /*5d270*/  HMMA.16816.F32 R16, R12, R24, R16 ;  /* 0x000000180c10723c */ /* 0x008ff60000001810 */
[----:B------:R-:W-:Y:S11]  /*5d280*/  @!UPT UIADD3 URZ, URZ, URZ, URZ ;  /* 0x0000003f3f3ff290 */ /* 0x000ff6000fffe03f */
[----:B------:R-:W-:Y:S01]  /*5d290*/  @!UPT UIADD3 URZ, URZ, URZ, URZ ;  /* 0x0000003f3f3ff290 */ /* 0x000fe2000fffe03f */
[----:B------:R0:W-:Y:S01]  /*5d2a0*/  STL.64 [R1+0xc60], R16 ;  /* 0x000c601001007387 */ /* 0x0001e20000100a00 */
[----:B------:R-:W-:Y:S03]  /*5d2b0*/  STL.64 [R1+0xc68], R18 ;  /* 0x000c681201007387 */ /* 0x000fe60000100a00 */
[----:B0-----:R-:W3:Y:S01]  /*5d2c0*/  LDL.LU R17, [R1+0x2944] ;  /* 0x0029440001117983 */ /* 0x001ee20000300800 */
[----:B--2---:R-:W-:Y:S02]  /*5d2d0*/  STL [R1+0x28d0], R27 ;  /* 0x0028d01b01007387 */ /* 0x004fe40000100800 */
[----:B------:R0:W-:Y:S02]  /*5d2e0*/  STL.64 [R1+0x28c8], R24 ;  /* 0x0028c81801007387 */ /* 0x0001e40000100a00 */
[----:B0-----:R-:W2:Y:S01]  /*5d2f0*/  LDL.LU R24, [R1+0xa0] ;  /* 0x0000a00001187983 */ /* 0x001ea20000300800 */
[----:B------:R-:W2:Y:S02]  /*5d300*/  LDL.LU R25, [R1+0xa4] ;  /* 0x0000a40001197983 */ /* 0x000ea40000300800 */
[----:B------:R-:W2:Y:S02]  /*5d310*/  LDL.LU R26, [R1+0xa8] ;  /* 0x0000a800011a7983 */ /* 0x000ea40000300800 */
[----:B------:R-:W2:Y:S01]  /*5d320*/  LDL.LU R27, [R1+0xac] ;  /* 0x0000ac00011b7983 */ /* 0x000ea20000300800 */
[----:B------:R-:W3:Y:S01]  /*5d330*/  LDL.64 R8, [R1+0x280] ;  /* 0x0002800001087983 */ /* 0x000ee20000100a00 */
[----:B------:R-:W-:-:S02]  /*5d340*/  MOV R16, R20 ;  /* 0x0000001400107202 */ /* 0x000fc40000000f00 */
[----:B------:R-:W-:Y:S01]  /*5d350*/  MOV R2, R21 ;  /* 0x0000001500027202 */ /* 0x000fe20000000f00 */
[----:B--2---:R-:W-:Y:S01]  /*5d360*/  HMMA.16816.F32 R24, R12, R20, R24 ;  /* 0x000000140c18723c */ /* 0x004fe20000001818 */
[----:B---3--:R0:W-:Y:S02]  /*5d370*/  STL.64 [R1+0x28b0], R8 ;  /* 0x0028b00801007387 */ /* 0x0081e40000100a00 */
[----:B0-----:R-:W-:Y:S02]  /*5d380*/  MOV R8, R11 ;  /* 0x0000000b00087202 */ /* 0x001fe40000000f00 */
[----:B------:R-:W-:Y:S11]  /*5d390*/  MOV R9, R10 ;  /* 0x0000000a00097202 */ /* 0x000ff60000000f00 */
[----:B------:R-:W-:Y:S07]  /*5d3a0*/  @!UPT UIADD3 URZ, URZ, URZ, URZ ;  /* 0x0000003f3f3ff290 */ /* 0x000fee000fffe03f */
[----:B------:R-:W-:Y:S01]  /*5d3b0*/  STL.64 [R1+0xc50], R24 ;  /* 0x000c501801007387 */ /* 0x000fe20000100a00 */
[----:B------:R-:W-:Y:S02]  /*5d3c0*/  STL.64 [R1+0xc58], R26 ;  /* 0x000c581a01007387 */ /* 0x000fe40000100a00 */
[----:B------:R-:W4:Y:S02]  /*5d3d0*/  LDL.LU R20, [R1+0x90] ;  /* 0x0000900001147983 */ /* 0x000f240000300800 */
[----:B------:R-:W4:Y:S01]  /*5d3e0*/  LDL.LU R21, [R1+0x94] ;  /* 0x0000940001157983 */ /* 0x000f220000300800 */
[----:B------:R-:W4:Y:S01]  /*5d3f0*/  LDL.LU R22, [R1+0x98] ;  /* 0x0000980001167983 */ /* 0x000f220000300800 */
[----:B------:R-:W4:Y:S02]  /*5d400*/  LDL.LU R23, [R1+0x9c] ;  /* 0x00009c0001177983 */ /* 0x000f240000300800 */
[----:B------:R0:W-:Y:S02]  /*5d410*/  STL.64 [R1+0x28d8], R8 ;  /* 0x0028d80801007387 */ /* 0x0001e40000100a00 */
[----:B0-----:R-:W2:Y:S01]  /*5d420*/  LDL.LU R8, [R1+0x40] ;  /* 0x0000400001087983 */ /* 0x001ea20000300800 */
[----:B------:R-:W2:Y:S02]  /*5d430*/  LDL.LU R9, [R1+0x44] ;  /* 0x0000440001097983 */ /* 0x000ea40000300800 */
[----:B------:R-:W3:Y:S02]  /*5d440*/  LDL.LU R10, [R1+0x48] ;  /* 0x00004800010a7983 */ /* 0x000ee40000300800 */
[----:B------:R-:W3:Y:S02]  /*5d450*/  LDL.LU R11, [R1+0x4c] ;  /* 0x00004c00010b7983 */ /* 0x000ee40000300800 */
[----:B---3--:R-:W-:Y:S01]  /*5d460*/  STL.64 [R1+0x28e8], R10 ;  /* 0x0028e80a01007387 */ /* 0x008fe20000100a00 */
[----:B--2---:R0:W-:Y:S03]  /*5d470*/  STL.64 [R1+0x28e0], R8 ;  /* 0x0028e00801007387 */ /* 0x0041e60000100a00 */
[----:B0-----:R-:W2:Y:S04]  /*5d480*/  LDL.64 R8, [R1+0x2b0] ;  /* 0x0002b00001087983 */ /* 0x001ea80000100a00 */
[----:B--2---:R0:W-:Y:S02]  /*5d490*/  STL.64 [R1+0x28f8], R8 ;  /* 0x0028f80801007387 */ /* 0x0041e40000100a00 */
[----:B0-----:R-:W-:Y:S01]  /*5d4a0*/  IMAD.MOV.U32 R8, RZ, RZ, R17 ;  /* 0x000000ffff087224 */ /* 0x001fe200078e0011 */
        /* <DEDUP_REMOVED lines=16> */
[----:B----4-:R-:W-:Y:S01]  /*5d5b0*/  HMMA.16816.F32 R12, R12, R4, R20 ;  /* 0x000000040c0c723c */ /* 0x010fe20000001814 */
[----:B------:R-:W-:Y:S01]  /*5d5c0*/  MOV R8, R6 ;  /* 0x0000000600087202 */ /* 0x000fe20000000f00 */
[----:B------:R-:W-:Y:S01]  /*5d5d0*/  IMAD.MOV.U32 R19, RZ, RZ, R5 ;  /* 0x000000ffff137224 */ /* 0x000fe200078e0005 */
        /* <DEDUP_REMOVED lines=9> */
[----:B------:R-:W-:Y:S01]  /*5d670*/  MOV R22, R4 ;  /* 0x0000000400167202 */ /* 0x000fe20000000f00 */
[----:B------:R-:W2:Y:S01]  /*5d680*/  LDL.LU.64 R6, [R1+0x2938] ;  /* 0x0029380001067983 */ /* 0x000ea20000300a00 */
[----:B------:R-:W2:Y:S03]  /*5d690*/  LDL.LU.64 R4, [R1+0x2930] ;  /* 0x0029300001047983 */ /* 0x000ea60000300a00 */
[----:B0-----:R-:W4:Y:S01]  /*5d6a0*/  LDL.LU R12, [R1+0x70] ;  /* 0x00007000010c7983 */ /* 0x001f220000300800 */
[----:B------:R-:W4:Y:S02]  /*5d6b0*/  LDL.LU R13, [R1+0x74] ;  /* 0x00007400010d7983 */ /* 0x000f240000300800 */
[----:B-1----:R-:W4:Y:S02]  /*5d6c0*/  LDL.LU R14, [R1+0x78] ;  /* 0x00007800010e7983 */ /* 0x002f240000300800 */
[----:B------:R-:W4:Y:S01]  /*5d6d0*/  LDL.LU R15, [R1+0x7c] ;  /* 0x00007c00010f7983 */ /* 0x000f220000300800 */
[----:B------:R-:W-:Y:S01]  /*5d6e0*/  MOV R9, R0 ;  /* 0x0000000000097202 */ /* 0x000fe20000000f00 */
[----:B---3--:R0:W-:Y:S01]  /*5d6f0*/  STL.64 [R1+0x28a8], R22 ;  /* 0x0028a81601007387 */ /* 0x0081e20000100a00 */
[----:B------:R-:W3:Y:S02]  /*5d700*/  LDL.LU R20, [R1+0x20] ;  /* 0x0000200001147983 */ /* 0x000ee40000300800 */
[----:B------:R-:W3:Y:S01]  /*5d710*/  LDL.LU R21, [R1+0x24] ;  /* 0x0000240001157983 */ /* 0x000ee20000300800 */
[----:B0-----:R-:W3:Y:S01]  /*5d720*/  LDL.LU R22, [R1+0x28] ;  /* 0x0000280001167983 */ /* 0x001ee20000300800 */
[----:B------:R-:W3:Y:S01]  /*5d730*/  LDL.LU R23, [R1+0x2c] ;  /* 0x00002c0001177983 */ /* 0x000ee20000300800 */
[C---:B--2---:R-:W-:Y:S02]  /*5d740*/  HMMA.16816.F32 R8, R4.reuse, R8, R24 ;  /* 0x000000080408723c */ /* 0x044fe40000001818 */
[----:B---3--:R-:W-:Y:S01]  /*5d750*/  STL.64 [R1+0x28c0], R22 ;  /* 0x0028c01601007387 */ /* 0x008fe20000100a00 */
[----:B------:R0:W-:Y:S03]  /*5d760*/  STL.64 [R1+0x28b8], R20 ;  /* 0x0028b81401007387 */ /* 0x0001e60000100a00 */
[----:B0-----:R-:W2:Y:S01]  /*5d770*/  LDL.LU R20, [R1+0x30] ;  /* 0x0000300001147983 */ /* 0x001ea20000300800 */
[----:B------:R-:W2:Y:S02]  /*5d780*/  LDL.LU R21, [R1+0x34] ;  /* 0x0000340001157983 */ /* 0x000ea40000300800 */
[----:B------:R-:W2:Y:S02]  /*5d790*/  LDL.LU R22, [R1+0x38] ;  /* 0x0000380001167983 */ /* 0x000ea40000300800 */
[----:B------:R-:W2:Y:S01]  /*5d7a0*/  LDL.LU R23, [R1+0x3c] ;  /* 0x00003c0001177983 */ /* 0x000ea20000300800 */
[----:B------:R-:W3:Y:S01]  /*5d7b0*/  LDL.LU.64 R26, [R1+0x2928] ;  /* 0x00292800011a7983 */ /* 0x000ee20000300a00 */
[----:B------:R-:W3:Y:S10]  /*5d7c0*/  LDL.LU.64 R24, [R1+0x2920] ;  /* 0x0029200001187983 */ /* 0x000ef40000300a00 */
[----:B------:R0:W-:Y:S02]  /*5d7d0*/  STL.64 [R1+0xc20], R8 ;  /* 0x000c200801007387 */ /* 0x0001e40000100a00 */
[----:B------:R-:W-:Y:S01]  /*5d7e0*/  STL.64 [R1+0xc28], R10 ;  /* 0x000c280a01007387 */ /* 0x000fe20000100a00 */
[----:B0-----:R-:W4:Y:S02]  /*5d7f0*/  LDL.LU.64 R8, [R1+0x2918] ;  /* 0x0029180001087983 */ /* 0x001f240000300a00 */
[C---:B----4-:R-:W-:Y:S01]  /*5d800*/  HMMA.16816.F32 R12, R4.reuse, R8, R12 ;  /* 0x00000008040c723c */ /* 0x050fe2000000180c */
[----:B------:R-:W-:Y:S11]  /*5d810*/  MOV R0, R9 ;  /* 0x0000000900007202 */ /* 0x000ff60000000f00 */
[----:B------:R-:W-:Y:S11]  /*5d820*/  @!UPT UIADD3 URZ, URZ, URZ, URZ ;  /* 0x0000003f3f3ff290 */ /* 0x000ff6000fffe03f */
[----:B------:R-:W-:Y:S01]  /*5d830*/  STL.64 [R1+0xc10], R12 ;  /* 0x000c100c01007387 */ /* 0x000fe20000100a00 */
[----:B------:R0:W-:Y:S02]  /*5d840*/  STL.64 [R1+0xc18], R14 ;  /* 0x000c180e01007387 */ /* 0x0001e40000100a00 */
[----:B0-----:R-:W-:Y:S02]  /*5d850*/  MOV R14, R8 ;  /* 0x00000008000e7202 */ /* 0x001fe40000000f00 */
[----:B------:R-:W3:Y:S01]  /*5d860*/  LDL.LU.64 R8, [R1+0x2910] ;  /* 0x0029100001087983 */ /* 0x000ee20000300a00 */
[----:B------:R-:W4:Y:S02]  /*5d870*/  LDL.LU R13, [R1+0x124c] ;  /* 0x00124c00010d7983 */ /* 0x000f240000300800 */
[----:B------:R-:W2:Y:S01]  /*5d880*/  LDL R15, [R1+0xf50] ;  /* 0x000f5000010f7983 */ /* 0x000ea20000100800 */
[C---:B---3--:R-:W-:Y:S01]  /*5d890*/  HMMA.16816.F32 R8, R4.reuse, R8, R24 ;  /* 0x000000080408723c */ /* 0x048fe20000001818 */
[----:B--2---:R-:W-:Y:S01]  /*5d8a0*/  STL.64 [R1+0x2898], R14 ;  /* 0x0028980e01007387 */ /* 0x004fe20000100a00 */
[----:B----4-:R0:W-:Y:S02]  /*5d8b0*/  STL [R1+0x2894], R13 ;  /* 0x0028940d01007387 */ /* 0x0101e40000100800 */
[----:B------:R-:W2:Y:S01]  /*5d8c0*/  LDL.LU R12, [R1+0x320] ;  /* 0x00032000010c7983 */ /* 0x000ea20000300800 */
[----:B0-----:R-:W2:Y:S01]  /*5d8d0*/  LDL.LU R13, [R1+0x324] ;  /* 0x00032400010d7983 */ /* 0x001ea20000300800 */
[----:B------:R-:W2:Y:S02]  /*5d8e0*/  LDL.LU R14, [R1+0x328] ;  /* 0x00032800010e7983 */ /* 0x000ea40000300800 */
[----:B------:R-:W2:Y:S02]  /*5d8f0*/  LDL.LU R15, [R1+0x32c] ;  /* 0x00032c00010f7983 */ /* 0x000ea40000300800 */
[----:B------:R-:W3:Y:S01]  /*5d900*/  LDL.LU.64 R26, [R1+0x2908] ;  /* 0x00290800011a7983 */ /* 0x000ee20000300a00 */
[----:B------:R-:W3:Y:S11]  /*5d910*/  LDL.LU.64 R24, [R1+0x2900] ;  /* 0x0029000001187983 */ /* 0x000ef60000300a00 */
[----:B------:R-:W-:Y:S01]  /*5d920*/  @!UPT UIADD3 URZ, URZ, URZ, URZ ;  /* 0x0000003f3f3ff290 */ /* 0x000fe2000fffe03f */
[----:B------:R0:W-:Y:S01]  /*5d930*/  STL.64 [R1+0xc00], R8 ;  /* 0x000c000801007387 */ /* 0x0001e20000100a00 */
[----:B------:R-:W-:Y:S03]  /*5d940*/  STL.64 [R1+0xc08], R10 ;  /* 0x000c080a01007387 */ /* 0x000fe60000100a00 */
[----:B0-----:R-:W3:Y:S02]  /*5d950*/  LDL.LU.64 R8, [R1+0x28f8] ;  /* 0x0028f80001087983 */ /* 0x001ee40000300a00 */
[C---:B---3--:R-:W-:Y:S01]  /*5d960*/  HMMA.16816.F32 R24, R4.reuse, R8, R24 ;  /* 0x000000080418723c */ /* 0x048fe20000001818 */
[----:B------:R-:W-:Y:S02]  /*5d970*/  MOV R18, R8 ;  /* 0x0000000800127202 */ /* 0x000fe40000000f00 */
[----:B------:R-:W-:Y:S11]  /*5d980*/  MOV R17, R9 ;  /* 0x0000000900117202 */ /* 0x000ff60000000f00 */
[----:B------:R-:W-:Y:S09]  /*5d990*/  @!UPT UIADD3 URZ, URZ, URZ, URZ ;  /* 0x0000003f3f3ff290 */ /* 0x000ff2000fffe03f */
[----:B------:R0:W-:Y:S01]  /*5d9a0*/  STL.64 [R1+0xbf0], R24 ;  /* 0x000bf01801007387 */ /* 0x0001e20000100a00 */
[----:B------:R1:W-:Y:S03]  /*5d9b0*/  STL.64 [R1+0xbf8], R26 ;  /* 0x000bf81a01007387 */ /* 0x0003e60000100a00 */
[----:B0-----:R-:W3:Y:S01]  /*5d9c0*/  LDL.LU.64 R24, [R1+0x28f0] ;  /* 0x0028f00001187983 */ /* 0x001ee20000300a00 */
[----:B------:R-:W3:Y:S02]  /*5d9d0*/  LDL.LU.64 R10, [R1+0x28e8] ;  /* 0x0028e800010a7983 */ /* 0x000ee40000300a00 */
[----:B------:R-:W3:Y:S02]  /*5d9e0*/  LDL.LU.64 R8, [R1+0x28e0] ;  /* 0x0028e00001087983 */ /* 0x000ee40000300a00 */
[----:B------:R-:W-:Y:S01]  /*5d9f0*/  STL [R1+0x27dc], R18 ;  /* 0x0027dc1201007387 */ /* 0x000fe20000100800 */
[----:B------:R-:W-:Y:S01]  /*5da00*/  STL [R1+0x27d8], R17 ;  /* 0x0027d81101007387 */ /* 0x000fe20000100800 */
[C---:B---3--:R-:W-:Y:S01]  /*5da10*/  HMMA.16816.F32 R8, R4.reuse, R24, R8 ;  /* 0x000000180408723c */ /* 0x048fe20000001808 */
[----:B-1----:R-:W-:Y:S11]  /*5da20*/  IMAD.MOV.U32 R26, RZ, RZ, R25 ;  /* 0x000000ffff1a7224 */ /* 0x002ff600078e0019 */
[----:B------:R-:W-:Y:S11]  /*5da30*/  @!UPT UIADD3 URZ, URZ, URZ, URZ ;  /* 0x0000003f3f3ff290 */ /* 0x000ff6000fffe03f */
[----:B------:R0:W-:Y:S01]  /*5da40*/  STL.64 [R1+0xbe0], R8 ;  /* 0x000be00801007387 */ /* 0x0001e20000100a00 */
[----:B------:R1:W-:Y:S03]  /*5da50*/  STL.64 [R1+0xbe8], R10 ;  /* 0x000be80a01007387 */ /* 0x0003e60000100a00 */
[----:B0-----:R-:W1:Y:S01]  /*5da60*/  LDL.LU.64 R8, [R1+0x28d8] ;  /* 0x0028d80001087983 */ /* 0x001e620000300a00 */
[----:B------:R-:W3:Y:S02]  /*5da70*/  LDL.LU R27, [R1+0x28d0] ;  /* 0x0028d000011b7983 */ /* 0x000ee40000300800 */
[----:B------:R-:W4:Y:S01]  /*5da80*/  LDL.LU.64 R24, [R1+0x28c8] ;  /* 0x0028c80001187983 */ /* 0x000f220000300a00 */
[C---:B-1----:R-:W-:Y:S01]  /*5da90*/  HMMA.16816.F32 R8, R4.reuse, R8, R20 ;  /* 0x000000080408723c */ /* 0x042fe20000001814 */
[----:B---3--:R-:W-:Y:S01]  /*5daa0*/  STL.64 [R1+0x2828], R26 ;  /* 0x0028281a01007387 */ /* 0x008fe20000100a00 */
[----:B----4-:R0:W-:Y:S03]  /*5dab0*/  STL.64 [R1+0x2820], R24 ;  /* 0x0028201801007387 */ /* 0x0101e60000100a00 */
[----:B0-----:R-:W2:Y:S01]  /*5dac0*/  LDL.64 R24, [R1+0x270] ;  /* 0x0002700001187983 */ /* 0x001ea20000100a00 */
[----:B------:R-:W3:Y:S02]  /*5dad0*/  LDL.LU.64 R22, [R1+0x28c0] ;  /* 0x0028c00001167983 */ /* 0x000ee40000300a00 */
[----:B------:R-:W3:Y:S11]  /*5dae0*/  LDL.LU.64 R20, [R1+0x28b8] ;  /* 0x0028b80001147983 */ /* 0x000ef60000300a00 */
[----:B------:R-:W-:Y:S04]  /*5daf0*/  @!UPT UIADD3 URZ, URZ, URZ, URZ ;  /* 0x0000003f3f3ff290 */ /* 0x000fe8000fffe03f */
        /* <DEDUP_REMOVED lines=10> */
[----:B------:R-:W4:Y:S01]  /*5dba0*/  LDL.LU.64 R8, [R1+0x28a0] ;  /* 0x0028a00001087983 */ /* 0x000f220000300a00 */
[----:B--2---:R-:W-:Y:S01]  /*5dbb0*/  HMMA.16816.F32 R12, R4, R24, R12 ;  /* 0x00000018040c723c */ /* 0x004fe2000000180c */
[----:B------:R-:W-:Y:S01]  /*5dbc0*/  STL.64 [R1+0x2888], R18 ;  /* 0x0028881201007387 */ /* 0x000fe20000100a00 */
[----:B------:R0:W-:Y:S04]  /*5dbd0*/  STL.64 [R1+0x2880], R16 ;  /* 0x0028801001007387 */ /* 0x0001e80000100a00 */
[----:B0-----:R-:W2:Y:S01]  /*5dbe0*/  LDL.LU R16, [R1+0x310] ;  /* 0x0003100001107983 */ /* 0x001ea20000300800 */
[----:B------:R-:W2:Y:S02]  /*5dbf0*/  LDL.LU R17, [R1+0x314] ;  /* 0x0003140001117983 */ /* 0x000ea40000300800 */
[----:B------:R-:W2:Y:S02]  /*5dc00*/  LDL.LU R18, [R1+0x318] ;  /* 0x0003180001127983 */ /* 0x000ea40000300800 */
[----:B------:R-:W2:Y:S01]  /*5dc10*/  LDL.LU R19, [R1+0x31c] ;  /* 0x00031c0001137983 */ /* 0x000ea20000300800 */
[----:B------:R-:W-:-:S02]  /*5dc20*/  MOV R24, R3 ;  /* 0x0000000300187202 */ /* 0x000fc40000000f00 */
[----:B----4-:R-:W-:Y:S02]  /*5dc30*/  MOV R20, R9 ;  /* 0x0000000900147202 */ /* 0x010fe40000000f00 */
[----:B------:R-:W-:Y:S02]  /*5dc40*/  MOV R21, R8 ;  /* 0x0000000800157202 */ /* 0x000fe40000000f00 */
[----:B------:R-:W0:Y:S04]  /*5dc50*/  LDSM.16.M88.4 R8, [R29+0x33000] ;  /* 0x033000001d08783b */ /* 0x000e280000000200 */
[----:B------:R-:W-:Y:S04]  /*5dc60*/  STL.64 [R1+0x2868], R20 ;  /* 0x0028681401007387 */ /* 0x000fe80000100a00 */
[----:B0-----:R-:W-:Y:S01]  /*5dc70*/  STL.64 [R1+0x2800], R10 ;  /* 0x0028000a01007387 */ /* 0x001fe20000100a00 */
[----:B------:R0:W-:Y:S03]  /*5dc80*/  STL.64 [R1+0x27f8], R8 ;  /* 0x0027f80801007387 */ /* 0x0001e60000100a00 */
[----:B0-----:R-:W2:Y:S01]  /*5dc90*/  LDL R8, [R1+0x260] ;  /* 0x0002600001087983 */ /* 0x001ea20000100800 */
[----:B------:R-:W-:-:S02]  /*5dca0*/  IMAD.MOV.U32 R9, RZ, RZ, R28 ;  /* 0x000000ffff097224 */ /* 0x000fc400078e001c */
[----:B------:R-:W-:Y:S01]  /*5dcb0*/  STL.64 [R1+0xba0], R12 ;  /* 0x000ba00c01007387 */ /* 0x000fe20000100a00 */
[----:B------:R-:W-:Y:S01]  /*5dcc0*/  MOV R28, R25 ;  /* 0x00000019001c7202 */ /* 0x000fe20000000f00 */
[----:B------:R0:W-:Y:S01]  /*5dcd0*/  STL.64 [R1+0xba8], R14 ;  /* 0x000ba80e01007387 */ /* 0x0001e20000100a00 */
[----:B---3--:R-:W-:-:S03]  /*5dce0*/  MOV R25, R23 ;  /* 0x0000001700197202 */ /* 0x008fc60000000f00 */
[----:B0-----:R-:W3:Y:S01]  /*5dcf0*/  LDL.LU.64 R14, [R1+0x2898] ;  /* 0x00289800010e7983 */ /* 0x001ee20000300a00 */
[----:B------:R-:W3:Y:S02]  /*5dd00*/  LDL.LU R13, [R1+0x2894] ;  /* 0x00289400010d7983 */ /* 0x000ee40000300800 */
[----:B------:R-:W4:Y:S02]  /*5dd10*/  LDL.64 R20, [R1+0x250] ;  /* 0x0002500001147983 */ /* 0x000f240000100a00 */
[----:B------:R-:W2:Y:S01]  /*5dd20*/  LDL.LU R3, [R1+0x2890] ;  /* 0x0028900001037983 */ /* 0x000ea20000300800 */
[----:B------:R0:W-:Y:S04]  /*5dd30*/  STL.64 [R1+0x2840], R24 ;  /* 0x0028401801007387 */ /* 0x0001e80000100a00 */
        /* <DEDUP_REMOVED lines=13> */
[----:B0-----:R-:W4:Y:S01]  /*5de10*/  LDL.LU R24, [R1+0x300] ;  /* 0x0003000001187983 */ /* 0x001f220000300800 */
[----:B------:R-:W4:Y:S02]  /*5de20*/  LDL.LU R25, [R1+0x304] ;  /* 0x0003040001197983 */ /* 0x000f240000300800 */
[----:B------:R-:W4:Y:S02]  /*5de30*/  LDL.LU R26, [R1+0x308] ;  /* 0x00030800011a7983 */ /* 0x000f240000300800 */
[----:B------:R-:W4:Y:S01]  /*5de40*/  LDL.LU R27, [R1+0x30c] ;  /* 0x00030c00011b7983 */ /* 0x000f220000300800 */
[----:B------:R-:W2:Y:S01]  /*5de50*/  LDL.LU.64 R18, [R1+0x2888] ;  /* 0x0028880001127983 */ /* 0x000ea20000300a00 */
[----:B------:R-:W3:Y:S11]  /*5de60*/  LDL.LU.64 R16, [R1+0x2880] ;  /* 0x0028800001107983 */ /* 0x000ef60000300a00 */
[----:B------:R0:W-:Y:S02]  /*5de70*/  STL.64 [R1+0xb90], R8 ;  /* 0x000b900801007387 */ /* 0x0001e40000100a00 */
[----:B------:R-:W-:Y:S01]  /*5de80*/  STL.64 [R1+0xb98], R10 ;  /* 0x000b980a01007387 */ /* 0x000fe20000100a00 */
[----:B0-----:R-:W-:Y:S01]  /*5de90*/  MOV R8, R22 ;  /* 0x0000001600087202 */ /* 0x001fe20000000f00 */
[----:B--2---:R-:W-:-:S05]  /*5dea0*/  IMAD.MOV.U32 R9, RZ, RZ, R19 ;  /* 0x000000ffff097224 */ /* 0x004fca00078e0013 */
[----:B------:R0:W-:Y:S04]  /*5deb0*/  STL.64 [R1+0x2818], R8 ;  /* 0x0028180801007387 */ /* 0x0001e80000100a00 */
[----:B0-----:R-:W2:Y:S01]  /*5dec0*/  LDL.LU R8, [R1+0x1c0] ;  /* 0x0001c00001087983 */ /* 0x001ea20000300800 */
[----:B------:R-:W2:Y:S02]  /*5ded0*/  LDL.LU R9, [R1+0x1c4] ;  /* 0x0001c40001097983 */ /* 0x000ea40000300800 */
[----:B------:R-:W2:Y:S02]  /*5dee0*/  LDL.LU R10, [R1+0x1c8] ;  /* 0x0001c800010a7983 */ /* 0x000ea40000300800 */
[----:B------:R-:W2:Y:S01]  /*5def0*/  LDL.LU R11, [R1+0x1cc] ;  /* 0x0001cc00010b7983 */ /* 0x000ea20000300800 */
[----:B----4-:R-:W-:Y:S01]  /*5df00*/  HMMA.16816.F32 R24, R4, R20, R24 ;  /* 0x000000140418723c */ /* 0x010fe20000001818 */
[----:B---3--:R-:W-:-:S04]  /*5df10*/  FADD R12, -R15, R13 ;  /* 0x0000000d0f0c7221 */ /* 0x008fc80000000100 */
[----:B------:R-:W-:Y:S01]  /*5df20*/  FMUL R12, R12, 1.4426950216293334961 ;  /* 0x3fb8aa3b0c0c7820 */ /* 0x000fe20000400000 */
[----:B------:R-:W-:Y:S01]  /*5df30*/  MOV R13, R2 ;  /* 0x00000002000d7202 */ /* 0x000fe20000000f00 */
[----:B------:R-:W-:Y:S02]  /*5df40*/  MOV R2, R21 ;  /* 0x0000001500027202 */ /* 0x000fe40000000f00 */
[----:B------:R0:W1:Y:S02]  /*5df50*/  MUFU.EX2 R19, R12 ;  /* 0x0000000c00137308 */ /* 0x0000640000000800 */
[----:B0-----:R-:W-:Y:S01]  /*5df60*/  MOV R12, R16 ;  /* 0x00000010000c7202 */ /* 0x001fe20000000f00 */
[----:B------:R-:W-:Y:S01]  /*5df70*/  MOV R16, R20 ;  /* 0x0000001400107202 */ /* 0x000fe20000000f00 */
        /* <DEDUP_REMOVED lines=15> */
[----:B------:R-:W-:Y:S01]  /*5e070*/  STL.64 [R1+0xb70], R20 ;  /* 0x000b701401007387 */ /* 0x000fe20000100a00 */
[----:B------:R0:W-:Y:S03]  /*5e080*/  STL.64 [R1+0xb78], R22 ;  /* 0x000b781601007387 */ /* 0x0001e60000100a00 */
[----:B0-----:R-:W4:Y:S01]  /*5e090*/  LDL.LU.64 R22, [R1+0x2850] ;  /* 0x0028500001167983 */ /* 0x001f220000300a00 */
[----:B------:R-:W3:Y:S02]  /*5e0a0*/  LDL.LU.64 R20, [R1+0x2848] ;  /* 0x0028480001147983 */ /* 0x000ee40000300a00 */
[C---:B---3--:R-:W-:Y:S11]  /*5e0b0*/  HMMA.16816.F32 R24, R4.reuse, R20, R24 ;  /* 0x000000140418723c */ /* 0x048ff60000001818 */
[----:B------:R-:W-:Y:S11]  /*5e0c0*/  @!UPT UIADD3 URZ, URZ, URZ, URZ ;  /* 0x0000003f3f3ff290 */ /* 0x000ff6000fffe03f */
[----:B------:R-:W-:Y:S01]  /*5e0d0*/  @!UPT UIADD3 URZ, URZ, URZ, URZ ;  /* 0x0000003f3f3ff290 */ /* 0x000fe2000fffe03f */
[----:B------:R0:W-:Y:S01]  /*5e0e0*/  STL.64 [R1+0xb60], R24 ;  /* 0x000b601801007387 */ /* 0x0001e20000100a00 */
[----:B------:R-:W-:Y:S03]  /*5e0f0*/  STL.64 [R1+0xb68], R26 ;  /* 0x000b681a01007387 */ /* 0x000fe60000100a00 */
[----:B0-----:R-:W2:Y:S01]  /*5e100*/  LDL.LU.64 R24, [R1+0x2840] ;  /* 0x0028400001187983 */ /* 0x001ea20000300a00 */
[----:B-1----:R-:W-:Y:S02]  /*5e110*/  STL [R1+0xe10], R19 ;  /* 0x000e101301007387 */ /* 0x002fe40000100800 */
[----:B------:R-:W-:Y:S02]  /*5e120*/  STL.64 [R1+0x2810], R18 ;  /* 0x0028101201007387 */ /* 0x000fe40000100a00 */
[----:B------:R0:W-:Y:S02]  /*5e130*/  STL.64 [R1+0x2808], R16 ;  /* 0x0028081001007387 */ /* 0x0001e40000100a00 */
[----:B0-----:R-:W3:Y:S01]  /*5e140*/  LDL.LU R16, [R1+0x1a0] ;  /* 0x0001a00001107983 */ /* 0x001ee20000300800 */
[----:B------:R-:W3:Y:S02]  /*5e150*/  LDL.LU R17, [R1+0x1a4] ;  /* 0x0001a40001117983 */ /* 0x000ee40000300800 */
[----:B------:R-:W3:Y:S02]  /*5e160*/  LDL.LU R18, [R1+0x1a8] ;  /* 0x0001a80001127983 */ /* 0x000ee40000300800 */
[----:B------:R-:W3:Y:S01]  /*5e170*/  LDL.LU R19, [R1+0x1ac] ;  /* 0x0001ac0001137983 */ /* 0x000ee20000300800 */
[----:B----4-:R-:W-:Y:S01]  /*5e180*/  STL.64 [R1+0x2778], R22 ;  /* 0x0027781601007387 */ /* 0x010fe20000100a00 */
[----:B------:R0:W-:Y:S03]  /*5e190*/  STL.64 [R1+0x2770], R20 ;  /* 0x0027701401007387 */ /* 0x0001e60000100a00 */
[----:B0-----:R-:W4:Y:S01]  /*5e1a0*/  LDL.LU R20, [R1+0x1b0] ;  /* 0x0001b00001147983 */ /* 0x001f220000300800 */
[----:B------:R-:W4:Y:S02]  /*5e1b0*/  LDL.LU R21, [R1+0x1b4] ;  /* 0x0001b40001157983 */ /* 0x000f240000300800 */
[----:B------:R-:W4:Y:S02]  /*5e1c0*/  LDL.LU R22, [R1+0x1b8] ;  /* 0x0001b80001167983 */ /* 0x000f240000300800 */
[----:B------:R-:W4:Y:S01]  /*5e1d0*/  LDL.LU R23, [R1+0x1bc] ;  /* 0x0001bc0001177983 */ /* 0x000f220000300800 */
[C---:B--2---:R-:W-:Y:S01]  /*5e1e0*/  HMMA.16816.F32 R24, R4.reuse, R24, R8 ;  /* 0x000000180418723c */ /* 0x044fe20000001808 */
[----:B------:R-:W2:Y:S01]  /*5e1f0*/  LDL.LU.64 R10, [R1+0x2838] ;  /* 0x00283800010a7983 */ /* 0x000ea20000300a00 */
[----:B------:R-:W2:Y:S11]  /*5e200*/  LDL.LU.64 R8, [R1+0x2830] ;  /* 0x0028300001087983 */ /* 0x000eb60000300a00 */
[----:B------:R-:W-:Y:S10]  /*5e210*/  @!UPT UIADD3 URZ, URZ, URZ, URZ ;  /* 0x0000003f3f3ff290 */ /* 0x000ff4000fffe03f */
[----:B------:R-:W-:Y:S01]  /*5e220*/  STL.64 [R1+0xb50], R24 ;  /* 0x000b501801007387 */ /* 0x000fe20000100a00 */
[----:B------:R0:W-:Y:S03]  /*5e230*/  STL.64 [R1+0xb58], R26 ;  /* 0x000b581a01007387 */ /* 0x0001e60000100a00 */
[----:B0-----:R-:W2:Y:S01]  /*5e240*/  LDL.LU.64 R26, [R1+0x2828] ;  /* 0x00282800011a7983 */ /* 0x001ea20000300a00 */
[----:B------:R-:W2:Y:S01]  /*5e250*/  LDL.LU.64 R24, [R1+0x2820] ;  /* 0x0028200001187983 */ /* 0x000ea20000300a00 */
[C---:B----4-:R-:W-:Y:S08]  /*5e260*/  HMMA.16816.F32 R20, R4.reuse, R12, R20 ;  /* 0x0000000c0414723c */ /* 0x050ff00000001814 */
[C---:B--2---:R-:W-:Y:S11]  /*5e270*/  HMMA.16816.F32 R8, R4.reuse, R24, R8 ;  /* 0x000000180408723c */ /* 0x044ff60000001808 */
[----:B------:R-:W-:Y:S11]  /*5e280*/  @!UPT UIADD3 URZ, URZ, URZ, URZ ;  /* 0x0000003f3f3ff290 */ /* 0x000ff6000fffe03f */
[----:B------:R-:W-:Y:S01]  /*5e290*/  @!UPT UIADD3 URZ, URZ, URZ, URZ ;  /* 0x0000003f3f3ff290 */ /* 0x000fe2000fffe03f */
[----:B------:R0:W-:Y:S01]  /*5e2a0*/  STL.64 [R1+0x9c0], R8 ;  /* 0x0009c00801007387 */ /* 0x0001e20000100a00 */
[----:B------:R-:W-:Y:S03]  /*5e2b0*/  STL.64 [R1+0x9c8], R10 ;  /* 0x0009c80a01007387 */ /* 0x000fe60000100a00 */
[----:B0-----:R-:W3:Y:S01]  /*5e2c0*/  LDL.LU.64 R8, [R1+0x2818] ;  /* 0x0028180001087983 */ /* 0x001ee20000300a00 */
[----:B------:R-:W-:Y:S02]  /*5e2d0*/  STL [R1+0x27b8], R27 ;  /* 0x0027b81b01007387 */ /* 0x000fe40000100800 */
[----:B------:R0:W-:Y:S02]  /*5e2e0*/  STL.64 [R1+0x27b0], R24 ;  /* 0x0027b01801007387 */ /* 0x0001e40000100a00 */
[----:B------:R1:W-:Y:S01]  /*5e2f0*/  STL [R1+0x27e0], R26 ;  /* 0x0027e01a01007387 */ /* 0x0003e20000100800 */
[----:B------:R-:W2:Y:S01]  /*5e300*/  LDL.LU R12, [R1+0xe50] ;  /* 0x000e5000010c7983 */ /* 0x000ea20000300800 */
[----:B------:R-:W4:Y:S02]  /*5e310*/  LDL.LU R13, [R1+0xe54] ;  /* 0x000e5400010d7983 */ /* 0x000f240000300800 */
[----:B------:R-:W-:Y:S02]  /*5e320*/  STL.64 [R1+0x890], R20 ;  /* 0x0008901401007387 */ /* 0x000fe40000100a00 */
[----:B------:R-:W-:Y:S02]  /*5e330*/  STL.64 [R1+0x898], R22 ;  /* 0x0008981601007387 */ /* 0x000fe40000100a00 */
[----:B0-----:R-:W-:Y:S01]  /*5e340*/  IMAD.MOV.U32 R24, RZ, RZ, R14 ;  /* 0x000000ffff187224 */ /* 0x001fe200078e000e */
[----:B------:R-:W-:Y:S01]  /*5e350*/  MOV R25, R0 ;  /* 0x0000000000197202 */ /* 0x000fe20000000f00 */
[----:B------:R-:W2:Y:S01]  /*5e360*/  LDL.LU R14, [R1+0xe58] ;  /* 0x000e5800010e7983 */ /* 0x000ea20000300800 */
[----:B------:R-:W2:Y:S02]  /*5e370*/  LDL.LU R15, [R1+0xe5c] ;  /* 0x000e5c00010f7983 */ /* 0x000ea40000300800 */
[----:B------:R-:W2:Y:S02]  /*5e380*/  LDL.LU R0, [R1+0xe68] ;  /* 0x000e680001007983 */ /* 0x000ea40000300800 */
[----:B------:R-:W2:Y:S01]  /*5e390*/  LDL.LU R27, [R1+0xe70] ;  /* 0x000e7000011b7983 */ /* 0x000ea20000300800 */
[----:B-1----:R-:W2:Y:S04]  /*5e3a0*/  LDL.LU R26, [R1+0xe74] ;  /* 0x000e7400011a7983 */ /* 0x002ea80000300800 */
[----:B--2---:R0:W-:Y:S04]  /*5e3b0*/  STL.64 [R1+0x27f0], R26 ;  /* 0x0027f01a01007387 */ /* 0x0041e80000100a00 */
[----:B0-----:R-:W2:Y:S01]  /*5e3c0*/  LDL.LU R26, [R1+0xe60] ;  /* 0x000e6000011a7983 */ /* 0x001ea20000300800 */
[----:B------:R-:W2:Y:S02]  /*5e3d0*/  LDL.LU R27, [R1+0xe64] ;  /* 0x000e6400011b7983 */ /* 0x000ea40000300800 */
[----:B------:R0:W-:Y:S01]  /*5e3e0*/  STL.64 [R1+0x27e8], R24 ;  /* 0x0027e81801007387 */ /* 0x0001e20000100a00 */
[----:B---3--:R-:W-:Y:S01]  /*5e3f0*/  HMMA.16816.F32 R4, R4, R8, R16 ;  /* 0x000000080404723c */ /* 0x008fe20000001810 */
[----:B0-----:R-:W3:Y:S01]  /*5e400*/  LDL.64 R24, [R1+0x2e0] ;  /* 0x0002e00001187983 */ /* 0x001ee20000100a00 */
[----:B------:R-:W3:Y:S02]  /*5e410*/  LDL.LU R23, [R1+0xe78] ;  /* 0x000e780001177983 */ /* 0x000ee40000300800 */
[----:B------:R-:W3:Y:S02]  /*5e420*/  LDL.LU.64 R18, [R1+0x2810] ;  /* 0x0028100001127983 */ /* 0x000ee40000300a00 */
[----:B------:R-:W3:Y:S01]  /*5e430*/  LDL.LU.64 R16, [R1+0x2808] ;  /* 0x0028080001107983 */ /* 0x000ee20000300a00 */
[----:B------:R-:W3:Y:S01]  /*5e440*/  LDL.LU.64 R10, [R1+0x2800] ;  /* 0x00280000010a7983 */ /* 0x000ee20000300a00 */
[----:B------:R-:W3:Y:S11]  /*5e450*/  LDL.LU.64 R8, [R1+0x27f8] ;  /* 0x0027f80001087983 */ /* 0x000ef60000300a00 */
[----:B------:R-:W-:Y:S04]  /*5e460*/  @!UPT UIADD3 URZ, URZ, URZ, URZ ;  /* 0x0000003f3f3ff290 */ /* 0x000fe8000fffe03f */
[----:B------:R-:W-:Y:S01]  /*5e470*/  STL.64 [R1+0x870], R4 ;  /* 0x0008700401007387 */ /* 0x000fe20000100a00 */
[----:B------:R0:W-:Y:S03]  /*5e480*/  STL.64 [R1+0x878], R6 ;  /* 0x0008780601007387 */ /* 0x0001e60000100a00 */
[----:B0-----:R-:W3:Y:S01]  /*5e490*/  LDL.LU R7, [R1+0xe6c] ;  /* 0x000e6c0001077983 */ /* 0x001ee20000300800 */
[----:B------:R-:W3:Y:S02]  /*5e4a0*/  LDL.LU R22, [R1+0xe7c] ;  /* 0x000e7c0001167983 */ /* 0x000ee40000300800 */
[----:B------:R-:W3:Y:S02]  /*5e4b0*/  LDL R20, [R1+0x2c0] ;  /* 0x0002c00001147983 */ /* 0x000ee40000100800 */
[----:B------:R-:W3:Y:S02]  /*5e4c0*/  LDL R21, [R1+0x2c4] ;  /* 0x0002c40001157983 */ /* 0x000ee40000100800 */
[----:B------:R-:W-:-:S02]  /*5e4d0*/  FMUL R12, R3, R12 ;  /* 0x0000000c030c7220 */ /* 0x000fc40000400000 */
[C---:B----4-:R-:W-:Y:S02]  /*5e4e0*/  FMUL R13, R3.reuse, R13 ;  /* 0x0000000d030d7220 */ /* 0x050fe40000400000 */
[C---:B--2---:R-:W-:Y:S02]  /*5e4f0*/  FMUL R4, R3.reuse, R26 ;  /* 0x0000001a03047220 */ /* 0x044fe40000400000 */
[----:B------:R-:W-:Y:S02]  /*5e500*/  FMUL R5, R3, R27 ;  /* 0x0000001b03057220 */ /* 0x000fe40000400000 */
[----:B------:R-:W2:Y:S01]  /*5e510*/  LDL.LU.64 R26, [R1+0x27f0] ;  /* 0x0027f000011a7983 */ /* 0x000ea20000300a00 */
[C---:B---3--:R-:W-:Y:S02]  /*5e520*/  FMUL R14, R19.reuse, R14 ;  /* 0x0000000e130e7220 */ /* 0x048fe40000400000 */
[----:B------:R-:W-:-:S07]  /*5e530*/  FMUL R15, R19, R15 ;  /* 0x0000000f130f7220 */ /* 0x000fce0000400000 */
[----:B------:R-:W-:Y:S01]  /*5e540*/  HMMA.16816.F32 R12, R8, R24, R12 ;  /* 0x00000018080c723c */ /* 0x000fe2000000180c */
[----:B------:R-:W-:Y:S01]  /*5e550*/  FMUL R6, R19, R0 ;  /* 0x0000000013067220 */ /* 0x000fe20000400000 */
[----:B------:R-:W-:Y:S11]  /*5e560*/  MOV R0, R25 ;  /* 0x0000001900007202 */ /* 0x000ff60000000f00 */
[----:B------:R-:W-:Y:S10]  /*5e570*/  @!UPT UIADD3 URZ, URZ, URZ, URZ ;  /* 0x0000003f3f3ff290 */ /* 0x000ff4000fffe03f */
[----:B------:R2:W-:Y:S01]  /*5e580*/  STL.64 [R1+0x860], R12 ;  /* 0x0008600c01007387 */ /* 0x0005e20000100a00 */
[----:B------:R-:W-:Y:S02]  /*5e590*/  STL.64 [R1+0x868], R14 ;  /* 0x0008680e01007387 */ /* 0x000fe40000100a00 */
[----:B------:R-:W3:Y:S02]  /*5e5a0*/  LDL.LU.64 R24, [R1+0x27e8] ;  /* 0x0027e80001187983 */ /* 0x000ee40000300a00 */
[----:B--2---:R-:W-:Y:S02]  /*5e5b0*/  FMUL R13, R3, R26 ;  /* 0x0000001a030d7220 */ /* 0x004fe40000400000 */
[----:B------:R-:W2:Y:S01]  /*5e5c0*/  LDL.LU R26, [R1+0x27e0] ;  /* 0x0027e000011a7983 */ /* 0x000ea20000300800 */
[----:B------:R-:W-:Y:S02]  /*5e5d0*/  FMUL R7, R19, R7 ;  /* 0x0000000713077220 */ /* 0x000fe40000400000 */
[----:B------:R-:W-:-:S05]  /*5e5e0*/  FMUL R12, R3, R27 ;  /* 0x0000001b030c7220 */ /* 0x000fca0000400000 */
[----:B---3--:R-:W-:Y:S07]  /*5e5f0*/  HMMA.16816.F32 R4, R8, R24, R4 ;  /* 0x000000180804723c */ /* 0x008fee0000001804 */
[----:B------:R-:W-:Y:S02]  /*5e600*/  MOV R24, R18 ;  /* 0x0000001200187202 */ /* 0x000fe40000000f00 */
[----:B------:R-:W-:Y:S11]  /*5e610*/  MOV R25, R17 ;  /* 0x0000001100197202 */ /* 0x000ff60000000f00 */
[----:B------:R-:W-:Y:S03]  /*5e620*/  @!UPT UIADD3 URZ, URZ, URZ, URZ ;  /* 0x0000003f3f3ff290 */ /* 0x000fe6000fffe03f */
[----:B------:R0:W-:Y:S01]  /*5e630*/  STL.64 [R1+0x850], R4 ;  /* 0x0008500401007387 */ /* 0x0001e20000100a00 */
[----:B------:R1:W-:Y:S03]  /*5e640*/  STL.64 [R1+0x858], R6 ;  /* 0x0008580601007387 */ /* 0x0003e60000100a00 */
[----:B0-----:R-:W3:Y:S01]  /*5e650*/  LDL.LU R4, [R1+0xe80] ;  /* 0x000e800001047983 */ /* 0x001ee20000300800 */
[----:B------:R-:W4:Y:S02]  /*5e660*/  LDL.LU R5, [R1+0xe84] ;  /* 0x000e840001057983 */ /* 0x000f240000300800 */
[----:B-1----:R-:W3:Y:S02]  /*5e670*/  LDL.LU R6, [R1+0xe88] ;  /* 0x000e880001067983 */ /* 0x002ee40000300800 */
[----:B------:R-:W3:Y:S01]  /*5e680*/  LDL.LU R18, [R1+0x27dc] ;  /* 0x0027dc0001127983 */ /* 0x000ee20000300800 */
[----:B------:R-:W3:Y:S01]  /*5e690*/  LDL.LU R17, [R1+0x27d8] ;  /* 0x0027d80001117983 */ /* 0x000ee20000300800 */
[----:B------:R-:W3:Y:S02]  /*5e6a0*/  LDL.LU R7, [R1+0xe8c] ;  /* 0x000e8c0001077983 */ /* 0x000ee40000300800 */
[----:B------:R0:W-:Y:S02]  /*5e6b0*/  STL.64 [R1+0x27c0], R24 ;  /* 0x0027c01801007387 */ /* 0x0001e40000100a00 */
[----:B0-----:R-:W3:Y:S01]  /*5e6c0*/  LDL R24, [R1+0x2a0] ;  /* 0x0002a00001187983 */ /* 0x001ee20000100800 */
[----:B------:R-:W3:Y:S02]  /*5e6d0*/  LDL.LU R27, [R1+0xea0] ;  /* 0x000ea000011b7983 */ /* 0x000ee40000300800 */
[----:B--2---:R-:W-:-:S02]  /*5e6e0*/  IMAD.MOV.U32 R25, RZ, RZ, R26 ;  /* 0x000000ffff197224 */ /* 0x004fc400078e001a */
[----:B------:R-:W3:Y:S01]  /*5e6f0*/  LDL.LU R26, [R1+0xea4] ;  /* 0x000ea400011a7983 */ /* 0x000ee20000300800 */
[C---:B------:R-:W-:Y:S02]  /*5e700*/  FMUL R14, R19.reuse, R23 ;  /* 0x00000017130e7220 */ /* 0x040fe40000400000 */
[----:B------:R-:W-:-:S07]  /*5e710*/  FMUL R15, R19, R22 ;  /* 0x00000016130f7220 */ /* 0x000fce0000400000 */
[----:B------:R-:W-:Y:S01]  /*5e720*/  HMMA.16816.F32 R20, R8, R20, R12 ;  /* 0x000000140814723c */ /* 0x000fe2000000180c */
[----:B---3--:R0:W-:Y:S01]  /*5e730*/  STL.64 [R1+0x27d0], R26 ;  /* 0x0027d01a01007387 */ /* 0x0081e20000100a00 */
[----:B------:R1:W-:Y:S03]  /*5e740*/  STL.64 [R1+0x27c8], R24 ;  /* 0x0027c81801007387 */ /* 0x0003e60000100a00 */
[----:B0-----:R-:W2:Y:S01]  /*5e750*/  LDL.LU R27, [R1+0xe94] ;  /* 0x000e9400011b7983 */ /* 0x001ea20000300800 */
[----:B-1----:R-:W-:Y:S01]  /*5e760*/  MOV R24, R18 ;  /* 0x0000001200187202 */ /* 0x002fe20000000f00 */
[----:B------:R-:W3:Y:S02]  /*5e770*/  LDL.LU R26, [R1+0xe98] ;  /* 0x000e9800011a7983 */ /* 0x000ee40000300800 */
[----:B------:R-:W3:Y:S01]  /*5e780*/  LDL.LU R18, [R1+0xea8] ;  /* 0x000ea80001127983 */ /* 0x000ee20000300800 */
[----:B------:R-:W3:Y:S01]  /*5e790*/  LDL.LU R14, [R1+0xe90] ;  /* 0x000e9000010e7983 */ /* 0x000ee20000300800 */
[----:B------:R-:W3:Y:S11]  /*5e7a0*/  LDL.LU R15, [R1+0xe9c] ;  /* 0x000e9c00010f7983 */ /* 0x000ef60000300800 */
[----:B------:R-:W-:Y:S01]  /*5e7b0*/  @!UPT UIADD3 URZ, URZ, URZ, URZ ;  /* 0x0000003f3f3ff290 */ /* 0x000fe2000fffe03f */
[----:B------:R0:W-:Y:S01]  /*5e7c0*/  STL.64 [R1+0x840], R20 ;  /* 0x0008401401007387 */ /* 0x0001e20000100a00 */
[----:B------:R-:W-:Y:S01]  /*5e7d0*/  MOV R25, R17 ;  /* 0x0000001100197202 */ /* 0x000fe20000000f00 */
[----:B------:R-:W-:Y:S01]  /*5e7e0*/  STL.64 [R1+0x848], R22 ;  /* 0x0008481601007387 */ /* 0x000fe20000100a00 */
[----:B------:R-:W3:Y:S03]  /*5e7f0*/  LDL.LU R17, [R1+0xeac] ;  /* 0x000eac0001117983 */ /* 0x000ee60000300800 */
[----:B0-----:R-:W3:Y:S01]  /*5e800*/  LDL.LU R20, [R1+0xebc] ;  /* 0x000ebc0001147983 */ /* 0x001ee20000300800 */
[C---:B------:R-:W-:Y:S02]  /*5e810*/  FMUL R4, R3.reuse, R4 ;  /* 0x0000000403047220 */ /* 0x040fe40000400000 */
[----:B----4-:R-:W-:Y:S02]  /*5e820*/  FMUL R5, R3, R5 ;  /* 0x0000000503057220 */ /* 0x010fe40000400000 */
[----:B------:R-:W-:-:S02]  /*5e830*/  FMUL R6, R19, R6 ;  /* 0x0000000613067220 */ /* 0x000fc40000400000 */
[----:B------:R-:W-:-:S07]  /*5e840*/  FMUL R7, R19, R7 ;  /* 0x0000000713077220 */ /* 0x000fce0000400000 */
[----:B------:R-:W-:Y:S01]  /*5e850*/  HMMA.16816.F32 R4, R8, R24, R4 ;  /* 0x000000180804723c */ /* 0x000fe20000001804 */
[C---:B--2---:R-:W-:Y:S02]  /*5e860*/  FMUL R13, R3.reuse, R27 ;  /* 0x0000001b030d7220 */ /* 0x044fe40000400000 */
[----:B---3--:R-:W-:Y:S02]  /*5e870*/  FMUL R12, R3, R14 ;  /* 0x0000000e030c7220 */ /* 0x008fe40000400000 */
[C---:B------:R-:W-:Y:S01]  /*5e880*/  FMUL R14, R19.reuse, R26 ;  /* 0x0000001a130e7220 */ /* 0x040fe20000400000 */
[----:B------:R0:W-:Y:S01]  /*5e890*/  STL [R1+0x27bc], R20 ;  /* 0x0027bc1401007387 */ /* 0x0001e20000100800 */
[----:B------:R-:W2:Y:S03]  /*5e8a0*/  LDL R21, [R1+0x294] ;  /* 0x0002940001157983 */ /* 0x000ea60000100800 */
[----:B0-----:R-:W2:Y:S01]  /*5e8b0*/  LDL R20, [R1+0x290] ;  /* 0x0002900001147983 */ /* 0x001ea20000100800 */
[----:B------:R-:W3:Y:S02]  /*5e8c0*/  LDL.LU R23, [R1+0xeb4] ;  /* 0x000eb40001177983 */ /* 0x000ee40000300800 */
[----:B------:R-:W4:Y:S02]  /*5e8d0*/  LDL.LU R22, [R1+0xeb8] ;  /* 0x000eb80001167983 */ /* 0x000f240000300800 */
[----:B------:R-:W2:Y:S01]  /*5e8e0*/  LDL.LU.64 R26, [R1+0x27d0] ;  /* 0x0027d000011a7983 */ /* 0x000ea20000300a00 */
[----:B------:R-:W2:Y:S01]  /*5e8f0*/  LDL.LU.64 R24, [R1+0x27c8] ;  /* 0x0027c80001187983 */ /* 0x000ea20000300a00 */
[----:B------:R-:W-:-:S06]  /*5e900*/  FMUL R15, R19, R15 ;  /* 0x0000000f130f7220 */ /* 0x000fcc0000400000 */
[----:B------:R-:W-:Y:S02]  /*5e910*/  STL.64 [R1+0x830], R4 ;  /* 0x0008300401007387 */ /* 0x000fe40000100a00 */
[----:B------:R0:W-:Y:S02]  /*5e920*/  STL.64 [R1+0x838], R6 ;  /* 0x0008380601007387 */ /* 0x0001e40000100a00 */
[C---:B0-----:R-:W-:Y:S02]  /*5e930*/  FMUL R6, R19.reuse, R18 ;  /* 0x0000001213067220 */ /* 0x041fe40000400000 */
[----:B------:R-:W-:Y:S01]  /*5e940*/  FMUL R7, R19, R17 ;  /* 0x0000001113077220 */ /* 0x000fe20000400000 */
[C---:B--2---:R-:W-:Y:S01]  /*5e950*/  HMMA.16816.F32 R12, R8.reuse, R24, R12 ;  /* 0x00000018080c723c */ /* 0x044fe2000000180c */
[C---:B------:R-:W-:Y:S02]  /*5e960*/  FMUL R4, R3.reuse, R27 ;  /* 0x0000001b03047220 */ /* 0x040fe40000400000 */
[----:B------:R-:W-:Y:S01]  /*5e970*/  FMUL R5, R3, R26 ;  /* 0x0000001a03057220 */ /* 0x000fe20000400000 */
[----:B------:R-:W2:Y:S06]  /*5e980*/  LDL.LU.64 R24, [R1+0x27c0] ;  /* 0x0027c00001187983 */ /* 0x000eac0000300a00 */
[----:B------:R-:W-:Y:S11]  /*5e990*/  HMMA.16816.F32 R4, R8, R20, R4 ;  /* 0x000000140804723c */ /* 0x000ff60000001804 */
[----:B------:R-:W-:Y:S02]  /*5e9a0*/  @!UPT UIADD3 URZ, URZ, URZ, URZ ;  /* 0x0000003f3f3ff290 */ /* 0x000fe4000fffe03f */
[----:B------:R-:W-:Y:S01]  /*5e9b0*/  STL.64 [R1+0x820], R12 ;  /* 0x0008200c01007387 */ /* 0x000fe20000100a00 */
[----:B------:R0:W-:Y:S03]  /*5e9c0*/  STL.64 [R1+0x828], R14 ;  /* 0x0008280e01007387 */ /* 0x0001e60000100a00 */
[----:B0-----:R-:W2:Y:S01]  /*5e9d0*/  LDL.LU R15, [R1+0xeb0] ;  /* 0x000eb000010f7983 */ /* 0x001ea20000300800 */
[----:B------:R-:W3:Y:S02]  /*5e9e0*/  LDL.LU R27, [R1+0xec0] ;  /* 0x000ec000011b7983 */ /* 0x000ee40000300800 */
[----:B------:R-:W3:Y:S02]  /*5e9f0*/  LDL.LU R26, [R1+0xec4] ;  /* 0x000ec400011a7983 */ /* 0x000ee40000300800 */
[----:B------:R-:W3:Y:S01]  /*5ea00*/  LDL.LU R18, [R1+0xec8] ;  /* 0x000ec80001127983 */ /* 0x000ee20000300800 */
[----:B------:R-:W3:Y:S01]  /*5ea10*/  LDL.LU R17, [R1+0xecc] ;  /* 0x000ecc0001117983 */ /* 0x000ee20000300800 */
[----:B------:R-:W3:Y:S02]  /*5ea20*/  LDL.LU R20, [R1+0x27bc] ;  /* 0x0027bc0001147983 */ /* 0x000ee40000300800 */
[----:B----4-:R-:W-:-:S02]  /*5ea30*/  FMUL R14, R19, R22 ;  /* 0x00000016130e7220 */ /* 0x010fc40000400000 */
[----:B------:R-:W4:Y:S01]  /*5ea40*/  LDL.LU R22, [R1+0xedc] ;  /* 0x000edc0001167983 */ /* 0x000f220000300800 */
[----:B------:R0:W-:Y:S02]  /*5ea50*/  STL.64 [R1+0x810], R4 ;  /* 0x0008100401007387 */ /* 0x0001e40000100a00 */
[----:B------:R-:W-:Y:S02]  /*5ea60*/  STL.64 [R1+0x818], R6 ;  /* 0x0008180601007387 */ /* 0x000fe40000100a00 */
[----:B--2---:R-:W-:Y:S02]  /*5ea70*/  FMUL R12, R3, R15 ;  /* 0x0000000f030c7220 */ /* 0x004fe40000400000 */
[----:B---3--:R-:W-:Y:S02]  /*5ea80*/  FMUL R15, R19, R20 ;  /* 0x00000014130f7220 */ /* 0x008fe40000400000 */
[----:B------:R-:W2:Y:S01]  /*5ea90*/  LDL.64 R20, [R1+0x240] ;  /* 0x0002400001147983 */ /* 0x000ea20000100a00 */
[----:B----4-:R-:W-:Y:S02]  /*5eaa0*/  STL [R1+0x27a8], R22 ;  /* 0x0027a81601007387 */ /* 0x010fe40000100800 */
[----:B------:R-:W-:-:S02]  /*5eab0*/  FMUL R13, R3, R23 ;  /* 0x00000017030d7220 */ /* 0x000fc40000400000 */
[C---:B0-----:R-:W-:Y:S02]  /*5eac0*/  FMUL R4, R3.reuse, R27 ;  /* 0x0000001b03047220 */ /* 0x041fe40000400000 */
[----:B------:R-:W-:-:S03]  /*5ead0*/  FMUL R5, R3, R26 ;  /* 0x0000001a03057220 */ /* 0x000fc60000400000 */
[----:B------:R-:W-:Y:S01]  /*5eae0*/  HMMA.16816.F32 R12, R8, R24, R12 ;  /* 0x00000018080c723c */ /* 0x000fe2000000180c */
[----:B--2---:R0:W-:Y:S04]  /*5eaf0*/  STL.64 [R1+0x27a0], R20 ;  /* 0x0027a01401007387 */ /* 0x0041e80000100a00 */
[----:B0-----:R-:W2:Y:S01]  /*5eb00*/  LDL R20, [R1+0x270] ;  /* 0x0002700001147983 */ /* 0x001ea20000100800 */
[----:B------:R-:W-:Y:S02]  /*5eb10*/  MOV R21, R28 ;  /* 0x0000001c00157202 */ /* 0x000fe40000000f00 */
[----:B------:R-:W3:Y:S02]  /*5eb20*/  LDL.LU R28, [R1+0xed0] ;  /* 0x000ed000011c7983 */ /* 0x000ee40000300800 */
[----:B------:R-:W4:Y:S01]  /*5eb30*/  LDL.LU R23, [R1+0xed4] ;  /* 0x000ed40001177983 */ /* 0x000f220000300800 */
[----:B------:R-:W3:Y:S01]  /*5eb40*/  LDL.LU R22, [R1+0xed8] ;  /* 0x000ed80001167983 */ /* 0x000ee20000300800 */
[----:B------:R-:W3:Y:S02]  /*5eb50*/  LDL.LU R27, [R1+0x27b8] ;  /* 0x0027b800011b7983 */ /* 0x000ee40000300800 */
[----:B------:R-:W3:Y:S02]  /*5eb60*/  LDL.LU.64 R24, [R1+0x27b0] ;  /* 0x0027b00001187983 */ /* 0x000ee40000300a00 */
[----:B------:R-:W3:Y:S02]  /*5eb70*/  LDL R26, [R1+0xe48] ;  /* 0x000e4800011a7983 */ /* 0x000ee40000100800 */
[----:B------:R-:W-:-:S02]  /*5eb80*/  FMUL R6, R19, R18 ;  /* 0x0000001213067220 */ /* 0x000fc40000400000 */
[----:B------:R-:W-:-:S03]  /*5eb90*/  FMUL R7, R19, R17 ;  /* 0x0000001113077220 */ /* 0x000fc60000400000 */
[----:B------:R-:W-:Y:S01]  /*5eba0*/  STL.64 [R1+0x800], R12 ;  /* 0x0008000c01007387 */ /* 0x000fe20000100a00 */
[----:B------:R0:W-:Y:S03]  /*5ebb0*/  STL.64 [R1+0x808], R14 ;  /* 0x0008080e01007387 */ /* 0x0001e60000100a00 */
[----:B--2---:R-:W-:Y:S01]  /*5ebc0*/  HMMA.16816.F32 R4, R8, R20, R4 ;  /* 0x000000140804723c */ /* 0x004fe20000001804 */
[----:B---3--:R-:W-:Y:S01]  /*5ebd0*/  STL.64 [R1+0x2788], R26 ;  /* 0x0027881a01007387 */ /* 0x008fe20000100a00 */
[----:B------:R1:W-:Y:S02]  /*5ebe0*/  STL.64 [R1+0x2780], R24 ;  /* 0x0027801801007387 */ /* 0x0003e40000100a00 */
[----:B------:R-:W2:Y:S02]  /*5ebf0*/  LDL.LU R18, [R1+0xee0] ;  /* 0x000ee00001127983 */ /* 0x000ea40000300800 */
[----:B------:R-:W3:Y:S02]  /*5ec00*/  LDL.LU R17, [R1+0xee4] ;  /* 0x000ee40001117983 */ /* 0x000ee40000300800 */
[----:B0-----:R-:W-:-:S02]  /*5ec10*/  FMUL R14, R19, R22 ;  /* 0x00000016130e7220 */ /* 0x001fc40000400000 */
[----:B-1----:R-:W-:Y:S01]  /*5ec20*/  IMAD.MOV.U32 R25, RZ, RZ, R2 ;  /* 0x000000ffff197224 */ /* 0x002fe200078e0002 */
[----:B------:R-:W-:Y:S01]  /*5ec30*/  MOV R24, R16 ;  /* 0x0000001000187202 */ /* 0x000fe20000000f00 */
[----:B------:R-:W2:Y:S01]  /*5ec40*/  LDL.LU R2, [R1+0xee8] ;  /* 0x000ee80001027983 */ /* 0x000ea20000300800 */
[----:B------:R-:W2:Y:S02]  /*5ec50*/  LDL.LU R16, [R1+0xeec] ;  /* 0x000eec0001107983 */ /* 0x000ea40000300800 */
[----:B------:R-:W2:Y:S02]  /*5ec60*/  LDL.LU R22, [R1+0x27a8] ;  /* 0x0027a80001167983 */ /* 0x000ea40000300800 */
[----:B------:R-:W2:Y:S01]  /*5ec70*/  LDL.LU.64 R20, [R1+0x27a0] ;  /* 0x0027a00001147983 */ /* 0x000ea20000300a00 */
[----:B------:R-:W2:Y:S05]  /*5ec80*/  LDL.LU R27, [R1+0xef4] ;  /* 0x000ef400011b7983 */ /* 0x000eaa0000300800 */
[----:B------:R-:W-:Y:S02]  /*5ec90*/  STL.64 [R1+0x7f0], R4 ;  /* 0x0007f00401007387 */ /* 0x000fe40000100a00 */
[----:B------:R-:W-:Y:S02]  /*5eca0*/  STL.64 [R1+0x7f8], R6 ;  /* 0x0007f80601007387 */ /* 0x000fe40000100a00 */
[----:B------:R-:W2:Y:S02]  /*5ecb0*/  LDL.LU R26, [R1+0xef8] ;  /* 0x000ef800011a7983 */ /* 0x000ea40000300800 */
[----:B------:R-:W-:-:S02]  /*5ecc0*/  FMUL R12, R3, R28 ;  /* 0x0000001c030c7220 */ /* 0x000fc40000400000 */
[----:B----4-:R-:W-:Y:S01]  /*5ecd0*/  FMUL R13, R3, R23 ;  /* 0x00000017030d7220 */ /* 0x010fe20000400000 */
[----:B--2---:R-:W-:Y:S01]  /*5ece0*/  STL.64 [R1+0x2798], R26 ;  /* 0x0027981a01007387 */ /* 0x004fe20000100a00 */
[----:B------:R0:W-:Y:S03]  /*5ecf0*/  STL.64 [R1+0x2790], R24 ;  /* 0x0027901801007387 */ /* 0x0001e60000100a00 */
[----:B0-----:R-:W2:Y:S01]  /*5ed00*/  LDL.64 R24, [R1+0x260] ;  /* 0x0002600001187983 */ /* 0x001ea20000100a00 */
[C---:B------:R-:W-:Y:S02]  /*5ed10*/  FMUL R15, R19.reuse, R22 ;  /* 0x00000016130f7220 */ /* 0x040fe40000400000 */
[----:B------:R-:W4:Y:S02]  /*5ed20*/  LDL.LU R23, [R1+0xf04] ;  /* 0x000f040001177983 */ /* 0x000f240000300800 */
[----:B------:R-:W3:Y:S01]  /*5ed30*/  LDL.LU R22, [R1+0xf08] ;  /* 0x000f080001167983 */ /* 0x000ee20000300800 */
[----:B------:R-:W3:Y:S01]  /*5ed40*/  LDL R28, [R1+0xe44] ;  /* 0x000e4400011c7983 */ /* 0x000ee20000100800 */
[----:B------:R-:W3:Y:S02]  /*5ed50*/  LDL.LU.64 R26, [R1+0x2798] ;  /* 0x00279800011a7983 */ /* 0x000ee40000300a00 */
[----:B------:R-:W-:Y:S01]  /*5ed60*/  FMUL R6, R19, R2 ;  /* 0x0000000213067220 */ /* 0x000fe20000400000 */
[----:B--2---:R-:W-:Y:S01]  /*5ed70*/  HMMA.16816.F32 R12, R8, R24, R12 ;  /* 0x00000018080c723c */ /* 0x004fe2000000180c */
[----:B------:R-:W-:Y:S11]  /*5ed80*/  MOV R2, R25 ;  /* 0x0000001900027202 */ /* 0x000ff60000000f00 */
[----:B------:R-:W-:Y:S11]  /*5ed90*/  @!UPT UIADD3 URZ, URZ, URZ, URZ ;  /* 0x0000003f3f3ff290 */ /* 0x000ff6000fffe03f */
[----:B------:R-:W-:Y:S01]  /*5eda0*/  STL.64 [R1+0x7e0], R12 ;  /* 0x0007e00c01007387 */ /* 0x000fe20000100a00 */
[----:B------:R0:W-:Y:S02]  /*5edb0*/  STL.64 [R1+0x7e8], R14 ;  /* 0x0007e80e01007387 */ /* 0x0001e40000100a00 */
[----:B------:R-:W2:Y:S01]  /*5edc0*/  LDL.LU.64 R24, [R1+0x2790] ;  /* 0x0027900001187983 */ /* 0x000ea20000300a00 */
[----:B0-----:R-:W4:Y:S01]  /*5edd0*/  LDL.LU R14, [R1+0xef0] ;  /* 0x000ef000010e7983 */ /* 0x001f220000300800 */
[----:B------:R-:W4:Y:S02]  /*5ede0*/  LDL.LU R15, [R1+0xefc] ;  /* 0x000efc00010f7983 */ /* 0x000f240000300800 */
[----:B------:R0:W-:Y:S02]  /*5edf0*/  STL [R1+0x2720], R2 ;  /* 0x0027200201007387 */ /* 0x0001e40000100800 */
[----:B0-----:R-:W4:Y:S01]  /*5ee00*/  LDL.LU R2, [R1+0xf00] ;  /* 0x000f000001027983 */ /* 0x001f220000300800 */
[----:B------:R-:W-:-:S02]  /*5ee10*/  FMUL R4, R3, R18 ;  /* 0x0000001203047220 */ /* 0x000fc40000400000 */
[----:B---3--:R-:W-:Y:S02]  /*5ee20*/  FMUL R5, R3, R17 ;  /* 0x0000001103057220 */ /* 0x008fe40000400000 */
[----:B------:R-:W-:Y:S02]  /*5ee30*/  FMUL R7, R19, R16 ;  /* 0x0000001013077220 */ /* 0x000fe40000400000 */
[C---:B------:R-:W-:Y:S01]  /*5ee40*/  FMUL R13, R3.reuse, R27 ;  /* 0x0000001b030d7220 */ /* 0x040fe20000400000 */
[----:B------:R-:W3:Y:S01]  /*5ee50*/  LDL.LU R16, [R1+0xf10] ;  /* 0x000f100001107983 */ /* 0x000ee20000300800 */
[----:B------:R-:W3:Y:S02]  /*5ee60*/  LDL.LU R17, [R1+0xf14] ;  /* 0x000f140001117983 */ /* 0x000ee40000300800 */
[----:B------:R-:W3:Y:S01]  /*5ee70*/  LDL.LU R18, [R1+0xf18] ;  /* 0x000f180001127983 */ /* 0x000ee20000300800 */
[----:B--2---:R-:W-:Y:S01]  /*5ee80*/  HMMA.16816.F32 R4, R8, R24, R4 ;  /* 0x000000180804723c */ /* 0x004fe20000001804 */
[----:B----4-:R-:W-:-:S02]  /*5ee90*/  FMUL R12, R3, R14 ;  /* 0x0000000e030c7220 */ /* 0x010fc40000400000 */
[C---:B------:R-:W-:Y:S02]  /*5eea0*/  FMUL R14, R19.reuse, R26 ;  /* 0x0000001a130e7220 */ /* 0x040fe40000400000 */
[----:B------:R-:W-:Y:S01]  /*5eeb0*/  FMUL R15, R19, R15 ;  /* 0x0000000f130f7220 */ /* 0x000fe20000400000 */
[----:B------:R-:W2:Y:S01]  /*5eec0*/  LDL.LU.64 R26, [R1+0x2788] ;  /* 0x00278800011a7983 */ /* 0x000ea20000300a00 */
[----:B------:R-:W4:Y:S05]  /*5eed0*/  LDL.LU.64 R24, [R1+0x2780] ;  /* 0x0027800001187983 */ /* 0x000f2a0000300a00 */
[----:B------:R-:W-:Y:S11]  /*5eee0*/  HMMA.16816.F32 R12, R8, R20, R12 ;  /* 0x00000014080c723c */ /* 0x000ff6000000180c */
[----:B------:R0:W-:Y:S01]  /*5eef0*/  STL.64 [R1+0x7d0], R4 ;  /* 0x0007d00401007387 */ /* 0x0001e20000100a00 */
[----:B------:R1:W-:Y:S02]  /*5ef00*/  STL.64 [R1+0x7d8], R6 ;  /* 0x0007d80601007387 */ /* 0x0003e40000100a00 */
[----:B0-----:R-:W-:Y:S01]  /*5ef10*/  FMUL R5, R3, R23 ;  /* 0x0000001703057220 */ /* 0x001fe20000400000 */
[----:B-1----:R-:W2:Y:S01]  /*5ef20*/  LDL.LU R7, [R1+0xf0c] ;  /* 0x000f0c0001077983 */ /* 0x002ea20000300800 */
[----:B------:R-:W-:-:S02]  /*5ef30*/  FMUL R6, R19, R22 ;  /* 0x0000001613067220 */ /* 0x000fc40000400000 */
[----:B------:R-:W-:Y:S02]  /*5ef40*/  FMUL R4, R3, R2 ;  /* 0x0000000203047220 */ /* 0x000fe40000400000 */
[----:B------:R-:W2:Y:S01]  /*5ef50*/  LDL.LU.64 R22, [R1+0x2778] ;  /* 0x0027780001167983 */ /* 0x000ea20000300a00 */
[----:B------:R-:W-:Y:S02]  /*5ef60*/  MOV R2, R21 ;  /* 0x0000001500027202 */ /* 0x000fe40000000f00 */
[----:B------:R-:W-:Y:S01]  /*5ef70*/  STL.64 [R1+0x7c0], R12 ;  /* 0x0007c00c01007387 */ /* 0x000fe20000100a00 */
[----:B------:R0:W-:Y:S02]  /*5ef80*/  STL.64 [R1+0x7c8], R14 ;  /* 0x0007c80e01007387 */ /* 0x0001e40000100a00 */
[----:B------:R-:W2:Y:S01]  /*5ef90*/  LDL.LU.64 R20, [R1+0x2770] ;  /* 0x0027700001147983 */ /* 0x000ea20000300a00 */
[----:B0-----:R-:W2:Y:S01]  /*5efa0*/  LDL.LU R15, [R1+0x1250] ;  /* 0x00125000010f7983 */ /* 0x001ea20000300800 */
[----:B------:R-:W2:Y:S02]  /*5efb0*/  LDL.LU R19, [R1+0xf1c] ;  /* 0x000f1c0001137983 */ /* 0x000ea40000300800 */
[----:B------:R0:W-:Y:S02]  /*5efc0*/  STL [R1+0x2758], R2 ;  /* 0x0027580201007387 */ /* 0x0001e40000100800 */
[----:B0-----:R-:W2:Y:S02]  /*5efd0*/  LDL R2, [R1+0xe10] ;  /* 0x000e100001027983 */ /* 0x001ea40000100800 */
[----:B--2---:R-:W-:-:S07]  /*5efe0*/  FMUL R7, R2, R7 ;  /* 0x0000000702077220 */ /* 0x004fce0000400000 */
[----:B------:R-:W-:Y:S11]  /*5eff0*/  HMMA.16816.F32 R4, R8, R20, R4 ;  /* 0x000000140804723c */ /* 0x000ff60000001804 */
[----:B------:R-:W-:Y:S11]  /*5f000*/  @!UPT UIADD3 URZ, URZ, URZ, URZ ;  /* 0x0000003f3f3ff290 */ /* 0x000ff6000fffe03f */
[----:B------:R-:W-:Y:S01]  /*5f010*/  @!UPT UIADD3 URZ, URZ, URZ, URZ ;  /* 0x0000003f3f3ff290 */ /* 0x000fe2000fffe03f */
[----:B------:R-:W-:Y:S01]  /*5f020*/  STL.64 [R1+0x7b0], R4 ;  /* 0x0007b00401007387 */ /* 0x000fe20000100a00 */
[----:B------:R0:W-:Y:S03]  /*5f030*/  STL.64 [R1+0x7b8], R6 ;  /* 0x0007b80601007387 */ /* 0x0001e60000100a00 */
[----:B0-----:R-:W2:Y:S01]  /*5f040*/  LDL.LU R7, [R1+0x1254] ;  /* 0x0012540001077983 */ /* 0x001ea20000300800 */
[----:B------:R-:W-:Y:S02]  /*5f050*/  FADD R12, -R26, R15 ;  /* 0x0000000f1a0c7221 */ /* 0x000fe40000000100 */
[----:B------:R-:W3:Y:S02]  /*5f060*/  LDL.LU R26, [R1+0xf20] ;  /* 0x000f2000011a7983 */ /* 0x000ee40000300800 */
[----:B------:R-:W3:Y:S01]  /*5f070*/  LDL.LU R13, [R1+0xf24] ;  /* 0x000f2400010d7983 */ /* 0x000ee20000300800 */
[----:B------:R-:W3:Y:S01]  /*5f080*/  LDL.LU R14, [R1+0xf28] ;  /* 0x000f2800010e7983 */ /* 0x000ee20000300800 */
[----:B------:R-:W3:Y:S02]  /*5f090*/  LDL.LU R15, [R1+0xf2c] ;  /* 0x000f2c00010f7983 */ /* 0x000ee40000300800 */
[----:B------:R0:W-:Y:S02]  /*5f0a0*/  STL.64 [R1+0x26e0], R22 ;  /* 0x0026e01601007387 */ /* 0x0001e40000100a00 */
[----:B------:R1:W-:Y:S01]  /*5f0b0*/  STL.64 [R1+0x26d8], R20 ;  /* 0x0026d81401007387 */ /* 0x0003e20000100a00 */
[----:B0-----:R-:W3:Y:S01]  /*5f0c0*/  LDL.LU R23, [R1+0xf30] ;  /* 0x000f300001177983 */ /* 0x001ee20000300800 */
[----:B------:R-:W3:Y:S02]  /*5f0d0*/  LDL.LU R22, [R1+0xf34] ;  /* 0x000f340001167983 */ /* 0x000ee40000300800 */
[----:B-1----:R-:W3:Y:S02]  /*5f0e0*/  LDL.LU R21, [R1+0xf38] ;  /* 0x000f380001157983 */ /* 0x002ee40000300800 */
[----:B------:R-:W3:Y:S02]  /*5f0f0*/  LDL.LU R20, [R1+0xf3c] ;  /* 0x000f3c0001147983 */ /* 0x000ee40000300800 */
[----:B--2---:R-:W-:-:S02]  /*5f100*/  FADD R28, -R28, R7 ;  /* 0x000000071c1c7221 */ /* 0x004fc40000000100 */
[----:B------:R-:W0:Y:S04]  /*5f110*/  LDSM.16.M88.4 R4, [R29+0x33800] ;  /* 0x033800001d04783b */ /* 0x000e280000000200 */
[----:B0-----:R-:W-:Y:S01]  /*5f120*/  STL.64 [R1+0x2750], R6 ;  /* 0x0027500601007387 */ /* 0x001fe20000100a00 */
[----:B------:R0:W-:Y:S03]  /*5f130*/  STL.64 [R1+0x2748], R4 ;  /* 0x0027480401007387 */ /* 0x0001e60000100a00 */
[----:B0-----:R-:W2:Y:S01]  /*5f140*/  LDL.64 R4, [R1+0x220] ;  /* 0x0002200001047983 */ /* 0x001ea20000100a00 */
[C---:B---3--:R-:W-:Y:S02]  /*5f150*/  FMUL R16, R3.reuse, R16 ;  /* 0x0000001003107220 */ /* 0x048fe40000400000 */
[----:B------:R-:W-:-:S02]  /*5f160*/  FMUL R17, R3, R17 ;  /* 0x0000001103117220 */ /* 0x000fc40000400000 */
[C---:B------:R-:W-:Y:S02]  /*5f170*/  FMUL R18, R2.reuse, R18 ;  /* 0x0000001202127220 */ /* 0x040fe40000400000 */
[----:B------:R-:W-:Y:S02]  /*5f180*/  FMUL R19, R2, R19 ;  /* 0x0000001302137220 */ /* 0x000fe40000400000 */
[----:B------:R-:W-:Y:S02]  /*5f190*/  FMUL R29, R12, 1.4426950216293334961 ;  /* 0x3fb8aa3b0c1d7820 */ /* 0x000fe40000400000 */
[C---:B------:R-:W-:Y:S02]  /*5f1a0*/  FMUL R12, R3.reuse, R26 ;  /* 0x0000001a030c7220 */ /* 0x040fe40000400000 */
[----:B------:R-:W-:Y:S02]  /*5f1b0*/  FMUL R13, R3, R13 ;  /* 0x0000000d030d7220 */ /* 0x000fe40000400000 */
[----:B------:R-:W-:-:S02]  /*5f1c0*/  FMUL R14, R2, R14 ;  /* 0x0000000e020e7220 */ /* 0x000fc40000400000 */
[----:B------:R-:W-:-:S07]  /*5f1d0*/  FMUL R15, R2, R15 ;  /* 0x0000000f020f7220 */ /* 0x000fce0000400000 */
[C---:B----4-:R-:W-:Y:S08]  /*5f1e0*/  HMMA.16816.F32 R12, R8.reuse, R24, R12 ;  /* 0x00000018080c723c */ /* 0x050ff0000000180c */
[----:B--2---:R-:W-:Y:S01]  /*5f1f0*/  HMMA.16816.F32 R16, R8, R4, R16 ;  /* 0x000000040810723c */ /* 0x004fe20000001810 */
[----:B------:R-:W-:Y:S11]  /*5f200*/  MOV R26, R4 ;  /* 0x00000004001a7202 */ /* 0x000ff60000000f00 */
[----:B------:R-:W-:Y:S11]  /*5f210*/  @!UPT UIADD3 URZ, URZ, URZ, URZ ;  /* 0x0000003f3f3ff290 */ /* 0x000ff6000fffe03f */
[----:B------:R-:W-:Y:S01]  /*5f220*/  STL.64 [R1+0x7a0], R16 ;  /* 0x0007a01001007387 */ /* 0x000fe20000100a00 */
[----:B------:R0:W-:Y:S02]  /*5f230*/  STL.64 [R1+0x7a8], R18 ;  /* 0x0007a81201007387 */ /* 0x0001e40000100a00 */
[----:B------:R-:W2:Y:S02]  /*5f240*/  LDL R4, [R1+0x1f0] ;  /* 0x0001f00001047983 */ /* 0x000ea40000100800 */
[----:B------:R-:W2:Y:S01]  /*5f250*/  LDL R5, [R1+0x1f4] ;  /* 0x0001f40001057983 */ /* 0x000ea20000100800 */
[----:B------:R-:W-:Y:S01]  /*5f260*/  STL.64 [R1+0x26f0], R26 ;  /* 0x0026f01a01007387 */ /* 0x000fe20000100a00 */
[----:B------:R-:W-:Y:S02]  /*5f270*/  STL.64 [R1+0x26e8], R24 ;  /* 0x0026e81801007387 */ /* 0x000fe40000100a00 */
[----:B------:R1:W-:Y:S02]  /*5f280*/  STL.64 [R1+0x790], R12 ;  /* 0x0007900c01007387 */ /* 0x0003e40000100a00 */
[----:B------:R-:W-:Y:S02]  /*5f290*/  STL.64 [R1+0x798], R14 ;  /* 0x0007980e01007387 */ /* 0x000fe40000100a00 */
[----:B0-----:R-:W-:-:S02]  /*5f2a0*/  FMUL R19, R2, R20 ;  /* 0x0000001402137220 */ /* 0x001fc40000400000 */
[----:B------:R-:W-:Y:S01]  /*5f2b0*/  FMUL R18, R2, R21 ;  /* 0x0000001502127220 */ /* 0x000fe20000400000 */
[----:B------:R-:W3:Y:S01]  /*5f2c0*/  LDL.LU R20, [R1+0x2a0] ;  /* 0x0002a00001147983 */ /* 0x000ee20000300800 */
[----:B------:R-:W3:Y:S02]  /*5f2d0*/  LDL.LU R21, [R1+0x2a4] ;  /* 0x0002a40001157983 */ /* 0x000ee40000300800 */
[----:B-1----:R-:W4:Y:S01]  /*5f2e0*/  LDL.LU R12, [R1+0xf40] ;  /* 0x000f4000010c7983 */ /* 0x002f220000300800 */
[----:B---3--:R0:W-:Y:S04]  /*5f2f0*/  STL.64 [R1+0x2740], R20 ;  /* 0x0027401401007387 */ /* 0x0081e80000100a00 */
[----:B0-----:R-:W3:Y:S01]  /*5f300*/  LDL.LU R20, [R1+0x2e0] ;  /* 0x0002e00001147983 */ /* 0x001ee20000300800 */
[----:B------:R-:W-:Y:S01]  /*5f310*/  MOV R21, R0 ;  /* 0x0000000000157202 */ /* 0x000fe20000000f00 */
[----:B------:R-:W2:Y:S02]  /*5f320*/  LDL.LU R7, [R1+0xf44] ;  /* 0x000f440001077983 */ /* 0x000ea40000300800 */
[----:B------:R-:W2:Y:S01]  /*5f330*/  LDL.LU R0, [R1+0xf48] ;  /* 0x000f480001007983 */ /* 0x000ea20000300800 */
[----:B------:R-:W2:Y:S01]  /*5f340*/  LDL.LU R6, [R1+0xf4c] ;  /* 0x000f4c0001067983 */ /* 0x000ea20000300800 */
[----:B------:R-:W-:-:S02]  /*5f350*/  FMUL R16, R3, R23 ;  /* 0x0000001703107220 */ /* 0x000fc40000400000 */
[----:B------:R-:W-:Y:S01]  /*5f360*/  FMUL R17, R3, R22 ;  /* 0x0000001603117220 */ /* 0x000fe20000400000 */
[----:B--2---:R-:W-:Y:S01]  /*5f370*/  STL [R1+0x2768], R6 ;  /* 0x0027680601007387 */ /* 0x004fe20000100800 */
[----:B------:R0:W-:Y:S03]  /*5f380*/  STL.64 [R1+0x2760], R4 ;  /* 0x0027600401007387 */ /* 0x0001e60000100a00 */
[----:B0-----:R-:W2:Y:S01]  /*5f390*/  LDL.LU.64 R4, [R1+0x200] ;  /* 0x0002000001047983 */ /* 0x001ea20000300a00 */
[----:B------:R-:W3:Y:S02]  /*5f3a0*/  LDL.LU R24, [R1+0x2b0] ;  /* 0x0002b00001187983 */ /* 0x000ee40000300800 */
[----:B------:R-:W3:Y:S02]  /*5f3b0*/  LDL.LU R25, [R1+0x2b4] ;  /* 0x0002b40001197983 */ /* 0x000ee40000300800 */
[----:B------:R-:W-:Y:S01]  /*5f3c0*/  FMUL R14, R2, R0 ;  /* 0x00000000020e7220 */ /* 0x000fe20000400000 */
[----:B--2---:R-:W-:Y:S01]  /*5f3d0*/  HMMA.16816.F32 R16, R8, R4, R16 ;  /* 0x000000040810723c */ /* 0x004fe20000001810 */
[----:B---3--:R0:W-:Y:S04]  /*5f3e0*/  STL.64 [R1+0x2728], R24 ;  /* 0x0027281801007387 */ /* 0x0081e80000100a00 */
[----:B0-----:R-:W2:Y:S01]  /*5f3f0*/  LDL.LU R24, [R1+0x2c0] ;  /* 0x0002c00001187983 */ /* 0x001ea20000300800 */
[----:B------:R-:W2:Y:S02]  /*5f400*/  LDL.LU R25, [R1+0x2c4] ;  /* 0x0002c40001197983 */ /* 0x000ea40000300800 */
[----:B------:R-:W3:Y:S02]  /*5f410*/  LDL.LU R27, [R1+0xf60] ;  /* 0x000f6000011b7983 */ /* 0x000ee40000300800 */
[----:B------:R-:W2:Y:S01]  /*5f420*/  LDL.LU R26, [R1+0xf64] ;  /* 0x000f6400011a7983 */ /* 0x000ea20000300800 */
[----:B------:R-:W2:Y:S01]  /*5f430*/  LDL.LU R23, [R1+0xf68] ;  /* 0x000f680001177983 */ /* 0x000ea20000300800 */
[----:B------:R-:W2:Y:S11]  /*5f440*/  LDL.LU R22, [R1+0xf6c] ;  /* 0x000f6c0001167983 */ /* 0x000eb60000300800 */
[----:B------:R0:W-:Y:S01]  /*5f450*/  STL.64 [R1+0x780], R16 ;  /* 0x0007801001007387 */ /* 0x0001e20000100a00 */
[----:B------:R-:W-:Y:S02]  /*5f460*/  STL.64 [R1+0x788], R18 ;  /* 0x0007881201007387 */ /* 0x000fe40000100a00 */
[----:B------:R-:W2:Y:S02]  /*5f470*/  LDL.LU R6, [R1+0x2768] ;  /* 0x0027680001067983 */ /* 0x000ea40000300800 */
[----:B------:R-:W-:Y:S01]  /*5f480*/  IMAD.MOV.U32 R0, RZ, RZ, R4 ;  /* 0x000000ffff007224 */ /* 0x000fe200078e0004 */
[----:B0-----:R-:W-:-:S02]  /*5f490*/  MOV R16, R5 ;  /* 0x0000000500107202 */ /* 0x001fc40000000f00 */
[----:B------:R-:W3:Y:S01]  /*5f4a0*/  LDL.LU.64 R4, [R1+0x2760] ;  /* 0x0027600001047983 */ /* 0x000ee20000300a00 */
[C---:B----4-:R-:W-:Y:S02]  /*5f4b0*/  FMUL R12, R3.reuse, R12 ;  /* 0x0000000c030c7220 */ /* 0x050fe40000400000 */
[----:B------:R-:W-:Y:S02]  /*5f4c0*/  FMUL R13, R3, R7 ;  /* 0x00000007030d7220 */ /* 0x000fe40000400000 */
[----:B------:R-:W-:Y:S02]  /*5f4d0*/  FMUL R28, R28, 1.4426950216293334961 ;  /* 0x3fb8aa3b1c1c7820 */ /* 0x000fe40000400000 */
[----:B--2---:R-:W-:Y:S02]  /*5f4e0*/  FMUL R15, R2, R6 ;  /* 0x00000006020f7220 */ /* 0x004fe40000400000 */
[----:B------:R-:W2:Y:S01]  /*5f4f0*/  LDL.LU R2, [R1+0x2758] ;  /* 0x0027580001027983 */ /* 0x000ea20000300800 */
[----:B------:R-:W4:Y:S04]  /*5f500*/  LDL.LU.64 R6, [R1+0x2750] ;  /* 0x0027500001067983 */ /* 0x000f280000300a00 */
[----:B---3--:R-:W-:Y:S01]  /*5f510*/  HMMA.16816.F32 R8, R8, R4, R12 ;  /* 0x000000040808723c */ /* 0x008fe2000000180c */
[----:B------:R-:W4:Y:S01]  /*5f520*/  LDL.LU.64 R4, [R1+0x2748] ;  /* 0x0027480001047983 */ /* 0x000f220000300a00 */
[----:B------:R-:W0:Y:S08]  /*5f530*/  MUFU.EX2 R29, R29 ;  /* 0x0000001d001d7308 */ /* 0x000e300000000800 */
[----:B------:R-:W1:Y:S01]  /*5f540*/  MUFU.EX2 R28, R28 ;  /* 0x0000001c001c7308 */ /* 0x000e620000000800 */
[----:B------:R-:W3:Y:S01]  /*5f550*/  LDL.LU R14, [R1+0xf70] ;  /* 0x000f7000010e7983 */ /* 0x000ee20000300800 */
[----:B------:R-:W2:Y:S11]  /*5f560*/  LDL.LU R15, [R1+0xf74] ;  /* 0x000f7400010f7983 */ /* 0x000eb60000300800 */
[----:B------:R0:W-:Y:S01]  /*5f570*/  STL.64 [R1+0x760], R8 ;  /* 0x0007600801007387 */ /* 0x0001e20000100a00 */
[----:B------:R1:W-:Y:S02]  /*5f580*/  STL.64 [R1+0x768], R10 ;  /* 0x0007680a01007387 */ /* 0x0003e40000100a00 */
[----:B------:R-:W2:Y:S02]  /*5f590*/  LDL.LU R17, [R1+0xf78] ;  /* 0x000f780001117983 */ /* 0x000ea40000300800 */
[----:B------:R-:W2:Y:S02]  /*5f5a0*/  LDL.LU R3, [R1+0xf7c] ;  /* 0x000f7c0001037983 */ /* 0x000ea40000300800 */
[----:B0-----:R-:W-:-:S02]  /*5f5b0*/  FMUL R8, R29, R27 ;  /* 0x0000001b1d087220 */ /* 0x001fc40000400000 */
[----:B------:R-:W-:Y:S02]  /*5f5c0*/  FMUL R9, R29, R26 ;  /* 0x0000001a1d097220 */ /* 0x000fe40000400000 */
[C---:B-1----:R-:W-:Y:S02]  /*5f5d0*/  FMUL R10, R28.reuse, R23 ;  /* 0x000000171c0a7220 */ /* 0x042fe40000400000 */
[----:B------:R-:W-:-:S07]  /*5f5e0*/  FMUL R11, R28, R22 ;  /* 0x000000161c0b7220 */ /* 0x000fce0000400000 */
[----:B----4-:R-:W-:Y:S01]  /*5f5f0*/  HMMA.16816.F32 R8, R4, R20, R8 ;  /* 0x000000140408723c */ /* 0x010fe20000001808 */
[----:B------:R-:W4:Y:S01]  /*5f600*/  LDL.LU.64 R20, [R1+0x2740] ;  /* 0x0027400001147983 */ /* 0x000f220000300a00 */
[----:B------:R-:W2:Y:S02]  /*5f610*/  LDL.LU R27, [R1+0xf88] ;  /* 0x000f8800011b7983 */ /* 0x000ea40000300800 */
[----:B------:R-:W2:Y:S11]  /*5f620*/  LDL.LU R26, [R1+0xf8c] ;  /* 0x000f8c00011a7983 */ /* 0x000eb60000300800 */
[----:B------:R-:W-:Y:S08]  /*5f630*/  @!UPT UIADD3 URZ, URZ, URZ, URZ ;  /* 0x0000003f3f3ff290 */ /* 0x000ff0000fffe03f */
[----:B------:R-:W-:Y:S01]  /*5f640*/  STL.64 [R1+0x740], R8 ;  /* 0x0007400801007387 */ /* 0x000fe20000100a00 */
[----:B------:R-:W-:Y:S03]  /*5f650*/  STL.64 [R1+0x748], R10 ;  /* 0x0007480a01007387 */ /* 0x000fe60000100a00 */
[----:B--2---:R-:W-:Y:S01]  /*5f660*/  STL.64 [R1+0x2738], R26 ;  /* 0x0027381a01007387 */ /* 0x004fe20000100a00 */
[----:B------:R0:W-:Y:S03]  /*5f670*/  STL.64 [R1+0x2730], R24 ;  /* 0x0027301801007387 */ /* 0x0001e60000100a00 */
[----:B0-----:R-:W2:Y:S01]  /*5f680*/  LDL.LU R24, [R1+0x2d0] ;  /* 0x0002d00001187983 */ /* 0x001ea20000300800 */
[----:B------:R-:W2:Y:S02]  /*5f690*/  LDL.LU R25, [R1+0x2d4] ;  /* 0x0002d40001197983 */ /* 0x000ea40000300800 */
[----:B---3--:R-:W-:-:S02]  /*5f6a0*/  FMUL R8, R29, R14 ;  /* 0x0000000e1d087220 */ /* 0x008fc40000400000 */
[C---:B------:R-:W-:Y:S02]  /*5f6b0*/  FMUL R9, R29.reuse, R15 ;  /* 0x0000000f1d097220 */ /* 0x040fe40000400000 */
[C---:B------:R-:W-:Y:S02]  /*5f6c0*/  FMUL R10, R28.reuse, R17 ;  /* 0x000000111c0a7220 */ /* 0x040fe40000400000 */
[----:B------:R-:W-:Y:S01]  /*5f6d0*/  FMUL R11, R28, R3 ;  /* 0x000000031c0b7220 */ /* 0x000fe20000400000 */
        /* <DEDUP_REMOVED lines=8> */
[----:B------:R-:W3:Y:S01]  /*5f760*/  LDL.LU.64 R26, [R1+0x2738] ;  /* 0x00273800011a7983 */ /* 0x000ee20000300a00 */
[----:B--2---:R-:W-:Y:S03]  /*5f770*/  HMMA.16816.F32 R8, R4, R24, R8 ;  /* 0x000000180408723c */ /* 0x004fe60000001808 */
[----:B------:R-:W2:Y:S11]  /*5f780*/  LDL.LU.64 R24, [R1+0x2730] ;  /* 0x0027300001187983 */ /* 0x000eb60000300a00 */
[----:B------:R-:W-:Y:S09]  /*5f790*/  @!UPT UIADD3 URZ, URZ, URZ, URZ ;  /* 0x0000003f3f3ff290 */ /* 0x000ff2000fffe03f */
[----:B------:R-:W-:Y:S01]  /*5f7a0*/  STL.64 [R1+0x730], R8 ;  /* 0x0007300801007387 */ /* 0x000fe20000100a00 */
[----:B------:R0:W-:Y:S03]  /*5f7b0*/  STL.64 [R1+0x738], R10 ;  /* 0x0007380a01007387 */ /* 0x0001e60000100a00 */
[----:B0-----:R-:W2:Y:S01]  /*5f7c0*/  LDL.LU R10, [R1+0xf80] ;  /* 0x000f8000010a7983 */ /* 0x001ea20000300800 */
[----:B------:R-:W3:Y:S02]  /*5f7d0*/  LDL.LU R11, [R1+0xf84] ;  /* 0x000f8400010b7983 */ /* 0x000ee40000300800 */
[----:B------:R-:W4:Y:S02]  /*5f7e0*/  LDL.LU R12, [R1+0x270] ;  /* 0x00027000010c7983 */ /* 0x000f240000300800 */
[----:B------:R-:W4:Y:S02]  /*5f7f0*/  LDL.LU R13, [R1+0x274] ;  /* 0x00027400010d7983 */ /* 0x000f240000300800 */
[----:B--2---:R-:W-:-:S02]  /*5f800*/  FMUL R8, R29, R10 ;  /* 0x0000000a1d087220 */ /* 0x004fc40000400000 */
[----:B---3--:R-:W-:Y:S02]  /*5f810*/  FMUL R9, R29, R11 ;  /* 0x0000000b1d097220 */ /* 0x008fe40000400000 */
[C---:B------:R-:W-:Y:S02]  /*5f820*/  FMUL R10, R28.reuse, R27 ;  /* 0x0000001b1c0a7220 */ /* 0x040fe40000400000 */
[----:B------:R-:W-:-:S07]  /*5f830*/  FMUL R11, R28, R26 ;  /* 0x0000001a1c0b7220 */ /* 0x000fce0000400000 */
[----:B------:R-:W-:Y:S01]  /*5f840*/  HMMA.16816.F32 R8, R4, R24, R8 ;  /* 0x000000180408723c */ /* 0x000fe20000001808 */
[----:B------:R-:W2:Y:S11]  /*5f850*/  LDL.LU.64 R24, [R1+0x2728] ;  /* 0x0027280001187983 */ /* 0x000eb60000300a00 */
[----:B------:R-:W-:Y:S11]  /*5f860*/  @!UPT UIADD3 URZ, URZ, URZ, URZ ;  /* 0x0000003f3f3ff290 */ /* 0x000ff6000fffe03f */
[----:B------:R0:W-:Y:S01]  /*5f870*/  STL.64 [R1+0x720], R8 ;  /* 0x0007200801007387 */ /* 0x0001e20000100a00 */
[----:B------:R1:W-:Y:S02]  /*5f880*/  STL.64 [R1+0x728], R10 ;  /* 0x0007280a01007387 */ /* 0x0003e40000100a00 */
[C---:B0-----:R-:W-:Y:S02]  /*5f890*/  FMUL R8, R29.reuse, R23 ;  /* 0x000000171d087220 */ /* 0x041fe40000400000 */
[----:B------:R-:W-:Y:S02]  /*5f8a0*/  FMUL R9, R29, R22 ;  /* 0x000000161d097220 */ /* 0x000fe40000400000 */
[C---:B-1----:R-:W-:Y:S02]  /*5f8b0*/  FMUL R10, R28.reuse, R19 ;  /* 0x000000131c0a7220 */ /* 0x042fe40000400000 */
[----:B------:R-:W-:-:S07]  /*5f8c0*/  FMUL R11, R28, R18 ;  /* 0x000000121c0b7220 */ /* 0x000fce0000400000 */
[----:B--2---:R-:W-:Y:S07]  /*5f8d0*/  HMMA.16816.F32 R24, R4, R24, R8 ;  /* 0x000000180418723c */ /* 0x004fee0000001808 */
[C---:B------:R-:W-:Y:S02]  /*5f8e0*/  FMUL R8, R29.reuse, R17 ;  /* 0x000000111d087220 */ /* 0x040fe40000400000 */
[----:B------:R-:W-:Y:S02]  /*5f8f0*/  FMUL R9, R29, R15 ;  /* 0x0000000f1d097220 */ /* 0x000fe40000400000 */
[----:B------:R-:W-:-:S02]  /*5f900*/  FMUL R10, R28, R14 ;  /* 0x0000000e1c0a7220 */ /* 0x000fc40000400000 */
[----:B------:R-:W-:-:S07]  /*5f910*/  FMUL R11, R28, R3 ;  /* 0x000000031c0b7220 */ /* 0x000fce0000400000 */
[----:B----4-:R-:W-:Y:S03]  /*5f920*/  HMMA.16816.F32 R8, R4, R20, R8 ;  /* 0x000000140408723c */ /* 0x010fe60000001808 */
[----:B------:R0:W-:Y:S01]  /*5f930*/  STL.64 [R1+0x710], R24 ;  /* 0x0007101801007387 */ /* 0x0001e20000100a00 */
[----:B------:R-:W-:Y:S03]  /*5f940*/  STL.64 [R1+0x718], R26 ;  /* 0x0007181a01007387 */ /* 0x000fe60000100a00 */
[----:B0-----:R-:W2:Y:S01]  /*5f950*/  LDL.LU R25, [R1+0xfc0] ;  /* 0x000fc00001197983 */ /* 0x001ea20000300800 */
[----:B------:R-:W3:Y:S11]  /*5f960*/  LDL.LU R24, [R1+0xfc4] ;  /* 0x000fc40001187983 */ /* 0x000ef60000300800 */
[----:B------:R-:W-:Y:S04]  /*5f970*/  @!UPT UIADD3 URZ, URZ, URZ, URZ ;  /* 0x0000003f3f3ff290 */ /* 0x000fe8000fffe03f */
[----:B------:R-:W-:Y:S01]  /*5f980*/  STL.64 [R1+0x700], R8 ;  /* 0x0007000801007387 */ /* 0x000fe20000100a00 */
[----:B------:R-:W-:Y:S02]  /*5f990*/  STL.64 [R1+0x708], R10 ;  /* 0x0007080a01007387 */ /* 0x000fe40000100a00 */
[----:B------:R-:W4:Y:S02]  /*5f9a0*/  LDL.LU R21, [R1+0xfc8] ;  /* 0x000fc80001157983 */ /* 0x000f240000300800 */
[----:B------:R-:W2:Y:S01]  /*5f9b0*/  LDL.LU R20, [R1+0xfcc] ;  /* 0x000fcc0001147983 */ /* 0x000ea20000300800 */
[----:B------:R-:W2:Y:S01]  /*5f9c0*/  LDL.LU R23, [R1+0xfd0] ;  /* 0x000fd00001177983 */ /* 0x000ea20000300800 */
[----:B------:R-:W2:Y:S02]  /*5f9d0*/  LDL.LU R22, [R1+0xfd4] ;  /* 0x000fd40001167983 */ /* 0x000ea40000300800 */
[----:B------:R-:W2:Y:S02]  /*5f9e0*/  LDL.LU R19, [R1+0xfd8] ;  /* 0x000fd80001137983 */ /* 0x000ea40000300800 */
[----:B------:R-:W2:Y:S01]  /*5f9f0*/  LDL.LU R18, [R1+0xfdc] ;  /* 0x000fdc0001127983 */ /* 0x000ea20000300800 */
[----:B------:R-:W2:Y:S04]  /*5fa00*/  LDL.LU R17, [R1+0xfe0] ;  /* 0x000fe00001117983 */ /* 0x000ea80000300800 */
[----:B--2---:R0:W-:Y:S04]  /*5fa10*/  STL.64 [R1+0x2708], R16 ;  /* 0x0027081001007387 */ /* 0x0041e80000100a00 */
[----:B0-----:R-:W2:Y:S01]  /*5fa20*/  LDL.LU R16, [R1+0x280] ;  /* 0x0002800001107983 */ /* 0x001ea20000300800 */
[----:B------:R-:W2:Y:S02]  /*5fa30*/  LDL.LU R17, [R1+0x284] ;  /* 0x0002840001117983 */ /* 0x000ea40000300800 */
[----:B------:R-:W-:Y:S02]  /*5fa40*/  STL.64 [R1+0x2718], R18 ;  /* 0x0027181201007387 */ /* 0x000fe40000100a00 */
[----:B---3--:R-:W-:-:S02]  /*5fa50*/  FMUL R9, R29, R24 ;  /* 0x000000181d097220 */ /* 0x008fc40000400000 */
[C---:B------:R-:W-:Y:S02]  /*5fa60*/  FMUL R8, R29.reuse, R25 ;  /* 0x000000191d087220 */ /* 0x040fe40000400000 */
[C---:B----4-:R-:W-:Y:S02]  /*5fa70*/  FMUL R10, R28.reuse, R21 ;  /* 0x000000151c0a7220 */ /* 0x050fe40000400000 */
[C---:B------:R-:W-:Y:S01]  /*5fa80*/  FMUL R11, R28.reuse, R20 ;  /* 0x000000141c0b7220 */ /* 0x040fe20000400000 */
[----:B------:R-:W-:Y:S01]  /*5fa90*/  MOV R21, R2 ;  /* 0x0000000200157202 */ /* 0x000fe20000000f00 */
[----:B--2---:R0:W-:Y:S04]  /*5faa0*/  STL.64 [R1+0x2710], R16 ;  /* 0x0027101001007387 */ /* 0x0041e80000100a00 */
[----:B0-----:R-:W2:Y:S01]  /*5fab0*/  LDL.LU R16, [R1+0x290] ;  /* 0x0002900001107983 */ /* 0x001ea20000300800 */
[----:B------:R-:W2:Y:S02]  /*5fac0*/  LDL.LU R17, [R1+0x294] ;  /* 0x0002940001117983 */ /* 0x000ea40000300800 */
[----:B------:R-:W3:Y:S02]  /*5fad0*/  LDL.LU R15, [R1+0xfe4] ;  /* 0x000fe400010f7983 */ /* 0x000ee40000300800 */
[----:B------:R-:W4:Y:S01]  /*5fae0*/  LDL.LU R14, [R1+0xfe8] ;  /* 0x000fe800010e7983 */ /* 0x000f220000300800 */
[----:B------:R-:W3:Y:S01]  /*5faf0*/  LDL.LU R3, [R1+0xfec] ;  /* 0x000fec0001037983 */ /* 0x000ee20000300800 */
[----:B------:R-:W3:Y:S02]  /*5fb00*/  LDL.LU R24, [R1+0x250] ;  /* 0x0002500001187983 */ /* 0x000ee40000300800 */
[----:B------:R-:W3:Y:S02]  /*5fb10*/  LDL.LU R25, [R1+0x254] ;  /* 0x0002540001197983 */ /* 0x000ee40000300800 */
[----:B------:R-:W3:Y:S01]  /*5fb20*/  LDL.LU R20, [R1+0x240] ;  /* 0x0002400001147983 */ /* 0x000ee20000300800 */
[----:B------:R-:W3:Y:S01]  /*5fb30*/  LDL.LU R2, [R1+0x2720] ;  /* 0x0027200001027983 */ /* 0x000ee20000300800 */
[----:B------:R-:W3:Y:S01]  /*5fb40*/  LDL.LU.64 R18, [R1+0x2718] ;  /* 0x0027180001127983 */ /* 0x000ee20000300a00 */
[----:B--2---:R-:W-:Y:S02]  /*5fb50*/  HMMA.16816.F32 R8, R4, R16, R8 ;  /* 0x000000100408723c */ /* 0x004fe40000001808 */
[----:B------:R-:W2:Y:S11]  /*5fb60*/  LDL.LU.64 R16, [R1+0x2710] ;  /* 0x0027100001107983 */ /* 0x000eb60000300a00 */
[----:B------:R-:W-:Y:S10]  /*5fb70*/  @!UPT UIADD3 URZ, URZ, URZ, URZ ;  /* 0x0000003f3f3ff290 */ /* 0x000ff4000fffe03f */
[----:B------:R0:W-:Y:S01]  /*5fb80*/  STL.64 [R1+0x6f0], R8 ;  /* 0x0006f00801007387 */ /* 0x0001e20000100a00 */
[----:B------:R3:W-:Y:S02]  /*5fb90*/  STL.64 [R1+0x6f8], R10 ;  /* 0x0006f80a01007387 */ /* 0x0007e40000100a00 */
[C---:B0-----:R-:W-:Y:S02]  /*5fba0*/  FMUL R8, R29.reuse, R23 ;  /* 0x000000171d087220 */ /* 0x041fe40000400000 */
[----:B------:R-:W-:Y:S02]  /*5fbb0*/  FMUL R9, R29, R22 ;  /* 0x000000161d097220 */ /* 0x000fe40000400000 */
[C---:B---3--:R-:W-:Y:S02]  /*5fbc0*/  FMUL R10, R28.reuse, R19 ;  /* 0x000000131c0a7220 */ /* 0x048fe40000400000 */
[----:B------:R-:W-:-:S07]  /*5fbd0*/  FMUL R11, R28, R18 ;  /* 0x000000121c0b7220 */ /* 0x000fce0000400000 */
[----:B--2---:R-:W-:Y:S01]  /*5fbe0*/  HMMA.16816.F32 R8, R4, R16, R8 ;  /* 0x000000100408723c */ /* 0x004fe20000001808 */
[----:B------:R-:W2:Y:S11]  /*5fbf0*/  LDL.LU.64 R16, [R1+0x2708] ;  /* 0x0027080001107983 */ /* 0x000eb60000300a00 */
[----:B------:R-:W-:Y:S11]  /*5fc00*/  @!UPT UIADD3 URZ, URZ, URZ, URZ ;  /* 0x0000003f3f3ff290 */ /* 0x000ff6000fffe03f */
[----:B------:R0:W-:Y:S01]  /*5fc10*/  STL.64 [R1+0x6e0], R8 ;  /* 0x0006e00801007387 */ /* 0x0001e20000100a00 */
[----:B------:R4:W-:Y:S02]  /*5fc20*/  STL.64 [R1+0x6e8], R10 ;  /* 0x0006e80a01007387 */ /* 0x0009e40000100a00 */
[C---:B0-----:R-:W-:Y:S02]  /*5fc30*/  FMUL R9, R29.reuse, R15 ;  /* 0x0000000f1d097220 */ /* 0x041fe40000400000 */
[C---:B----4-:R-:W-:Y:S02]  /*5fc40*/  FMUL R10, R28.reuse, R14 ;  /* 0x0000000e1c0a7220 */ /* 0x050fe40000400000 */
[----:B------:R-:W-:Y:S02]  /*5fc50*/  FMUL R11, R28, R3 ;  /* 0x000000031c0b7220 */ /* 0x000fe40000400000 */
[----:B--2---:R-:W-:-:S07]  /*5fc60*/  FMUL R8, R29, R17 ;  /* 0x000000111d087220 */ /* 0x004fce0000400000 */
[----:B------:R-:W-:Y:S01]  /*5fc70*/  HMMA.16816.F32 R12, R4, R12, R8 ;  /* 0x0000000c040c723c */ /* 0x000fe20000001808 */
[----:B------:R-:W2:Y:S01]  /*5fc80*/  LDL.LU R9, [R1+0xff0] ;  /* 0x000ff00001097983 */ /* 0x000ea20000300800 */
[----:B------:R-:W3:Y:S11]  /*5fc90*/  LDL.LU R10, [R1+0xff4] ;  /* 0x000ff400010a7983 */ /* 0x000ef60000300800 */
[----:B------:R-:W-:Y:S10]  /*5fca0*/  @!UPT UIADD3 URZ, URZ, URZ, URZ ;  /* 0x0000003f3f3ff290 */ /* 0x000ff4000fffe03f */
[----:B------:R-:W-:Y:S01]  /*5fcb0*/  STL.64 [R1+0x6d0], R12 ;  /* 0x0006d00c01007387 */ /* 0x000fe20000100a00 */
[----:B------:R-:W-:Y:S02]  /*5fcc0*/  STL.64 [R1+0x6d8], R14 ;  /* 0x0006d80e01007387 */ /* 0x000fe40000100a00 */
[----:B------:R-:W4:Y:S02]  /*5fcd0*/  LDL.LU R11, [R1+0xff8] ;  /* 0x000ff800010b7983 */ /* 0x000f240000300800 */
[----:B------:R-:W2:Y:S01]  /*5fce0*/  LDL.LU R27, [R1+0xffc] ;  /* 0x000ffc00011b7983 */ /* 0x000ea20000300800 */
[----:B------:R-:W2:Y:S04]  /*5fcf0*/  LDL.LU R26, [R1+0x1010] ;  /* 0x00101000011a7983 */ /* 0x000ea80000300800 */
[----:B--2---:R-:W-:Y:S01]  /*5fd00*/  STL [R1+0x2700], R26 ;  /* 0x0027001a01007387 */ /* 0x004fe20000100800 */
        /* <DEDUP_REMOVED lines=10> */
[----:B------:R-:W-:-:S02]  /*5fdb0*/  FMUL R8, R29, R9 ;  /* 0x000000091d087220 */ /* 0x000fc40000400000 */
[----:B------:R-:W2:Y:S02]  /*5fdc0*/  LDL.LU R13, [R1+0x1034] ;  /* 0x00103400010d7983 */ /* 0x000ea40000300800 */
[C---:B---3--:R-:W-:Y:S01]  /*5fdd0*/  FMUL R9, R29.reuse, R10 ;  /* 0x0000000a1d097220 */ /* 0x048fe20000400000 */
[----:B------:R-:W-:Y:S01]  /*5fde0*/  MOV R25, R2 ;  /* 0x0000000200197202 */ /* 0x000fe20000000f00 */
[----:B------:R-:W3:Y:S01]  /*5fdf0*/  LDL.LU R12, [R1+0x1038] ;  /* 0x00103800010c7983 */ /* 0x000ee20000300800 */
[C---:B----4-:R-:W-:Y:S02]  /*5fe00*/  FMUL R10, R28.reuse, R11 ;  /* 0x0000000b1c0a7220 */ /* 0x050fe40000400000 */
[----:B------:R-:W4:Y:S02]  /*5fe10*/  LDL.LU R2, [R1+0x103c] ;  /* 0x00103c0001027983 */ /* 0x000f240000300800 */
[C---:B------:R-:W-:Y:S01]  /*5fe20*/  FMUL R11, R28.reuse, R27 ;  /* 0x0000001b1c0b7220 */ /* 0x040fe20000400000 */
[----:B------:R-:W3:Y:S06]  /*5fe30*/  LDL.LU R26, [R1+0x2700] ;  /* 0x00270000011a7983 */ /* 0x000eec0000300800 */
[C---:B--2---:R-:W-:Y:S01]  /*5fe40*/  HMMA.16816.F32 R8, R4.reuse, R24, R8 ;  /* 0x000000180408723c */ /* 0x044fe20000001808 */
[----:B------:R-:W2:Y:S11]  /*5fe50*/  LDL.LU.64 R24, [R1+0x26f8] ;  /* 0x0026f80001187983 */ /* 0x000eb60000300a00 */
[----:B------:R-:W-:Y:S11]  /*5fe60*/  @!UPT UIADD3 URZ, URZ, URZ, URZ ;  /* 0x0000003f3f3ff290 */ /* 0x000ff6000fffe03f */
[----:B------:R3:W-:Y:S01]  /*5fe70*/  STL.64 [R1+0x6c0], R8 ;  /* 0x0006c00801007387 */ /* 0x0007e20000100a00 */
[----:B------:R0:W-:Y:S02]  /*5fe80*/  STL.64 [R1+0x6c8], R10 ;  /* 0x0006c80a01007387 */ /* 0x0001e40000100a00 */
[C---:B---3--:R-:W-:Y:S02]  /*5fe90*/  FMUL R8, R29.reuse, R26 ;  /* 0x0000001a1d087220 */ /* 0x048fe40000400000 */
[C---:B------:R-:W-:Y:S02]  /*5fea0*/  FMUL R9, R29.reuse, R23 ;  /* 0x000000171d097220 */ /* 0x040fe40000400000 */
[C---:B0-----:R-:W-:Y:S02]  /*5feb0*/  FMUL R10, R28.reuse, R22 ;  /* 0x000000161c0a7220 */ /* 0x041fe40000400000 */
[C---:B------:R-:W-:Y:S01]  /*5fec0*/  FMUL R11, R28.reuse, R3 ;  /* 0x000000031c0b7220 */ /* 0x040fe20000400000 */
[----:B------:R-:W3:Y:S06]  /*5fed0*/  LDL.LU.64 R26, [R1+0x26f0] ;  /* 0x0026f000011a7983 */ /* 0x000eec0000300a00 */
[----:B--2---:R-:W-:Y:S01]  /*5fee0*/  HMMA.16816.F32 R8, R4, R24, R8 ;  /* 0x000000180408723c */ /* 0x004fe20000001808 */
[----:B------:R-:W2:Y:S01]  /*5fef0*/  LDL.LU.64 R24, [R1+0x26e8] ;  /* 0x0026e80001187983 */ /* 0x000ea20000300a00 */
[----:B------:R-:W2:Y:S11]  /*5ff00*/  LDL.LU R3, [R1+0x1040] ;  /* 0x0010400001037983 */ /* 0x000eb60000300800 */
[----:B------:R-:W-:Y:S10]  /*5ff10*/  @!UPT UIADD3 URZ, URZ, URZ, URZ ;  /* 0x0000003f3f3ff290 */ /* 0x000ff4000fffe03f */
[----:B------:R0:W-:Y:S01]  /*5ff20*/  STL.64 [R1+0x6b0], R8 ;  /* 0x0006b00801007387 */ /* 0x0001e20000100a00 */
[----:B------:R1:W-:Y:S02]  /*5ff30*/  STL.64 [R1+0x6b8], R10 ;  /* 0x0006b80a01007387 */ /* 0x0003e40000100a00 */
[----:B------:R-:W2:Y:S02]  /*5ff40*/  LDL.LU.64 R22, [R1+0x26e0] ;  /* 0x0026e00001167983 */ /* 0x000ea40000300a00 */
[C---:B0-----:R-:W-:Y:S02]  /*5ff50*/  FMUL R8, R29.reuse, R19 ;  /* 0x000000131d087220 */ /* 0x041fe40000400000 */
[----:B------:R-:W-:Y:S02]  /*5ff60*/  FMUL R9, R29, R18 ;  /* 0x000000121d097220 */ /* 0x000fe40000400000 */
[C---:B-1----:R-:W-:Y:S02]  /*5ff70*/  FMUL R10, R28.reuse, R17 ;  /* 0x000000111c0a7220 */ /* 0x042fe40000400000 */
[----:B------:R-:W-:-:S07]  /*5ff80*/  FMUL R11, R28, R15 ;  /* 0x0000000f1c0b7220 */ /* 0x000fce0000400000 */
[C---:B------:R-:W-:Y:S01]  /*5ff90*/  HMMA.16816.F32 R8, R4.reuse, R20, R8 ;  /* 0x000000140408723c */ /* 0x040fe20000001808 */
[----:B------:R-:W2:Y:S11]  /*5ffa0*/  LDL.LU.64 R20, [R1+0x26d8] ;  /* 0x0026d80001147983 */ /* 0x000eb60000300a00 */
[----:B------:R-:W-:Y:S11]  /*5ffb0*/  @!UPT UIADD3 URZ, URZ, URZ, URZ ;  /* 0x0000003f3f3ff290 */ /* 0x000ff6000fffe03f */
[----:B------:R0:W-:Y:S01]  /*5ffc0*/  STL.64 [R1+0x6a0], R8 ;  /* 0x0006a00801007387 */ /* 0x0001e20000100a00 */
[----:B------:R1:W-:Y:S02]  /*5ffd0*/  STL.64 [R1+0x6a8], R10 ;  /* 0x0006a80a01007387 */ /* 0x0003e40000100a00 */
[C---:B0-----:R-:W-:Y:S02]  /*5ffe0*/  FMUL R8, R29.reuse, R14 ;  /* 0x0000000e1d087220 */ /* 0x041fe40000400000 */
[----:B------:R-:W-:Y:S02]  /*5fff0*/  FMUL R9, R29, R13 ;  /* 0x0000000d1d097220 */ /* 0x000fe40000400000 */
[C---:B-1----:R-:W-:Y:S02]  /*60000*/  FMUL R10, R28.reuse, R12 ;  /* 0x0000000c1c0a7220 */ /* 0x042fe40000400000 */
[----:B----4-:R-:W-:Y:S01]  /*60010*/  FMUL R11, R28, R2 ;  /* 0x000000021c0b7220 */ /* 0x010fe20000400000 */
[----:B------:R-:W4:Y:S01]  /*60020*/  LDL.LU R14, [R1+0x1044] ;  /* 0x00104400010e7983 */ /* 0x000f220000300800 */
[----:B------:R-:W3:Y:S03]  /*60030*/  LDL.LU R13, [R1+0x1048] ;  /* 0x00104800010d7983 */ /* 0x000ee60000300800 */
[----:B------:R-:W0:Y:S02]  /*60040*/  S2R R2, SR_TID.X ;  /* 0x0000000000027919 */ /* 0x000e240000002100 */
[----:B--2---:R-:W-:Y:S11]  /*60050*/  HMMA.16816.F32 R8, R4, R20, R8 ;  /* 0x000000140408723c */ /* 0x004ff60000001808 */
[----:B------:R-:W-:Y:S11]  /*60060*/  @!UPT UIADD3 URZ, URZ, URZ, URZ ;  /* 0x0000003f3f3ff290 */ /* 0x000ff6000fffe03f */
[----:B------:R-:W-:Y:S01]  /*60070*/  @!UPT UIADD3 URZ, URZ, URZ, URZ ;  /* 0x0000003f3f3ff290 */ /* 0x000fe2000fffe03f */
[----:B------:R4:W-:Y:S01]  /*60080*/  STL.64 [R1+0x690], R8 ;  /* 0x0006900801007387 */ /* 0x0009e20000100a00 */
[----:B------:R3:W-:Y:S02]  /*60090*/  STL.64 [R1+0x698], R10 ;  /* 0x0006980a01007387 */ /* 0x0007e40000100a00 */
[----:B------:R-:W2:Y:S01]  /*600a0*/  LDL.LU R12, [R1+0x104c] ;  /* 0x00104c00010c7983 */ /* 0x000ea20000300800 */
[----:B------:R-:W-:Y:S01]  /*600b0*/  MOV R20, R0 ;  /* 0x0000000000147202 */ /* 0x000fe20000000f00 */
[C---:B0-----:R-:W-:Y:S02]  /*600c0*/  LOP3.LUT R0, R2.reuse, 0x7, RZ, 0xc0, !PT ;  /* 0x0000000702007812 */ /* 0x041fe400078ec0ff */
[----:B------:R-:W-:Y:S02]  /*600d0*/  IMAD.SHL.U32 R2, R2, 0x80, RZ ;  /* 0x0000008002027824 */ /* 0x000fe400078e00ff */
[----:B------:R-:W-:-:S04]  /*600e0*/  SHF.L.U32 R0, R0, 0x4, RZ ;  /* 0x0000000400007819 */ /* 0x000fc800000006ff */
[----:B------:R-:W-:Y:S02]  /*600f0*/  LOP3.LUT R0, R0, 0x780, R2, 0xf8, !PT ;  /* 0x0000078000007812 */ /* 0x000fe400078ef802 */
[----:B------:R-:W0:Y:S01]  /*60100*/  S2R R2, SR_TID.X ;  /* 0x0000000000027919 */ /* 0x000e220000002100 */
[----:B----4-:R-:W-:Y:S02]  /*60110*/  FMUL R9, R29, R14 ;  /* 0x0000000e1d097220 */ /* 0x010fe40000400000 */
[----:B---3--:R-:W-:Y:S01]  /*60120*/  FMUL R10, R28, R13 ;  /* 0x0000000d1c0a7220 */ /* 0x008fe20000400000 */
[----:B0-----:R-:W-:-:S04]  /*60130*/  LOP3.LUT R0, R0, 0x10, R2, 0x78, !PT ;  /* 0x0000001000007812 */ /* 0x001fc800078e7802 */
[----:B------:R-:W-:Y:S01]  /*60140*/  LOP3.LUT R0, R0, 0x20, RZ, 0x3c, !PT ;  /* 0x0000002000007812 */ /* 0x000fe200078e3cff */
[----:B------:R0:W-:Y:S01]  /*60150*/  STL.64 [R1+0x2618], R22 ;  /* 0x0026181601007387 */ /* 0x0001e20000100a00 */
[----:B------:R-:W-:Y:S01]  /*60160*/  MOV R21, R16 ;  /* 0x0000001000157202 */ /* 0x000fe20000000f00 */
[----:B------:R-:W-:Y:S02]  /*60170*/  FMUL R8, R29, R3 ;  /* 0x000000031d087220 */ /* 0x000fe40000400000 */
[----:B0-----:R-:W3:Y:S01]  /*60180*/  LDL.LU R23, [R1+0x1050] ;  /* 0x0010500001177983 */ /* 0x001ee20000300800 */
[----:B------:R-:W4:Y:S02]  /*60190*/  LDL.LU R22, [R1+0x1054] ;  /* 0x0010540001167983 */ /* 0x000f240000300800 */
[----:B------:R-:W3:Y:S02]  /*601a0*/  LDL.LU R19, [R1+0x1058] ;  /* 0x0010580001137983 */ /* 0x000ee40000300800 */
[----:B------:R-:W3:Y:S01]  /*601b0*/  LDL.LU R18, [R1+0x105c] ;  /* 0x00105c0001127983 */ /* 0x000ee20000300800 */
[----:B------:R-:W3:Y:S01]  /*601c0*/  LDL.LU R16, [R1+0x1070] ;  /* 0x0010700001107983 */ /* 0x000ee20000300800 */
[----:B------:R-:W3:Y:S02]  /*601d0*/  LDL.LU R17, [R1+0x1074] ;  /* 0x0010740001117983 */ /* 0x000ee40000300800 */
[----:B------:R-:W3:Y:S02]  /*601e0*/  LDL.LU R3, [R1+0x1078] ;  /* 0x0010780001037983 */ /* 0x000ee40000300800 */
[----:B------:R-:W4:Y:S02]  /*601f0*/  LDL.LU R2, [R1+0x107c] ;  /* 0x00107c0001027983 */ /* 0x000f240000300800 */
[----:B--2---:R-:W-:-:S02]  /*60200*/  FMUL R11, R28, R12 ;  /* 0x0000000c1c0b7220 */ /* 0x004fc40000400000 */
[----:B------:R-:W0:Y:S04]  /*60210*/  LDSM.16.M88.4 R12, [R0+0x30000] ;  /* 0x03000000000c783b */ /* 0x000e280000000200 */
[----:B0-----:R-:W-:Y:S01]  /*60220*/  STL.64 [R1+0x26c8], R14 ;  /* 0x0026c80e01007387 */ /* 0x001fe20000100a00 */
[----:B------:R0:W-:Y:S02]  /*60230*/  STL.64 [R1+0x26c0], R12 ;  /* 0x0026c00c01007387 */ /* 0x0001e40000100a00 */
[----:B0-----:R-:W-:Y:S02]  /*60240*/  MOV R12, R26 ;  /* 0x0000001a000c7202 */ /* 0x001fe40000000f00 */
[----:B------:R-:W2:Y:S01]  /*60250*/  LDL.LU R26, [R1+0x26d0] ;  /* 0x0026d000011a7983 */ /* 0x000ea20000300800 */
[----:B------:R-:W2:Y:S02]  /*60260*/  LDL.LU R13, [R1+0x224] ;  /* 0x00022400010d7983 */ /* 0x000ea40000300800 */
[----:B---3--:R-:W-:-:S02]  /*60270*/  FMUL R16, R29, R16 ;  /* 0x000000101d107220 */ /* 0x008fc40000400000 */
[C---:B------:R-:W-:Y:S01]  /*60280*/  FMUL R17, R29.reuse, R17 ;  /* 0x000000111d117220 */ /* 0x040fe20000400000 */
[----:B--2---:R-:W-:Y:S07]  /*60290*/  HMMA.16816.F32 R12, R4, R12, R8 ;  /* 0x0000000c040c723c */ /* 0x004fee0000001808 */
[C---:B------:R-:W-:Y:S02]  /*602a0*/  FMUL R8, R29.reuse, R23 ;  /* 0x000000171d087220 */ /* 0x040fe40000400000 */
[----:B----4-:R-:W-:-:S02]  /*602b0*/  FMUL R9, R29, R22 ;  /* 0x000000161d097220 */ /* 0x010fc40000400000 */
[C---:B------:R-:W-:Y:S02]  /*602c0*/  FMUL R10, R28.reuse, R19 ;  /* 0x000000131c0a7220 */ /* 0x040fe40000400000 */
[----:B------:R-:W-:-:S07]  /*602d0*/  FMUL R11, R28, R18 ;  /* 0x000000121c0b7220 */ /* 0x000fce0000400000 */
[C---:B------:R-:W-:Y:S03]  /*602e0*/  HMMA.16816.F32 R8, R4.reuse, R24, R8 ;  /* 0x000000180408723c */ /* 0x040fe60000001808 */
[----:B------:R-:W-:Y:S01]  /*602f0*/  STL.64 [R1+0x680], R12 ;  /* 0x0006800c01007387 */ /* 0x000fe20000100a00 */
[----:B------:R0:W-:Y:S02]  /*60300*/  STL.64 [R1+0x688], R14 ;  /* 0x0006880e01007387 */ /* 0x0001e40000100a00 */
[----:B------:R-:W-:Y:S11]  /*60310*/  STL.64 [R1+0x26a0], R26 ;  /* 0x0026a01a01007387 */ /* 0x000ff60000100a00 */
[----:B------:R-:W-:Y:S06]  /*60320*/  @!UPT UIADD3 URZ, URZ, URZ, URZ ;  /* 0x0000003f3f3ff290 */ /* 0x000fec000fffe03f */
[----:B------:R-:W-:Y:S01]  /*60330*/  STL.64 [R1+0x670], R8 ;  /* 0x0006700801007387 */ /* 0x000fe20000100a00 */
[----:B------:R-:W-:Y:S02]  /*60340*/  STL.64 [R1+0x678], R10 ;  /* 0x0006780a01007387 */ /* 0x000fe40000100a00 */
[----:B------:R-:W1:Y:S04]  /*60350*/  LDSM.16.M88.4 R8, [R0+0x30800] ;  /* 0x030800000008783b */ /* 0x000e680000000200 */
[C---:B------:R-:W-:Y:S02]  /*60360*/  FMUL R18, R28.reuse, R3 ;  /* 0x000000031c127220 */ /* 0x040fe40000400000 */
[----:B------:R-:W-:Y:S01]  /*60370*/  FMUL R19, R28, R2 ;  /* 0x000000021c137220 */ /* 0x000fe20000400000 */
[----:B0-----:R-:W2:Y:S01]  /*60380*/  LDL.LU R15, [R1+0x1080] ;  /* 0x00108000010f7983 */ /* 0x001ea20000300800 */
[----:B------:R-:W3:Y:S02]  /*60390*/  LDL.LU R14, [R1+0x1084] ;  /* 0x00108400010e7983 */ /* 0x000ee40000300800 */
[----:B------:R-:W4:Y:S02]  /*603a0*/  LDL.LU R3, [R1+0x1088] ;  /* 0x0010880001037983 */ /* 0x000f240000300800 */
[----:B------:R-:W2:Y:S01]  /*603b0*/  LDL.LU R2, [R1+0x108c] ;  /* 0x00108c0001027983 */ /* 0x000ea20000300800 */
[----:B------:R-:W2:Y:S01]  /*603c0*/  LDL.LU R12, [R1+0x1f0] ;  /* 0x0001f000010c7983 */ /* 0x000ea20000300800 */
[----:B------:R-:W2:Y:S01]  /*603d0*/  LDL.LU R13, [R1+0x1f4] ;  /* 0x0001f400010d7983 */ /* 0x000ea20000300800 */
[----:B------:R-:W-:Y:S02]  /*603e0*/  HMMA.16816.F32 R16, R4, R20, R16 ;  /* 0x000000140410723c */ /* 0x000fe40000001810 */
[----:B-1----:R-:W-:Y:S01]  /*603f0*/  STL.64 [R1+0x25d8], R10 ;  /* 0x0025d80a01007387 */ /* 0x002fe20000100a00 */
[----:B------:R0:W-:Y:S03]  /*60400*/  STL.64 [R1+0x25d0], R8 ;  /* 0x0025d00801007387 */ /* 0x0001e60000100a00 */
[----:B0-----:R-:W2:Y:S11]  /*60410*/  LDL.LU R8, [R1+0x9b0] ;  /* 0x0009b00001087983 */ /* 0x001eb60000300800 */
[----:B------:R-:W-:Y:S06]  /*60420*/  @!UPT UIADD3 URZ, URZ, URZ, URZ ;  /* 0x0000003f3f3ff290 */ /* 0x000fec000fffe03f */
[----:B------:R-:W-:Y:S02]  /*60430*/  STL.64 [R1+0x660], R16 ;  /* 0x0006601001007387 */ /* 0x000fe40000100a00 */
[----:B------:R-:W-:Y:S02]  /*60440*/  STL.64 [R1+0x668], R18 ;  /* 0x0006681201007387 */ /* 0x000fe40000100a00 */
[----:B------:R-:W2:Y:S01]  /*60450*/  LDL.LU R9, [R1+0x9b4] ;  /* 0x0009b40001097983 */ /* 0x000ea20000300800 */
[----:B------:R-:W2:Y:S01]  /*60460*/  LDL.LU R10, [R1+0x9b8] ;  /* 0x0009b800010a7983 */ /* 0x000ea20000300800 */
[----:B------:R-:W2:Y:S02]  /*60470*/  LDL.LU R11, [R1+0x9bc] ;  /* 0x0009bc00010b7983 */ /* 0x000ea40000300800 */
[----:B------:R-:W2:Y:S02]  /*60480*/  LDL.64 R26, [R1+0x2d8] ;  /* 0x0002d800011a7983 */ /* 0x000ea40000100a00 */
[----:B--2---:R0:W-:Y:S04]  /*60490*/  STL.64 [R1+0x26b8], R26 ;  /* 0x0026b81a01007387 */ /* 0x0041e80000100a00 */
[----:B0-----:R-:W2:Y:S01]  /*604a0*/  LDL.64 R26, [R1+0x2e8] ;  /* 0x0002e800011a7983 */ /* 0x001ea20000100a00 */
[----:B------:R-:W-:Y:S02]  /*604b0*/  STL [R1+0x2478], R29 ;  /* 0x0024781d01007387 */ /* 0x000fe40000100800 */
[----:B------:R-:W2:Y:S02]  /*604c0*/  LDL.LU R20, [R1+0x980] ;  /* 0x0009800001147983 */ /* 0x000ea40000300800 */
[----:B------:R-:W2:Y:S01]  /*604d0*/  LDL.LU R21, [R1+0x984] ;  /* 0x0009840001157983 */ /* 0x000ea20000300800 */
[----:B------:R-:W2:Y:S01]  /*604e0*/  LDL.LU R22, [R1+0x988] ;  /* 0x0009880001167983 */ /* 0x000ea20000300800 */
[----:B------:R-:W2:Y:S02]  /*604f0*/  LDL.LU R23, [R1+0x98c] ;  /* 0x00098c0001177983 */ /* 0x000ea40000300800 */
[----:B------:R-:W-:-:S02]  /*60500*/  FMUL R16, R29, R15 ;  /* 0x0000000f1d107220 */ /* 0x000fc40000400000 */
[----:B---3--:R-:W-:Y:S02]  /*60510*/  FMUL R17, R29, R14 ;  /* 0x0000000e1d117220 */ /* 0x008fe40000400000 */
[C---:B----4-:R-:W-:Y:S02]  /*60520*/  FMUL R18, R28.reuse, R3 ;  /* 0x000000031c127220 */ /* 0x050fe40000400000 */
[----:B------:R-:W-:Y:S01]  /*60530*/  FMUL R19, R28, R2 ;  /* 0x000000021c137220 */ /* 0x000fe20000400000 */
[----:B--2---:R-:W-:Y:S01]  /*60540*/  STL.64 [R1+0x2690], R22 ;  /* 0x0026901601007387 */ /* 0x004fe20000100a00 */
[----:B------:R0:W-:Y:S03]  /*60550*/  STL.64 [R1+0x2688], R20 ;  /* 0x0026881401007387 */ /* 0x0001e60000100a00 */
[----:B0-----:R-:W2:Y:S01]  /*60560*/  LDL.LU R20, [R1+0x990] ;  /* 0x0009900001147983 */ /* 0x001ea20000300800 */
[----:B------:R-:W2:Y:S02]  /*60570*/  LDL.LU R21, [R1+0x994] ;  /* 0x0009940001157983 */ /* 0x000ea40000300800 */
[----:B------:R-:W3:Y:S02]  /*60580*/  LDL.LU R22, [R1+0x998] ;  /* 0x0009980001167983 */ /* 0x000ee40000300800 */
[----:B------:R-:W3:Y:S01]  /*60590*/  LDL.LU R23, [R1+0x99c] ;  /* 0x00099c0001177983 */ /* 0x000ee20000300800 */
[----:B------:R-:W-:Y:S01]  /*605a0*/  HMMA.16816.F32 R16, R4, R12, R16 ;  /* 0x0000000c0410723c */ /* 0x000fe20000001810 */
[----:B---3--:R-:W-:Y:S01]  /*605b0*/  STL.64 [R1+0x26b0], R22 ;  /* 0x0026b01601007387 */ /* 0x008fe20000100a00 */
[----:B--2---:R0:W-:Y:S03]  /*605c0*/  STL.64 [R1+0x26a8], R20 ;  /* 0x0026a81401007387 */ /* 0x0041e60000100a00 */
[----:B0-----:R-:W2:Y:S01]  /*605d0*/  LDL.LU R20, [R1+0x9a0] ;  /* 0x0009a00001147983 */ /* 0x001ea20000300800 */
[----:B------:R-:W2:Y:S02]  /*605e0*/  LDL.LU R21, [R1+0x9a4] ;  /* 0x0009a40001157983 */ /* 0x000ea40000300800 */
[----:B------:R-:W2:Y:S02]  /*605f0*/  LDL.LU R22, [R1+0x9a8] ;  /* 0x0009a80001167983 */ /* 0x000ea40000300800 */
[----:B------:R-:W2:Y:S01]  /*60600*/  LDL.LU R23, [R1+0x9ac] ;  /* 0x0009ac0001177983 */ /* 0x000ea20000300800 */
[----:B------:R-:W-:Y:S01]  /*60610*/  STL [R1+0x247c], R28 ;  /* 0x00247c1c01007387 */ /* 0x000fe20000100800 */
[----:B------:R-:W3:Y:S02]  /*60620*/  LDL.LU.64 R14, [R1+0x26c8] ;  /* 0x0026c800010e7983 */ /* 0x000ee40000300a00 */
[----:B------:R-:W3:Y:S02]  /*60630*/  LDL.LU.64 R12, [R1+0x26c0] ;  /* 0x0026c000010c7983 */ /* 0x000ee40000300a00 */
[----:B------:R-:W4:Y:S07]  /*60640*/  LDL.LU R4, [R1+0x970] ;  /* 0x0009700001047983 */ /* 0x000f2e0000300800 */
[----:B------:R-:W-:Y:S01]  /*60650*/  STL.64 [R1+0x640], R16 ;  /* 0x0006401001007387 */ /* 0x000fe20000100a00 */
[----:B------:R-:W-:Y:S02]  /*60660*/  STL.64 [R1+0x648], R18 ;  /* 0x0006481201007387 */ /* 0x000fe40000100a00 */
[----:B------:R-:W4:Y:S02]  /*60670*/  LDL.LU R5, [R1+0x974] ;  /* 0x0009740001057983 */ /* 0x000f240000300800 */
[----:B------:R-:W2:Y:S01]  /*60680*/  LDL.LU R6, [R1+0x978] ;  /* 0x0009780001067983 */ /* 0x000ea20000300800 */
[----:B------:R-:W2:Y:S04]  /*60690*/  LDL.LU R7, [R1+0x97c] ;  /* 0x00097c0001077983 */ /* 0x000ea80000300800 */
[----:B--2---:R0:W-:Y:S01]  /*606a0*/  STL.64 [R1+0x2680], R6 ;  /* 0x0026800601007387 */ /* 0x0041e20000100a00 */
[----:B----4-:R-:W-:Y:S03]  /*606b0*/  STL.64 [R1+0x2678], R4 ;  /* 0x0026780401007387 */ /* 0x010fe60000100a00 */
[----:B0-----:R-:W2:Y:S01]  /*606c0*/  LDL.64 R6, [R1+0x2b8] ;  /* 0x0002b80001067983 */ /* 0x001ea20000100a00 */
[C---:B---3--:R-:W-:Y:S03]  /*606d0*/  HMMA.16816.F32 R8, R12.reuse, R26, R8 ;  /* 0x0000001a0c08723c */ /* 0x048fe60000001808 */
[----:B--2---:R0:W-:Y:S01]  /*606e0*/  STL.64 [R1+0x2698], R6 ;  /* 0x0026980601007387 */ /* 0x0041e20000100a00 */
[----:B------:R-:W2:Y:S02]  /*606f0*/  LDL R18, [R1+0x298] ;  /* 0x0002980001127983 */ /* 0x000ea40000100800 */
[----:B------:R-:W2:Y:S01]  /*60700*/  LDL R19, [R1+0x29c] ;  /* 0x00029c0001137983 */ /* 0x000ea20000100800 */
[----:B0-----:R-:W3:Y:S11]  /*60710*/  LDL.64 R6, [R1+0x2c8] ;  /* 0x0002c80001067983 */ /* 0x001ef60000100a00 */
[----:B------:R-:W-:Y:S05]  /*60720*/  @!UPT UIADD3 URZ, URZ, URZ, URZ ;  /* 0x0000003f3f3ff290 */ /* 0x000fea000fffe03f */
[----:B------:R0:W-:Y:S02]  /*60730*/  STL.64 [R1+0x630], R8 ;  /* 0x0006300801007387 */ /* 0x0001e40000100a00 */
[----:B------:R-:W-:Y:S01]  /*60740*/  STL.64 [R1+0x638], R10 ;  /* 0x0006380a01007387 */ /* 0x000fe20000100a00 */
[----:B0-----:R-:W-:Y:S01]  /*60750*/  MOV R9, R26 ;  /* 0x0000001a00097202 */ /* 0x001fe20000000f00 */
[----:B------:R-:W-:Y:S02]  /*60760*/  IMAD.MOV.U32 R8, RZ, RZ, R27 ;  /* 0x000000ffff087224 */ /* 0x000fe400078e001b */
[----:B------:R-:W4:Y:S02]  /*60770*/  LDL.LU.64 R26, [R1+0x26b8] ;  /* 0x0026b800011a7983 */ /* 0x000f240000300a00 */
[----:B----4-:R-:W-:Y:S11]  /*60780*/  HMMA.16816.F32 R20, R12, R26, R20 ;  /* 0x0000001a0c14723c */ /* 0x010ff60000001814 */
[----:B------:R-:W-:Y:S11]  /*60790*/  @!UPT UIADD3 URZ, URZ, URZ, URZ ;  /* 0x0000003f3f3ff290 */ /* 0x000ff6000fffe03f */
[----:B------:R-:W-:Y:S01]  /*607a0*/  @!UPT UIADD3 URZ, URZ, URZ, URZ ;  /* 0x0000003f3f3ff290 */ /* 0x000fe2000fffe03f */
[----:B------:R-:W-:Y:S01]  /*607b0*/  STL.64 [R1+0x620], R20 ;  /* 0x0006201401007387 */ /* 0x000fe20000100a00 */
[----:B------:R0:W-:Y:S03]  /*607c0*/  STL.64 [R1+0x628], R22 ;  /* 0x0006281601007387 */ /* 0x0001e60000100a00 */
[----:B0-----:R-:W4:Y:S01]  /*607d0*/  LDL.LU.64 R22, [R1+0x26b0] ;  /* 0x0026b00001167983 */ /* 0x001f220000300a00 */
[----:B------:R-:W4:Y:S01]  /*607e0*/  LDL.LU.64 R20, [R1+0x26a8] ;  /* 0x0026a80001147983 */ /* 0x000f220000300a00 */
[----:B------:R-:W-:Y:S02]  /*607f0*/  MOV R11, R26 ;  /* 0x0000001a000b7202 */ /* 0x000fe40000000f00 */
[----:B------:R-:W-:Y:S02]  /*60800*/  MOV R10, R27 ;  /* 0x0000001b000a7202 */ /* 0x000fe40000000f00 */
[----:B------:R-:W2:Y:S03]  /*60810*/  LDL.LU.64 R26, [R1+0x26a0] ;  /* 0x0026a000011a7983 */ /* 0x000ea60000300a00 */
[----:B------:R-:W-:Y:S02]  /*60820*/  STL.64 [R1+0x2628], R10 ;  /* 0x0026280a01007387 */ /* 0x000fe40000100a00 */
[----:B------:R0:W-:Y:S01]  /*60830*/  STL.64 [R1+0x2620], R8 ;  /* 0x0026200801007387 */ /* 0x0001e20000100a00 */
[----:B---3--:R-:W-:-:S02]  /*60840*/  MOV R24, R6 ;  /* 0x0000000600187202 */ /* 0x008fc40000000f00 */
[----:B------:R-:W-:Y:S01]  /*60850*/  MOV R2, R7 ;  /* 0x0000000700027202 */ /* 0x000fe20000000f00 */
[----:B0-----:R-:W3:Y:S01]  /*60860*/  LDL.LU R8, [R1+0x960] ;  /* 0x0009600001087983 */ /* 0x001ee20000300800 */
[----:B------:R-:W3:Y:S02]  /*60870*/  LDL.LU R9, [R1+0x964] ;  /* 0x0009640001097983 */ /* 0x000ee40000300800 */
[----:B------:R-:W3:Y:S02]  /*60880*/  LDL.LU R10, [R1+0x968] ;  /* 0x00096800010a7983 */ /* 0x000ee40000300800 */
[----:B------:R-:W3:Y:S01]  /*60890*/  LDL.LU R11, [R1+0x96c] ;  /* 0x00096c00010b7983 */ /* 0x000ee20000300800 */
[C---:B----4-:R-:W-:Y:S01]  /*608a0*/  HMMA.16816.F32 R20, R12.reuse, R6, R20 ;  /* 0x000000060c14723c */ /* 0x050fe20000001814 */
[----:B------:R-:W4:Y:S11]  /*608b0*/  LDL.LU.64 R6, [R1+0x2698] ;  /* 0x0026980001067983 */ /* 0x000f360000300a00 */
[----:B------:R-:W-:Y:S11]  /*608c0*/  @!UPT UIADD3 URZ, URZ, URZ, URZ ;  /* 0x0000003f3f3ff290 */ /* 0x000ff6000fffe03f */
[----:B------:R-:W-:Y:S01]  /*608d0*/  STL.64 [R1+0x610], R20 ;  /* 0x0006101401007387 */ /* 0x000fe20000100a00 */
[----:B------:R0:W-:Y:S02]  /*608e0*/  STL.64 [R1+0x618], R22 ;  /* 0x0006181601007387 */ /* 0x0001e40000100a00 */
[----:B------:R-:W-:Y:S02]  /*608f0*/  IMAD.MOV.U32 R3, RZ, RZ, R23 ;  /* 0x000000ffff037224 */ /* 0x000fe400078e0017 */
[----:B0-----:R-:W3:Y:S01]  /*60900*/  LDL.LU.64 R22, [R1+0x2690] ;  /* 0x0026900001167983 */ /* 0x001ee20000300a00 */
[----:B------:R-:W3:Y:S02]  /*60910*/  LDL.LU.64 R20, [R1+0x2688] ;  /* 0x0026880001147983 */ /* 0x000ee40000300a00 */
[----:B--2---:R0:W-:Y:S02]  /*60920*/  STL.64 [R1+0x2608], R26 ;  /* 0x0026081a01007387 */ /* 0x0041e40000100a00 */
[----:B------:R-:W-:Y:S01]  /*60930*/  STL [R1+0x2600], R24 ;  /* 0x0026001801007387 */ /* 0x000fe20000100800 */
[----:B0-----:R-:W2:Y:S01]  /*60940*/  LDL.64 R26, [R1+0x2a8] ;  /* 0x0002a800011a7983 */ /* 0x001ea20000100a00 */
[----:B------:R4:W-:Y:S02]  /*60950*/  STL [R1+0x2480], R3 ;  /* 0x0024800301007387 */ /* 0x0009e40000100800 */
[----:B----4-:R-:W-:Y:S01]  /*60960*/  MOV R3, R7 ;  /* 0x0000000700037202 */ /* 0x010fe20000000f00 */
[C---:B---3--:R-:W-:Y:S11]  /*60970*/  HMMA.16816.F32 R20, R12.reuse, R6, R20 ;  /* 0x000000060c14723c */ /* 0x048ff60000001814 */
[----:B------:R-:W-:Y:S11]  /*60980*/  @!UPT UIADD3 URZ, URZ, URZ, URZ ;  /* 0x0000003f3f3ff290 */ /* 0x000ff6000fffe03f */
[----:B------:R-:W-:Y:S01]  /*60990*/  @!UPT UIADD3 URZ, URZ, URZ, URZ ;  /* 0x0000003f3f3ff290 */ /* 0x000fe2000fffe03f */
[----:B------:R0:W-:Y:S01]  /*609a0*/  STL.64 [R1+0x600], R20 ;  /* 0x0006001401007387 */ /* 0x0001e20000100a00 */
[----:B------:R1:W-:Y:S01]  /*609b0*/  STL.64 [R1+0x608], R22 ;  /* 0x0006081601007387 */ /* 0x0003e20000100a00 */
[----:B0-----:R-:W-:Y:S02]  /*609c0*/  MOV R20, R6 ;  /* 0x0000000600147202 */ /* 0x001fe40000000f00 */
[----:B------:R-:W2:Y:S01]  /*609d0*/  LDL.LU.64 R6, [R1+0x2680] ;  /* 0x0026800001067983 */ /* 0x000ea20000300a00 */
[----:B------:R-:W2:Y:S01]  /*609e0*/  LDL.LU.64 R4, [R1+0x2678] ;  /* 0x0026780001047983 */ /* 0x000ea20000300a00 */
[C---:B------:R-:W-:Y:S08]  /*609f0*/  HMMA.16816.F32 R8, R12.reuse, R18, R8 ;  /* 0x000000120c08723c */ /* 0x040ff00000001808 */
[----:B--2---:R-:W-:Y:S11]  /*60a00*/  HMMA.16816.F32 R4, R12, R26, R4 ;  /* 0x0000001a0c04723c */ /* 0x004ff60000001804 */
[----:B------:R-:W-:Y:S11]  /*60a10*/  @!UPT UIADD3 URZ, URZ, URZ, URZ ;  /* 0x0000003f3f3ff290 */ /* 0x000ff6000fffe03f */
[----:B------:R-:W-:Y:S01]  /*60a20*/  @!UPT UIADD3 URZ, URZ, URZ, URZ ;  /* 0x0000003f3f3ff290 */ /* 0x000fe2000fffe03f */
[----:B------:R-:W-:Y:S01]  /*60a30*/  STL.64 [R1+0x5f0], R4 ;  /* 0x0005f00401007387 */ /* 0x000fe20000100a00 */
[----:B------:R-:W-:Y:S02]  /*60a40*/  STL.64 [R1+0x5f8], R6 ;  /* 0x0005f80601007387 */ /* 0x000fe40000100a00 */
[----:B-1----:R-:W2:Y:S02]  /*60a50*/  LDL R22, [R1+0x258] ;  /* 0x0002580001167983 */ /* 0x002ea40000100800 */
[----:B------:R-:W-:Y:S01]  /*60a60*/  STL.64 [R1+0x5e0], R8 ;  /* 0x0005e00801007387 */ /* 0x000fe20000100a00 */
[----:B------:R-:W-:Y:S01]  /*60a70*/  STL.64 [R1+0x5e8], R10 ;  /* 0x0005e80a01007387 */ /* 0x000fe20000100a00 */
[----:B------:R-:W2:Y:S03]  /*60a80*/  LDL R23, [R1+0x25c] ;  /* 0x00025c0001177983 */ /* 0x000ea60000100800 */
[----:B--2---:R0:W-:Y:S04]  /*60a90*/  STL.64 [R1+0x2630], R22 ;  /* 0x0026301601007387 */ /* 0x0041e80000100a00 */
[----:B0-----:R-:W2:Y:S04]  /*60aa0*/  LDL R22, [R1+0x268] ;  /* 0x0002680001167983 */ /* 0x001ea80000100800 */
[----:B------:R-:W2:Y:S04]  /*60ab0*/  LDL R23, [R1+0x26c] ;  /* 0x00026c0001177983 */ /* 0x000ea80000100800 */
[----:B--2---:R-:W-:Y:S01]  /*60ac0*/  STL.64 [R1+0x2650], R22 ;  /* 0x0026501601007387 */ /* 0x004fe20000100a00 */
[----:B------:R0:W-:Y:S03]  /*60ad0*/  STL [R1+0x2648], R20 ;  /* 0x0026481401007387 */ /* 0x0001e60000100800 */
[----:B0-----:R-:W2:Y:S01]  /*60ae0*/  LDL.LU R20, [R1+0xb30] ;  /* 0x000b300001147983 */ /* 0x001ea20000300800 */
[----:B------:R-:W2:Y:S02]  /*60af0*/  LDL.LU R21, [R1+0xb34] ;  /* 0x000b340001157983 */ /* 0x000ea40000300800 */
[----:B------:R-:W3:Y:S02]  /*60b00*/  LDL.LU R22, [R1+0xb38] ;  /* 0x000b380001167983 */ /* 0x000ee40000300800 */
[----:B------:R-:W3:Y:S02]  /*60b10*/  LDL.LU R23, [R1+0xb3c] ;  /* 0x000b3c0001177983 */ /* 0x000ee40000300800 */
[----:B---3--:R0:W-:Y:S01]  /*60b20*/  STL.64 [R1+0x2660], R22 ;  /* 0x0026601601007387 */ /* 0x0081e20000100a00 */
[----:B--2---:R-:W-:Y:S03]  /*60b30*/  STL.64 [R1+0x2658], R20 ;  /* 0x0026581401007387 */ /* 0x004fe60000100a00 */
[----:B0-----:R-:W2:Y:S04]  /*60b40*/  LDL R22, [R1+0x288] ;  /* 0x0002880001167983 */ /* 0x001ea80000100800 */
[----:B------:R-:W2:Y:S01]  /*60b50*/  LDL R23, [R1+0x28c] ;  /* 0x00028c0001177983 */ /* 0x000ea20000100800 */
[----:B------:R-:W3:Y:S02]  /*60b60*/  LDL.LU R8, [R1+0xb10] ;  /* 0x000b100001087983 */ /* 0x000ee40000300800 */
[----:B------:R-:W3:Y:S02]  /*60b70*/  LDL.LU R9, [R1+0xb14] ;  /* 0x000b140001097983 */ /* 0x000ee40000300800 */
[----:B------:R-:W4:Y:S01]  /*60b80*/  LDL.LU R10, [R1+0xb18] ;  /* 0x000b1800010a7983 */ /* 0x000f220000300800 */
[----:B------:R-:W4:Y:S04]  /*60b90*/  LDL.LU R11, [R1+0xb1c] ;  /* 0x000b1c00010b7983 */ /* 0x000f280000300800 */
[----:B----4-:R-:W-:Y:S01]  /*60ba0*/  STL.64 [R1+0x2640], R10 ;  /* 0x0026400a01007387 */ /* 0x010fe20000100a00 */
[----:B---3--:R0:W-:Y:S03]  /*60bb0*/  STL.64 [R1+0x2638], R8 ;  /* 0x0026380801007387 */ /* 0x0081e60000100a00 */
[----:B0-----:R-:W3:Y:S01]  /*60bc0*/  LDL.LU R8, [R1+0xb20] ;  /* 0x000b200001087983 */ /* 0x001ee20000300800 */
[----:B------:R-:W3:Y:S02]  /*60bd0*/  LDL.LU R9, [R1+0xb24] ;  /* 0x000b240001097983 */ /* 0x000ee40000300800 */
[----:B------:R-:W4:Y:S02]  /*60be0*/  LDL.LU R10, [R1+0xb28] ;  /* 0x000b2800010a7983 */ /* 0x000f240000300800 */
[----:B------:R-:W4:Y:S01]  /*60bf0*/  LDL.LU R11, [R1+0xb2c] ;  /* 0x000b2c00010b7983 */ /* 0x000f220000300800 */
        /* <DEDUP_REMOVED lines=12> */
[----:B------:R-:W4:Y:S01]  /*60cc0*/  LDL.LU R16, [R1+0xa70] ;  /* 0x000a700001107983 */ /* 0x000f220000300800 */
[----:B------:R-:W4:Y:S02]  /*60cd0*/  LDL.LU R17, [R1+0xa74] ;  /* 0x000a740001117983 */ /* 0x000f240000300800 */
[----:B------:R-:W2:Y:S02]  /*60ce0*/  LDL.LU R18, [R1+0xa78] ;  /* 0x000a780001127983 */ /* 0x000ea40000300800 */
[----:B------:R-:W2:Y:S02]  /*60cf0*/  LDL.LU R19, [R1+0xa7c] ;  /* 0x000a7c0001137983 */ /* 0x000ea40000300800 */
[----:B--2---:R0:W-:Y:S02]  /*60d00*/  STL.64 [R1+0x2560], R18 ;  /* 0x0025601201007387 */ /* 0x0041e40000100a00 */
[----:B0-----:R-:W-:Y:S01]  /*60d10*/  IMAD.MOV.U32 R18, RZ, RZ, R5 ;  /* 0x000000ffff127224 */ /* 0x001fe200078e0005 */
[----:B------:R-:W-:-:S02]  /*60d20*/  MOV R19, R4 ;  /* 0x0000000400137202 */ /* 0x000fc40000000f00 */
[----:B------:R-:W0:Y:S04]  /*60d30*/  LDSM.16.M88.4 R4, [R0+0x31000] ;  /* 0x031000000004783b */ /* 0x000e280000000200 */
[----:B----4-:R-:W-:Y:S01]  /*60d40*/  STL.64 [R1+0x2558], R16 ;  /* 0x0025581001007387 */ /* 0x010fe20000100a00 */
[----:B------:R1:W-:Y:S03]  /*60d50*/  STL.64 [R1+0x2578], R18 ;  /* 0x0025781201007387 */ /* 0x0003e60000100a00 */
[----:B-1----:R-:W2:Y:S04]  /*60d60*/  LDL R18, [R1+0x278] ;  /* 0x0002780001127983 */ /* 0x002ea80000100800 */
[----:B------:R-:W2:Y:S04]  /*60d70*/  LDL R19, [R1+0x27c] ;  /* 0x00027c0001137983 */ /* 0x000ea80000100800 */
[----:B0-----:R0:W-:Y:S01]  /*60d80*/  STL.64 [R1+0x24c8], R6 ;  /* 0x0024c80601007387 */ /* 0x0011e20000100a00 */
[----:B------:R-:W-:Y:S03]  /*60d90*/  STL.64 [R1+0x24c0], R4 ;  /* 0x0024c00401007387 */ /* 0x000fe60000100a00 */
[----:B0-----:R-:W4:Y:S01]  /*60da0*/  LDL.64 R6, [R1+0x1f8] ;  /* 0x0001f80001067983 */ /* 0x001f220000100a00 */
[C---:B------:R-:W-:Y:S03]  /*60db0*/  HMMA.16816.F32 R20, R12.reuse, R22, R8 ;  /* 0x000000160c14723c */ /* 0x040fe60000001808 */
[----:B----4-:R0:W-:Y:S04]  /*60dc0*/  STL.64 [R1+0x25e0], R6 ;  /* 0x0025e00601007387 */ /* 0x0101e80000100a00 */
[----:B0-----:R-:W4:Y:S04]  /*60dd0*/  LDL R6, [R1+0x248] ;  /* 0x0002480001067983 */ /* 0x001f280000100800 */
[----:B------:R-:W4:Y:S01]  /*60de0*/  LDL R7, [R1+0x24c] ;  /* 0x00024c0001077983 */ /* 0x000f220000100800 */
[----:B------:R-:W2:Y:S02]  /*60df0*/  LDL.LU.64 R10, [R1+0x2670] ;  /* 0x00267000010a7983 */ /* 0x000ea40000300a00 */
[----:B------:R-:W2:Y:S09]  /*60e00*/  LDL.LU.64 R8, [R1+0x2668] ;  /* 0x0026680001087983 */ /* 0x000eb20000300a00 */
[----:B------:R-:W-:Y:S01]  /*60e10*/  STL.64 [R1+0x5d0], R20 ;  /* 0x0005d01401007387 */ /* 0x000fe20000100a00 */
[----:B------:R0:W-:Y:S04]  /*60e20*/  STL.64 [R1+0x5d8], R22 ;  /* 0x0005d81601007387 */ /* 0x0001e80000100a00 */
[----:B0-----:R-:W2:Y:S01]  /*60e30*/  LDL.LU.64 R22, [R1+0x2660] ;  /* 0x0026600001167983 */ /* 0x001ea20000300a00 */
[----:B------:R-:W2:Y:S02]  /*60e40*/  LDL.LU.64 R20, [R1+0x2658] ;  /* 0x0026580001147983 */ /* 0x000ea40000300a00 */
[C---:B--2---:R-:W-:Y:S01]  /*60e50*/  HMMA.16816.F32 R16, R12.reuse, R18, R20 ;  /* 0x000000120c10723c */ /* 0x044fe20000001814 */
[----:B------:R-:W2:Y:S01]  /*60e60*/  LDL.LU.64 R22, [R1+0x2650] ;  /* 0x0026500001167983 */ /* 0x000ea20000300a00 */
[----:B------:R-:W2:Y:S11]  /*60e70*/  LDL.LU R20, [R1+0x2648] ;  /* 0x0026480001147983 */ /* 0x000eb60000300800 */
[----:B------:R-:W-:Y:S10]  /*60e80*/  @!UPT UIADD3 URZ, URZ, URZ, URZ ;  /* 0x0000003f3f3ff290 */ /* 0x000ff4000fffe03f */
[----:B------:R-:W-:Y:S01]  /*60e90*/  STL.64 [R1+0x5c0], R16 ;  /* 0x0005c01001007387 */ /* 0x000fe20000100a00 */
[----:B------:R0:W-:Y:S02]  /*60ea0*/  STL.64 [R1+0x5c8], R18 ;  /* 0x0005c81201007387 */ /* 0x0001e40000100a00 */
[----:B0-----:R-:W-:Y:S02]  /*60eb0*/  MOV R19, R3 ;  /* 0x0000000300137202 */ /* 0x001fe40000000f00 */
[----:B--2---:R-:W-:Y:S02]  /*60ec0*/  MOV R18, R20 ;  /* 0x0000001400127202 */ /* 0x004fe40000000f00 */
[C---:B------:R-:W-:Y:S03]  /*60ed0*/  HMMA.16816.F32 R20, R12.reuse, R22, R8 ;  /* 0x000000160c14723c */ /* 0x040fe60000001808 */
[----:B------:R0:W-:Y:S01]  /*60ee0*/  STL.64 [R1+0x2590], R18 ;  /* 0x0025901201007387 */ /* 0x0001e20000100a00 */
[----:B------:R-:W4:Y:S02]  /*60ef0*/  LDL.LU R16, [R1+0xb00] ;  /* 0x000b000001107983 */ /* 0x000f240000300800 */
[----:B------:R-:W4:Y:S01]  /*60f00*/  LDL.LU R17, [R1+0xb04] ;  /* 0x000b040001117983 */ /* 0x000f220000300800 */
[----:B0-----:R-:W4:Y:S01]  /*60f10*/  LDL.LU R18, [R1+0xb08] ;  /* 0x000b080001127983 */ /* 0x001f220000300800 */
[----:B------:R-:W4:Y:S02]  /*60f20*/  LDL.LU R19, [R1+0xb0c] ;  /* 0x000b0c0001137983 */ /* 0x000f240000300800 */
[----:B------:R-:W2:Y:S02]  /*60f30*/  LDL.LU.64 R10, [R1+0x2640] ;  /* 0x00264000010a7983 */ /* 0x000ea40000300a00 */
[----:B------:R-:W2:Y:S11]  /*60f40*/  LDL.LU.64 R8, [R1+0x2638] ;  /* 0x0026380001087983 */ /* 0x000eb60000300a00 */
[----:B------:R-:W-:Y:S01]  /*60f50*/  STL.64 [R1+0x5b0], R20 ;  /* 0x0005b01401007387 */ /* 0x000fe20000100a00 */
[----:B------:R0:W-:Y:S03]  /*60f60*/  STL.64 [R1+0x5b8], R22 ;  /* 0x0005b81601007387 */ /* 0x0001e60000100a00 */
[----:B0-----:R-:W2:Y:S01]  /*60f70*/  LDL.LU.64 R22, [R1+0x2630] ;  /* 0x0026300001167983 */ /* 0x001ea20000300a00 */
[C---:B----4-:R-:W-:Y:S08]  /*60f80*/  HMMA.16816.F32 R4, R12.reuse, R6, R16 ;  /* 0x000000060c04723c */ /* 0x050ff00000001810 */
[C---:B--2---:R-:W-:Y:S01]  /*60f90*/  HMMA.16816.F32 R20, R12.reuse, R22, R8 ;  /* 0x000000160c14723c */ /* 0x044fe20000001808 */
[----:B------:R-:W2:Y:S01]  /*60fa0*/  LDL.LU.64 R10, [R1+0x2628] ;  /* 0x00262800010a7983 */ /* 0x000ea20000300a00 */
[----:B------:R-:W4:Y:S11]  /*60fb0*/  LDL.LU.64 R8, [R1+0x2620] ;  /* 0x0026200001087983 */ /* 0x000f360000300a00 */
[----:B------:R-:W-:Y:S10]  /*60fc0*/  @!UPT UIADD3 URZ, URZ, URZ, URZ ;  /* 0x0000003f3f3ff290 */ /* 0x000ff4000fffe03f */
[----:B------:R-:W-:Y:S01]  /*60fd0*/  STL.64 [R1+0x5a0], R20 ;  /* 0x0005a01401007387 */ /* 0x000fe20000100a00 */
[----:B------:R0:W-:Y:S03]  /*60fe0*/  STL.64 [R1+0x5a8], R22 ;  /* 0x0005a81601007387 */ /* 0x0001e60000100a00 */
[----:B0-----:R-:W3:Y:S01]  /*60ff0*/  LDL.LU.64 R22, [R1+0x2618] ;  /* 0x0026180001167983 */ /* 0x001ee20000300a00 */
[----:B------:R-:W2:Y:S02]  /*61000*/  LDL.LU R16, [R1+0xaa0] ;  /* 0x000aa00001107983 */ /* 0x000ea40000300800 */
[----:B------:R-:W-:Y:S02]  /*61010*/  STL.64 [R1+0x590], R4 ;  /* 0x0005900401007387 */ /* 0x000fe40000100a00 */
[----:B------:R3:W-:Y:S01]  /*61020*/  STL.64 [R1+0x598], R6 ;  /* 0x0005980601007387 */ /* 0x0007e20000100a00 */
[----:B------:R-:W2:Y:S01]  /*61030*/  LDL.LU R17, [R1+0xaa4] ;  /* 0x000aa40001117983 */ /* 0x000ea20000300800 */
[----:B------:R-:W2:Y:S02]  /*61040*/  LDL.LU R18, [R1+0xaa8] ;  /* 0x000aa80001127983 */ /* 0x000ea40000300800 */
[----:B------:R-:W2:Y:S01]  /*61050*/  LDL.LU R19, [R1+0xaac] ;  /* 0x000aac0001137983 */ /* 0x000ea20000300800 */
[----:B---3--:R-:W-:Y:S01]  /*61060*/  HMMA.16816.F32 R4, R12, R22, R24 ;  /* 0x000000160c04723c */ /* 0x008fe20000001818 */
[----:B--2---:R0:W-:Y:S01]  /*61070*/  STL.64 [R1+0x25a0], R18 ;  /* 0x0025a01201007387 */ /* 0x0041e20000100a00 */
[----:B------:R-:W-:Y:S01]  /*61080*/  STL.64 [R1+0x2598], R16 ;  /* 0x0025981001007387 */ /* 0x000fe20000100a00 */
[----:B0-----:R-:W-:Y:S01]  /*61090*/  MOV R18, R11 ;  /* 0x0000000b00127202 */ /* 0x001fe20000000f00 */
[----:B------:R-:W-:-:S05]  /*610a0*/  IMAD.MOV.U32 R19, RZ, RZ, R10 ;  /* 0x000000ffff137224 */ /* 0x000fca00078e000a */
[----:B------:R4:W-:Y:S11]  /*610b0*/  STL.64 [R1+0x25b8], R18 ;  /* 0x0025b81201007387 */ /* 0x0009f60000100a00 */
[----:B------:R-:W-:Y:S03]  /*610c0*/  @!UPT UIADD3 URZ, URZ, URZ, URZ ;  /* 0x0000003f3f3ff290 */ /* 0x000fe6000fffe03f */
[----:B------:R-:W-:Y:S02]  /*610d0*/  STL.64 [R1+0x580], R4 ;  /* 0x0005800401007387 */ /* 0x000fe40000100a00 */
[----:B------:R0:W-:Y:S01]  /*610e0*/  STL.64 [R1+0x588], R6 ;  /* 0x0005880601007387 */ /* 0x0001e20000100a00 */
[----:B----4-:R-:W-:Y:S02]  /*610f0*/  MOV R18, R9 ;  /* 0x0000000900127202 */ /* 0x010fe40000000f00 */
[----:B------:R-:W-:-:S05]  /*61100*/  MOV R19, R8 ;  /* 0x0000000800137202 */ /* 0x000fca0000000f00 */
[----:B------:R-:W-:Y:S01]  /*61110*/  STL.64 [R1+0x25e8], R18 ;  /* 0x0025e81201007387 */ /* 0x000fe20000100a00 */
[----:B------:R-:W2:Y:S02]  /*61120*/  LDL.LU R8, [R1+0x950] ;  /* 0x0009500001087983 */ /* 0x000ea40000300800 */
[----:B------:R-:W2:Y:S02]  /*61130*/  LDL.LU R9, [R1+0x954] ;  /* 0x0009540001097983 */ /* 0x000ea40000300800 */
[----:B------:R-:W3:Y:S01]  /*61140*/  LDL.LU R10, [R1+0x958] ;  /* 0x00095800010a7983 */ /* 0x000ee20000300800 */
[----:B------:R-:W3:Y:S04]  /*61150*/  LDL.LU R11, [R1+0x95c] ;  /* 0x00095c00010b7983 */ /* 0x000ee80000300800 */
[----:B---3--:R-:W-:Y:S01]  /*61160*/  STL.64 [R1+0x25f8], R10 ;  /* 0x0025f80a01007387 */ /* 0x008fe20000100a00 */
[----:B--2---:R1:W-:Y:S02]  /*61170*/  STL.64 [R1+0x25f0], R8 ;  /* 0x0025f00801007387 */ /* 0x0043e40000100a00 */
[----:B0-----:R-:W2:Y:S02]  /*61180*/  LDL R6, [R1+0x208] ;  /* 0x0002080001067983 */ /* 0x001ea40000100800 */
[----:B------:R-:W2:Y:S02]  /*61190*/  LDL R7, [R1+0x20c] ;  /* 0x00020c0001077983 */ /* 0x000ea40000100800 */
[----:B--2---:R0:W-:Y:S01]  /*611a0*/  STL.64 [R1+0x2610], R6 ;  /* 0x0026100601007387 */ /* 0x0041e20000100a00 */
[----:B-1----:R-:W2:Y:S02]  /*611b0*/  LDL.LU R8, [R1+0xad0] ;  /* 0x000ad00001087983 */ /* 0x002ea40000300800 */
[----:B------:R-:W2:Y:S02]  /*611c0*/  LDL.LU R9, [R1+0xad4] ;  /* 0x000ad40001097983 */ /* 0x000ea40000300800 */
[----:B------:R-:W2:Y:S01]  /*611d0*/  LDL.LU R10, [R1+0xad8] ;  /* 0x000ad800010a7983 */ /* 0x000ea20000300800 */
[----:B------:R-:W2:Y:S01]  /*611e0*/  LDL.LU R11, [R1+0xadc] ;  /* 0x000adc00010b7983 */ /* 0x000ea20000300800 */
[----:B------:R-:W3:Y:S02]  /*611f0*/  LDL R26, [R1+0x228] ;  /* 0x00022800011a7983 */ /* 0x000ee40000100800 */
[----:B------:R-:W3:Y:S02]  /*61200*/  LDL R27, [R1+0x22c] ;  /* 0x00022c00011b7983 */ /* 0x000ee40000100800 */
[----:B------:R-:W3:Y:S01]  /*61210*/  LDL.LU R4, [R1+0xae0] ;  /* 0x000ae00001047983 */ /* 0x000ee20000300800 */
[----:B------:R-:W3:Y:S04]  /*61220*/  LDL.LU R5, [R1+0xae4] ;  /* 0x000ae40001057983 */ /* 0x000ee80000300800 */
[----:B0-----:R-:W3:Y:S01]  /*61230*/  LDL.LU R6, [R1+0xae8] ;  /* 0x000ae80001067983 */ /* 0x001ee20000300800 */
[----:B------:R-:W3:Y:S02]  /*61240*/  LDL.LU R7, [R1+0xaec] ;  /* 0x000aec0001077983 */ /* 0x000ee40000300800 */
[----:B------:R-:W4:Y:S02]  /*61250*/  LDL.LU R16, [R1+0xac0] ;  /* 0x000ac00001107983 */ /* 0x000f240000300800 */
[----:B------:R-:W4:Y:S01]  /*61260*/  LDL.LU R17, [R1+0xac4] ;  /* 0x000ac40001117983 */ /* 0x000f220000300800 */
[----:B------:R-:W4:Y:S01]  /*61270*/  LDL.LU R18, [R1+0xac8] ;  /* 0x000ac80001127983 */ /* 0x000f220000300800 */
[----:B------:R-:W4:Y:S02]  /*61280*/  LDL.LU R19, [R1+0xacc] ;  /* 0x000acc0001137983 */ /* 0x000f240000300800 */
[----:B------:R-:W2:Y:S02]  /*61290*/  LDL.LU R20, [R1+0xa50] ;  /* 0x000a500001147983 */ /* 0x000ea40000300800 */
[----:B------:R-:W2:Y:S01]  /*612a0*/  LDL.LU R21, [R1+0xa54] ;  /* 0x000a540001157983 */ /* 0x000ea20000300800 */
[----:B------:R-:W2:Y:S01]  /*612b0*/  LDL.LU R22, [R1+0xa58] ;  /* 0x000a580001167983 */ /* 0x000ea20000300800 */
[----:B------:R-:W2:Y:S03]  /*612c0*/  LDL.LU R23, [R1+0xa5c] ;  /* 0x000a5c0001177983 */ /* 0x000ea60000300800 */
        /* <DEDUP_REMOVED lines=12> */
[C---:B---3--:R-:W-:Y:S01]  /*61390*/  HMMA.16816.F32 R24, R12.reuse, R26, R4 ;  /* 0x0000001a0c18723c */ /* 0x048fe20000001804 */
        /* <DEDUP_REMOVED lines=12> */
[----:B------:R-:W4:Y:S01]  /*61460*/  LDL.LU.64 R6, [R1+0x2610] ;  /* 0x0026100001067983 */ /* 0x000f220000300a00 */
[----:B------:R-:W-:Y:S02]  /*61470*/  STL.64 [R1+0x570], R24 ;  /* 0x0005701801007387 */ /* 0x000fe40000100a00 */
[----:B------:R0:W-:Y:S02]  /*61480*/  STL.64 [R1+0x578], R26 ;  /* 0x0005781a01007387 */ /* 0x0001e40000100a00 */
[----:B0-----:R-:W3:Y:S01]  /*61490*/  LDL.LU.64 R26, [R1+0x2608] ;  /* 0x00260800011a7983 */ /* 0x001ee20000300a00 */
[----:B------:R-:W2:Y:S01]  /*614a0*/  LDL.LU R24, [R1+0x2600] ;  /* 0x0026000001187983 */ /* 0x000ea20000300800 */
[C---:B----4-:R-:W-:Y:S08]  /*614b0*/  HMMA.16816.F32 R4, R12.reuse, R6, R16 ;  /* 0x000000060c04723c */ /* 0x050ff00000001810 */
[C---:B---3--:R-:W-:Y:S11]  /*614c0*/  HMMA.16816.F32 R8, R12.reuse, R26, R8 ;  /* 0x0000001a0c08723c */ /* 0x048ff60000001808 */
[----:B------:R-:W-:Y:S11]  /*614d0*/  @!UPT UIADD3 URZ, URZ, URZ, URZ ;  /* 0x0000003f3f3ff290 */ /* 0x000ff6000fffe03f */
[----:B------:R-:W-:Y:S01]  /*614e0*/  @!UPT UIADD3 URZ, URZ, URZ, URZ ;  /* 0x0000003f3f3ff290 */ /* 0x000fe2000fffe03f */
[----:B------:R-:W-:Y:S01]  /*614f0*/  STL.64 [R1+0x560], R8 ;  /* 0x0005600801007387 */ /* 0x000fe20000100a00 */
[----:B------:R0:W-:Y:S03]  /*61500*/  STL.64 [R1+0x568], R10 ;  /* 0x0005680a01007387 */ /* 0x0001e60000100a00 */
[----:B0-----:R-:W3:Y:S01]  /*61510*/  LDL.LU.64 R10, [R1+0x25f8] ;  /* 0x0025f800010a7983 */ /* 0x001ee20000300a00 */
[----:B------:R-:W3:Y:S02]  /*61520*/  LDL.LU.64 R8, [R1+0x25f0] ;  /* 0x0025f00001087983 */ /* 0x000ee40000300a00 */
[----:B------:R0:W-:Y:S02]  /*61530*/  STL.64 [R1+0x24f0], R26 ;  /* 0x0024f01a01007387 */ /* 0x0001e40000100a00 */
[----:B0-----:R-:W4:Y:S01]  /*61540*/  LDL.64 R26, [R1+0x298] ;  /* 0x00029800011a7983 */ /* 0x001f220000100a00 */
[----:B------:R-:W2:Y:S02]  /*61550*/  LDL.LU.64 R18, [R1+0x25e8] ;  /* 0x0025e80001127983 */ /* 0x000ea40000300a00 */
[----:B------:R-:W-:Y:S02]  /*61560*/  STL.64 [R1+0x550], R4 ;  /* 0x0005500401007387 */ /* 0x000fe40000100a00 */
[----:B------:R0:W-:Y:S02]  /*61570*/  STL.64 [R1+0x558], R6 ;  /* 0x0005580601007387 */ /* 0x0001e40000100a00 */
[----:B0-----:R-:W3:Y:S02]  /*61580*/  LDL.LU.64 R6, [R1+0x25e0] ;  /* 0x0025e00001067983 */ /* 0x001ee40000300a00 */
[----:B---3--:R-:W-:Y:S02]  /*61590*/  HMMA.16816.F32 R12, R12, R6, R8 ;  /* 0x000000060c0c723c */ /* 0x008fe40000001808 */
[----:B------:R-:W2:Y:S01]  /*615a0*/  LDL.LU.64 R10, [R1+0x25d8] ;  /* 0x0025d800010a7983 */ /* 0x000ea20000300a00 */
[----:B------:R-:W2:Y:S02]  /*615b0*/  LDL.LU.64 R8, [R1+0x25d0] ;  /* 0x0025d00001087983 */ /* 0x000ea40000300a00 */
[----:B------:R0:W-:Y:S02]  /*615c0*/  STL.64 [R1+0x24d0], R6 ;  /* 0x0024d00601007387 */ /* 0x0001e40000100a00 */
[----:B0-----:R-:W3:Y:S11]  /*615d0*/  LDL.64 R6, [R1+0x278] ;  /* 0x0002780001067983 */ /* 0x001ef60000100a00 */
[----:B------:R-:W-:Y:S05]  /*615e0*/  @!UPT UIADD3 URZ, URZ, URZ, URZ ;  /* 0x0000003f3f3ff290 */ /* 0x000fea000fffe03f */
[----:B------:R-:W-:Y:S01]  /*615f0*/  STL.64 [R1+0x540], R12 ;  /* 0x0005400c01007387 */ /* 0x000fe20000100a00 */
[----:B------:R-:W-:Y:S01]  /*61600*/  STL.64 [R1+0x548], R14 ;  /* 0x0005480e01007387 */ /* 0x000fe20000100a00 */
[C---:B--2---:R-:W-:Y:S02]  /*61610*/  HMMA.16816.F32 R16, R8.reuse, R18, R20 ;  /* 0x000000120810723c */ /* 0x044fe40000001814 */
[----:B------:R-:W2:Y:S01]  /*61620*/  LDL.LU.64 R22, [R1+0x25c8] ;  /* 0x0025c80001167983 */ /* 0x000ea20000300a00 */
[----:B------:R-:W2:Y:S11]  /*61630*/  LDL.LU.64 R20, [R1+0x25c0] ;  /* 0x0025c00001147983 */ /* 0x000eb60000300a00 */
[----:B------:R-:W-:Y:S09]  /*61640*/  @!UPT UIADD3 URZ, URZ, URZ, URZ ;  /* 0x0000003f3f3ff290 */ /* 0x000ff2000fffe03f */
[----:B------:R-:W-:Y:S01]  /*61650*/  STL.64 [R1+0x530], R16 ;  /* 0x0005301001007387 */ /* 0x000fe20000100a00 */
[----:B------:R-:W-:Y:S02]  /*61660*/  STL.64 [R1+0x538], R18 ;  /* 0x0005381201007387 */ /* 0x000fe40000100a00 */
[----:B------:R-:W0:Y:S02]  /*61670*/  LDSM.16.M88.4 R16, [R0+0x31800] ;  /* 0x031800000010783b */ /* 0x000e240000000200 */
[----:B0-----:R-:W-:Y:S02]  /*61680*/  STL.64 [R1+0xe0], R16 ;  /* 0x0000e01001007387 */ /* 0x001fe40000100a00 */
[----:B------:R0:W-:Y:S02]  /*61690*/  STL.64 [R1+0xe8], R18 ;  /* 0x0000e81201007387 */ /* 0x0001e40000100a00 */
[----:B0-----:R-:W2:Y:S02]  /*616a0*/  LDL.LU.64 R18, [R1+0x25b8] ;  /* 0x0025b80001127983 */ /* 0x001ea40000300a00 */
[----:B--2---:R-:W-:Y:S02]  /*616b0*/  HMMA.16816.F32 R16, R8, R18, R20 ;  /* 0x000000120810723c */ /* 0x004fe40000001814 */
[----:B------:R-:W2:Y:S01]  /*616c0*/  LDL.LU.64 R22, [R1+0x25b0] ;  /* 0x0025b00001167983 */ /* 0x000ea20000300a00 */
[----:B------:R-:W2:Y:S11]  /*616d0*/  LDL.LU.64 R20, [R1+0x25a8] ;  /* 0x0025a80001147983 */ /* 0x000eb60000300a00 */
[----:B------:R-:W-:Y:S09]  /*616e0*/  @!UPT UIADD3 URZ, URZ, URZ, URZ ;  /* 0x0000003f3f3ff290 */ /* 0x000ff2000fffe03f */
[----:B------:R-:W-:Y:S01]  /*616f0*/  STL.64 [R1+0x520], R16 ;  /* 0x0005201001007387 */ /* 0x000fe20000100a00 */
[----:B------:R0:W-:Y:S03]  /*61700*/  STL.64 [R1+0x528], R18 ;  /* 0x0005281201007387 */ /* 0x0001e60000100a00 */
[----:B0-----:R-:W2:Y:S01]  /*61710*/  LDL.LU.64 R18, [R1+0x25a0] ;  /* 0x0025a00001127983 */ /* 0x001ea20000300a00 */
[----:B------:R-:W2:Y:S01]  /*61720*/  LDL.LU.64 R16, [R1+0x2598] ;  /* 0x0025980001107983 */ /* 0x000ea20000300a00 */
[----:B------:R-:W-:Y:S02]  /*61730*/  MOV R14, R24 ;  /* 0x00000018000e7202 */ /* 0x000fe40000000f00 */
[----:B------:R-:W-:-:S07]  /*61740*/  MOV R15, R2 ;  /* 0x00000002000f7202 */ /* 0x000fce0000000f00 */
[C---:B--2---:R-:W-:Y:S11]  /*61750*/  HMMA.16816.F32 R16, R8.reuse, R14, R16 ;  /* 0x0000000e0810723c */ /* 0x044ff60000001810 */
[----:B------:R-:W-:Y:S11]  /*61760*/  @!UPT UIADD3 URZ, URZ, URZ, URZ ;  /* 0x0000003f3f3ff290 */ /* 0x000ff6000fffe03f */
[----:B------:R-:W-:Y:S01]  /*61770*/  @!UPT UIADD3 URZ, URZ, URZ, URZ ;  /* 0x0000003f3f3ff290 */ /* 0x000fe2000fffe03f */
[----:B------:R-:W-:Y:S01]  /*61780*/  STL.64 [R1+0x510], R16 ;  /* 0x0005101001007387 */ /* 0x000fe20000100a00 */
[----:B------:R0:W-:Y:S03]  /*61790*/  STL.64 [R1+0x518], R18 ;  /* 0x0005181201007387 */ /* 0x0001e60000100a00 */
[----:B0-----:R-:W2:Y:S01]  /*617a0*/  LDL.LU.64 R18, [R1+0x2590] ;  /* 0x0025900001127983 */ /* 0x001ea20000300a00 */
[----:B------:R0:W-:Y:S03]  /*617b0*/  STL.64 [R1+0x24d8], R14 ;  /* 0x0024d80e01007387 */ /* 0x0001e60000100a00 */
[----:B0-----:R-:W3:Y:S01]  /*617c0*/  LDL.64 R14, [R1+0x288] ;  /* 0x00028800010e7983 */ /* 0x001ee20000100a00 */
[C---:B--2---:R-:W-:Y:S03]  /*617d0*/  HMMA.16816.F32 R16, R8.reuse, R18, R20 ;  /* 0x000000120810723c */ /* 0x044fe60000001814 */
[----:B------:R-:W2:Y:S01]  /*617e0*/  LDL.LU.64 R22, [R1+0x2588] ;  /* 0x0025880001167983 */ /* 0x000ea20000300a00 */
[----:B------:R-:W2:Y:S11]  /*617f0*/  LDL.LU.64 R20, [R1+0x2580] ;  /* 0x0025800001147983 */ /* 0x000eb60000300a00 */
[----:B------:R-:W-:Y:S08]  /*61800*/  @!UPT UIADD3 URZ, URZ, URZ, URZ ;  /* 0x0000003f3f3ff290 */ /* 0x000ff0000fffe03f */
[----:B------:R-:W-:Y:S01]  /*61810*/  STL.64 [R1+0x500], R16 ;  /* 0x0005001001007387 */ /* 0x000fe20000100a00 */
[----:B------:R0:W-:Y:S03]  /*61820*/  STL.64 [R1+0x508], R18 ;  /* 0x0005081201007387 */ /* 0x0001e60000100a00 */
[----:B0-----:R-:W2:Y:S02]  /*61830*/  LDL.LU.64 R18, [R1+0x2578] ;  /* 0x0025780001127983 */ /* 0x001ea40000300a00 */
[C---:B--2---:R-:W-:Y:S02]  /*61840*/  HMMA.16816.F32 R16, R8.reuse, R18, R20 ;  /* 0x000000120810723c */ /* 0x044fe40000001814 */
[----:B------:R-:W2:Y:S01]  /*61850*/  LDL.LU.64 R22, [R1+0x2570] ;  /* 0x0025700001167983 */ /* 0x000ea20000300a00 */
[----:B------:R-:W2:Y:S11]  /*61860*/  LDL.LU.64 R20, [R1+0x2568] ;  /* 0x0025680001147983 */ /* 0x000eb60000300a00 */
[----:B------:R-:W-:Y:S09]  /*61870*/  @!UPT UIADD3 URZ, URZ, URZ, URZ ;  /* 0x0000003f3f3ff290 */ /* 0x000ff2000fffe03f */
[----:B------:R-:W-:Y:S01]  /*61880*/  STL.64 [R1+0x4f0], R16 ;  /* 0x0004f01001007387 */ /* 0x000fe20000100a00 */
[----:B------:R0:W-:Y:S03]  /*61890*/  STL.64 [R1+0x4f8], R18 ;  /* 0x0004f81201007387 */ /* 0x0001e60000100a00 */
[----:B0-----:R-:W4:Y:S01]  /*618a0*/  LDL.LU.64 R18, [R1+0x2560] ;  /* 0x0025600001127983 */ /* 0x001f220000300a00 */
[----:B------:R-:W4:Y:S02]  /*618b0*/  LDL.LU.64 R16, [R1+0x2558] ;  /* 0x0025580001107983 */ /* 0x000f240000300a00 */
[C---:B----4-:R-:W-:Y:S11]  /*618c0*/  HMMA.16816.F32 R16, R8.reuse, R26, R16 ;  /* 0x0000001a0810723c */ /* 0x050ff60000001810 */
[----:B------:R-:W-:Y:S11]  /*618d0*/  @!UPT UIADD3 URZ, URZ, URZ, URZ ;  /* 0x0000003f3f3ff290 */ /* 0x000ff6000fffe03f */
[----:B------:R-:W-:Y:S01]  /*618e0*/  @!UPT UIADD3 URZ, URZ, URZ, URZ ;  /* 0x0000003f3f3ff290 */ /* 0x000fe2000fffe03f */
[----:B------:R0:W-:Y:S01]  /*618f0*/  STL.64 [R1+0x4e0], R16 ;  /* 0x0004e01001007387 */ /* 0x0001e20000100a00 */
[----:B------:R-:W-:Y:S02]  /*61900*/  STL.64 [R1+0x4e8], R18 ;  /* 0x0004e81201007387 */ /* 0x000fe40000100a00 */
[----:B0-----:R-:W-:Y:S01]  /*61910*/  IMAD.MOV.U32 R17, RZ, RZ, R26 ;  /* 0x000000ffff117224 */ /* 0x001fe200078e001a */
[----:B------:R-:W-:Y:S02]  /*61920*/  MOV R16, R27 ;  /* 0x0000001b00107202 */ /* 0x000fe40000000f00 */
[----:B------:R-:W4:Y:S04]  /*61930*/  LDL.64 R26, [R1+0x228] ;  /* 0x00022800011a7983 */ /* 0x000f280000100a00 */
[----:B----4-:R0:W-:Y:S01]  /*61940*/  STL.64 [R1+0x2508], R26 ;  /* 0x0025081a01007387 */ /* 0x0101e20000100a00 */
[----:B------:R-:W3:Y:S02]  /*61950*/  LDL.LU R24, [R1+0xa60] ;  /* 0x000a600001187983 */ /* 0x000ee40000300800 */
[----:B------:R-:W3:Y:S01]  /*61960*/  LDL.LU R25, [R1+0xa64] ;  /* 0x000a640001197983 */ /* 0x000ee20000300800 */
[----:B0-----:R-:W3:Y:S01]  /*61970*/  LDL.LU R26, [R1+0xa68] ;  /* 0x000a6800011a7983 */ /* 0x001ee20000300800 */
[----:B------:R-:W3:Y:S02]  /*61980*/  LDL.LU R27, [R1+0xa6c] ;  /* 0x000a6c00011b7983 */ /* 0x000ee40000300800 */
[----:B------:R-:W-:Y:S02]  /*61990*/  STL [R1+0x2488], R16 ;  /* 0x0024881001007387 */ /* 0x000fe40000100800 */
[----:B------:R-:W-:Y:S01]  /*619a0*/  STL [R1+0x2484], R17 ;  /* 0x0024841101007387 */ /* 0x000fe20000100800 */
[C---:B---3--:R-:W-:Y:S11]  /*619b0*/  HMMA.16816.F32 R24, R8.reuse, R14, R24 ;  /* 0x0000000e0818723c */ /* 0x048ff60000001818 */
[----:B------:R-:W-:Y:S11]  /*619c0*/  @!UPT UIADD3 URZ, URZ, URZ, URZ ;  /* 0x0000003f3f3ff290 */ /* 0x000ff6000fffe03f */
[----:B------:R-:W-:Y:S01]  /*619d0*/  @!UPT UIADD3 URZ, URZ, URZ, URZ ;  /* 0x0000003f3f3ff290 */ /* 0x000fe2000fffe03f */
[----:B------:R-:W-:Y:S01]  /*619e0*/  STL.64 [R1+0x4d0], R24 ;  /* 0x0004d01801007387 */ /* 0x000fe20000100a00 */
[----:B------:R0:W-:Y:S03]  /*619f0*/  STL.64 [R1+0x4d8], R26 ;  /* 0x0004d81a01007387 */ /* 0x0001e60000100a00 */
[----:B0-----:R-:W3:Y:S01]  /*61a00*/  LDL.64 R26, [R1+0x238] ;  /* 0x00023800011a7983 */ /* 0x001ee20000100a00 */
[----:B------:R-:W-:Y:S02]  /*61a10*/  MOV R19, R14 ;  /* 0x0000000e00137202 */ /* 0x000fe40000000f00 */
[----:B------:R-:W-:Y:S02]  /*61a20*/  MOV R18, R15 ;  /* 0x0000000f00127202 */ /* 0x000fe40000000f00 */
[C---:B--2---:R-:W-:Y:S01]  /*61a30*/  HMMA.16816.F32 R12, R8.reuse, R6, R20 ;  /* 0x00000006080c723c */ /* 0x044fe20000001814 */
[----:B---3--:R-:W-:Y:S02]  /*61a40*/  STL.64 [R1+0x2520], R26 ;  /* 0x0025201a01007387 */ /* 0x008fe40000100a00 */
[----:B------:R0:W-:Y:S02]  /*61a50*/  STL [R1+0x2490], R18 ;  /* 0x0024901201007387 */ /* 0x0001e40000100800 */
[----:B------:R1:W-:Y:S11]  /*61a60*/  STL [R1+0x248c], R19 ;  /* 0x00248c1301007387 */ /* 0x0003f60000100800 */
[----:B------:R-:W-:Y:S07]  /*61a70*/  @!UPT UIADD3 URZ, URZ, URZ, URZ ;  /* 0x0000003f3f3ff290 */ /* 0x000fee000fffe03f */
[----:B------:R-:W-:Y:S01]  /*61a80*/  STL.64 [R1+0x4c0], R12 ;  /* 0x0004c00c01007387 */ /* 0x000fe20000100a00 */
[----:B------:R-:W-:Y:S01]  /*61a90*/  STL.64 [R1+0x4c8], R14 ;  /* 0x0004c80e01007387 */ /* 0x000fe20000100a00 */
[----:B------:R-:W2:Y:S02]  /*61aa0*/  LDL.LU R16, [R1+0xa30] ;  /* 0x000a300001107983 */ /* 0x000ea40000300800 */
[----:B------:R-:W2:Y:S01]  /*61ab0*/  LDL.LU R17, [R1+0xa34] ;  /* 0x000a340001117983 */ /* 0x000ea20000300800 */
[----:B0-----:R-:W3:Y:S01]  /*61ac0*/  LDL.LU R18, [R1+0xa38] ;  /* 0x000a380001127983 */ /* 0x001ee20000300800 */
[----:B-1----:R-:W3:Y:S03]  /*61ad0*/  LDL.LU R19, [R1+0xa3c] ;  /* 0x000a3c0001137983 */ /* 0x002ee60000300800 */
[----:B---3--:R0:W-:Y:S01]  /*61ae0*/  STL.64 [R1+0x2548], R18 ;  /* 0x0025481201007387 */ /* 0x0081e20000100a00 */
[----:B--2---:R-:W-:Y:S02]  /*61af0*/  STL.64 [R1+0x2540], R16 ;  /* 0x0025401001007387 */ /* 0x004fe40000100a00 */
[----:B------:R-:W2:Y:S01]  /*61b00*/  LDL.64 R26, [R1+0x248] ;  /* 0x00024800011a7983 */ /* 0x000ea20000100a00 */
[----:B0-----:R-:W3:Y:S04]  /*61b10*/  LDL.64 R18, [R1+0x268] ;  /* 0x0002680001127983 */ /* 0x001ee80000100a00 */
[----:B--2---:R0:W-:Y:S04]  /*61b20*/  STL.64 [R1+0x2538], R26 ;  /* 0x0025381a01007387 */ /* 0x0041e80000100a00 */
[----:B0-----:R-:W2:Y:S04]  /*61b30*/  LDL.64 R26, [R1+0x258] ;  /* 0x00025800011a7983 */ /* 0x001ea80000100a00 */
[----:B--2---:R0:W-:Y:S01]  /*61b40*/  STL.64 [R1+0x2550], R26 ;  /* 0x0025501a01007387 */ /* 0x0041e20000100a00 */
[----:B------:R-:W3:Y:S02]  /*61b50*/  LDL.LU R24, [R1+0xa40] ;  /* 0x000a400001187983 */ /* 0x000ee40000300800 */
[----:B------:R-:W3:Y:S01]  /*61b60*/  LDL.LU R25, [R1+0xa44] ;  /* 0x000a440001197983 */ /* 0x000ee20000300800 */
[----:B0-----:R-:W3:Y:S01]  /*61b70*/  LDL.LU R26, [R1+0xa48] ;  /* 0x000a4800011a7983 */ /* 0x001ee20000300800 */
[----:B------:R-:W3:Y:S02]  /*61b80*/  LDL.LU R27, [R1+0xa4c] ;  /* 0x000a4c00011b7983 */ /* 0x000ee40000300800 */
[----:B------:R-:W2:Y:S02]  /*61b90*/  LDL.LU R12, [R1+0x9e0] ;  /* 0x0009e000010c7983 */ /* 0x000ea40000300800 */
[----:B------:R-:W2:Y:S01]  /*61ba0*/  LDL.LU R13, [R1+0x9e4] ;  /* 0x0009e400010d7983 */ /* 0x000ea20000300800 */
[----:B------:R-:W4:Y:S01]  /*61bb0*/  LDL.LU R14, [R1+0x9e8] ;  /* 0x0009e800010e7983 */ /* 0x000f220000300800 */
[----:B------:R-:W4:Y:S03]  /*61bc0*/  LDL.LU R15, [R1+0x9ec] ;  /* 0x0009ec00010f7983 */ /* 0x000f260000300800 */
[----:B----4-:R-:W-:Y:S01]  /*61bd0*/  STL.64 [R1+0x24e8], R14 ;  /* 0x0024e80e01007387 */ /* 0x010fe20000100a00 */
[----:B--2---:R0:W-:Y:S03]  /*61be0*/  STL.64 [R1+0x24e0], R12 ;  /* 0x0024e00c01007387 */ /* 0x0041e60000100a00 */
        /* <DEDUP_REMOVED lines=15> */
[----:B------:R-:W3:Y:S02]  /*61ce0*/  LDL.LU R14, [R1+0xa18] ;  /* 0x000a1800010e7983 */ /* 0x000ee40000300800 */
[----:B------:R-:W3:Y:S01]  /*61cf0*/  LDL.LU R15, [R1+0xa1c] ;  /* 0x000a1c00010f7983 */ /* 0x000ee20000300800 */
[----:B------:R-:W-:Y:S01]  /*61d00*/  MOV R21, R6 ;  /* 0x0000000600157202 */ /* 0x000fe20000000f00 */
[----:B------:R-:W-:Y:S01]  /*61d10*/  IMAD.MOV.U32 R20, RZ, RZ, R7 ;  /* 0x000000ffff147224 */ /* 0x000fe200078e0007 */
[----:B------:R-:W-:-:S02]  /*61d20*/  MOV R23, R18 ;  /* 0x0000001200177202 */ /* 0x000fc40000000f00 */
[----:B------:R-:W-:Y:S01]  /*61d30*/  MOV R22, R19 ;  /* 0x0000001300167202 */ /* 0x000fe20000000f00 */
[----:B---3--:R-:W-:Y:S01]  /*61d40*/  STL.64 [R1+0x2530], R14 ;  /* 0x0025300e01007387 */ /* 0x008fe20000100a00 */
[----:B--2---:R0:W-:Y:S03]  /*61d50*/  STL.64 [R1+0x2528], R12 ;  /* 0x0025280c01007387 */ /* 0x0041e60000100a00 */
[----:B0-----:R-:W2:Y:S01]  /*61d60*/  LDL.LU R12, [R1+0xa20] ;  /* 0x000a2000010c7983 */ /* 0x001ea20000300800 */
[----:B------:R-:W2:Y:S02]  /*61d70*/  LDL.LU R13, [R1+0xa24] ;  /* 0x000a2400010d7983 */ /* 0x000ea40000300800 */
[----:B------:R-:W2:Y:S02]  /*61d80*/  LDL.LU R14, [R1+0xa28] ;  /* 0x000a2800010e7983 */ /* 0x000ea40000300800 */
[----:B------:R-:W2:Y:S01]  /*61d90*/  LDL.LU R15, [R1+0xa2c] ;  /* 0x000a2c00010f7983 */ /* 0x000ea20000300800 */
[----:B------:R-:W3:Y:S01]  /*61da0*/  LDL.64 R6, [R1+0x208] ;  /* 0x0002080001067983 */ /* 0x000ee20000100a00 */
[----:B------:R-:W-:Y:S02]  /*61db0*/  STL [R1+0x2494], R21 ;  /* 0x0024941501007387 */ /* 0x000fe40000100800 */
[----:B------:R-:W-:Y:S02]  /*61dc0*/  STL.64 [R1+0x4b0], R24 ;  /* 0x0004b01801007387 */ /* 0x000fe40000100a00 */
[----:B------:R0:W-:Y:S02]  /*61dd0*/  STL.64 [R1+0x4b8], R26 ;  /* 0x0004b81a01007387 */ /* 0x0001e40000100a00 */
[----:B0-----:R-:W4:Y:S01]  /*61de0*/  LDL.LU.64 R26, [R1+0x2550] ;  /* 0x00255000011a7983 */ /* 0x001f220000300a00 */
[----:B------:R-:W4:Y:S02]  /*61df0*/  LDL.LU.64 R18, [R1+0x2548] ;  /* 0x0025480001127983 */ /* 0x000f240000300a00 */
[----:B------:R-:W4:Y:S02]  /*61e00*/  LDL.LU.64 R16, [R1+0x2540] ;  /* 0x0025400001107983 */ /* 0x000f240000300a00 */
[C---:B----4-:R-:W-:Y:S01]  /*61e10*/  HMMA.16816.F32 R16, R8.reuse, R26, R16 ;  /* 0x0000001a0810723c */ /* 0x050fe20000001810 */
[----:B------:R-:W-:Y:S11]  /*61e20*/  MOV R3, R27 ;  /* 0x0000001b00037202 */ /* 0x000ff60000000f00 */
[----:B------:R-:W-:Y:S11]  /*61e30*/  @!UPT UIADD3 URZ, URZ, URZ, URZ ;  /* 0x0000003f3f3ff290 */ /* 0x000ff6000fffe03f */
[----:B------:R0:W-:Y:S01]  /*61e40*/  STL.64 [R1+0x4a0], R16 ;  /* 0x0004a01001007387 */ /* 0x0001e20000100a00 */
[----:B------:R-:W-:Y:S01]  /*61e50*/  STL.64 [R1+0x4a8], R18 ;  /* 0x0004a81201007387 */ /* 0x000fe20000100a00 */
[----:B0-----:R-:W-:Y:S02]  /*61e60*/  MOV R17, R26 ;  /* 0x0000001a00117202 */ /* 0x001fe40000000f00 */
[----:B------:R-:W2:Y:S02]  /*61e70*/  LDL.LU.64 R26, [R1+0x2538] ;  /* 0x00253800011a7983 */ /* 0x000ea40000300a00 */
[C---:B--2---:R-:W-:Y:S01]  /*61e80*/  HMMA.16816.F32 R12, R8.reuse, R26, R12 ;  /* 0x0000001a080c723c */ /* 0x044fe2000000180c */
[----:B------:R-:W-:Y:S01]  /*61e90*/  IMAD.MOV.U32 R28, RZ, RZ, R26 ;  /* 0x000000ffff1c7224 */ /* 0x000fe200078e001a */
[----:B------:R-:W-:Y:S11]  /*61ea0*/  MOV R29, R27 ;  /* 0x0000001b001d7202 */ /* 0x000ff60000000f00 */
[----:B------:R-:W-:Y:S10]  /*61eb0*/  @!UPT UIADD3 URZ, URZ, URZ, URZ ;  /* 0x0000003f3f3ff290 */ /* 0x000ff4000fffe03f */
[----:B------:R-:W-:Y:S01]  /*61ec0*/  STL.64 [R1+0x490], R12 ;  /* 0x0004900c01007387 */ /* 0x000fe20000100a00 */
[----:B------:R0:W-:Y:S03]  /*61ed0*/  STL.64 [R1+0x498], R14 ;  /* 0x0004980e01007387 */ /* 0x0001e60000100a00 */
[----:B0-----:R-:W2:Y:S01]  /*61ee0*/  LDL.LU.64 R14, [R1+0x2530] ;  /* 0x00253000010e7983 */ /* 0x001ea20000300a00 */
[----:B------:R-:W2:Y:S02]  /*61ef0*/  LDL.LU.64 R12, [R1+0x2528] ;  /* 0x00252800010c7983 */ /* 0x000ea40000300a00 */
[----:B------:R-:W2:Y:S02]  /*61f00*/  LDL.LU.64 R26, [R1+0x2520] ;  /* 0x00252000011a7983 */ /* 0x000ea40000300a00 */
[----:B--2---:R-:W-:Y:S01]  /*61f10*/  HMMA.16816.F32 R12, R8, R26, R12 ;  /* 0x0000001a080c723c */ /* 0x004fe2000000180c */
[----:B------:R-:W-:-:S02]  /*61f20*/  MOV R19, R26 ;  /* 0x0000001a00137202 */ /* 0x000fc40000000f00 */
[----:B------:R-:W-:Y:S11]  /*61f30*/  MOV R16, R27 ;  /* 0x0000001b00107202 */ /* 0x000ff60000000f00 */
[----:B------:R-:W-:Y:S09]  /*61f40*/  @!UPT UIADD3 URZ, URZ, URZ, URZ ;  /* 0x0000003f3f3ff290 */ /* 0x000ff2000fffe03f */
[----:B------:R-:W-:Y:S01]  /*61f50*/  STL.64 [R1+0x480], R12 ;  /* 0x0004800c01007387 */ /* 0x000fe20000100a00 */
[----:B------:R0:W-:Y:S03]  /*61f60*/  STL.64 [R1+0x488], R14 ;  /* 0x0004880e01007387 */ /* 0x0001e60000100a00 */
[----:B0-----:R-:W2:Y:S01]  /*61f70*/  LDL.LU.64 R14, [R1+0x2518] ;  /* 0x00251800010e7983 */ /* 0x001ea20000300a00 */
[----:B------:R-:W2:Y:S02]  /*61f80*/  LDL.LU.64 R12, [R1+0x2510] ;  /* 0x00251000010c7983 */ /* 0x000ea40000300a00 */
[----:B------:R-:W2:Y:S02]  /*61f90*/  LDL.LU.64 R26, [R1+0x2508] ;  /* 0x00250800011a7983 */ /* 0x000ea40000300a00 */
[C---:B--2---:R-:W-:Y:S01]  /*61fa0*/  HMMA.16816.F32 R12, R8.reuse, R26, R12 ;  /* 0x0000001a080c723c */ /* 0x044fe2000000180c */
        /* <DEDUP_REMOVED lines=8> */
[----:B------:R0:W-:Y:S01]  /*62030*/  STL.64 [R1+0x24b0], R18 ;  /* 0x0024b01201007387 */ /* 0x0001e20000100a00 */
[----:B------:R-:W-:Y:S04]  /*62040*/  STL.64 [R1+0x24a8], R16 ;  /* 0x0024a81001007387 */ /* 0x000fe80000100a00 */
[----:B0-----:R-:W4:Y:S01]  /*62050*/  LDL.64 R18, [R1+0x2e8] ;  /* 0x0002e80001127983 */ /* 0x001f220000100a00 */
[----:B------:R0:W-:Y:S02]  /*62060*/  STL.64 [R1+0x24a0], R22 ;  /* 0x0024a01601007387 */ /* 0x0001e40000100a00 */
[----:B------:R1:W-:Y:S01]  /*62070*/  STL.64 [R1+0x2498], R20 ;  /* 0x0024981401007387 */ /* 0x0003e20000100a00 */
[----:B0-----:R-:W3:Y:S01]  /*62080*/  LDL.64 R22, [R1+0x2d8] ;  /* 0x0002d80001167983 */ /* 0x001ee20000100a00 */
[C---:B--2---:R-:W-:Y:S03]  /*62090*/  HMMA.16816.F32 R12, R8.reuse, R26, R12 ;  /* 0x0000001a080c723c */ /* 0x044fe6000000180c */
[----:B---3--:R0:W-:Y:S01]  /*620a0*/  STL.64 [R1+0x24b8], R22 ;  /* 0x0024b81601007387 */ /* 0x0081e20000100a00 */
[----:B-1----:R-:W4:Y:S02]  /*620b0*/  LDL.LU R20, [R1+0x920] ;  /* 0x0009200001147983 */ /* 0x002f240000300800 */
[----:B------:R-:W4:Y:S01]  /*620c0*/  LDL.LU R21, [R1+0x924] ;  /* 0x0009240001157983 */ /* 0x000f220000300800 */
[----:B0-----:R-:W4:Y:S01]  /*620d0*/  LDL.LU R22, [R1+0x928] ;  /* 0x0009280001167983 */ /* 0x001f220000300800 */
[----:B------:R-:W4:Y:S11]  /*620e0*/  LDL.LU R23, [R1+0x92c] ;  /* 0x00092c0001177983 */ /* 0x000f360000300800 */
[----:B------:R-:W-:Y:S04]  /*620f0*/  @!UPT UIADD3 URZ, URZ, URZ, URZ ;  /* 0x0000003f3f3ff290 */ /* 0x000fe8000fffe03f */
[----:B------:R-:W-:Y:S02]  /*62100*/  STL.64 [R1+0x460], R12 ;  /* 0x0004600c01007387 */ /* 0x000fe40000100a00 */
[----:B------:R0:W-:Y:S02]  /*62110*/  STL.64 [R1+0x468], R14 ;  /* 0x0004680e01007387 */ /* 0x0001e40000100a00 */
[----:B0-----:R-:W2:Y:S01]  /*62120*/  LDL.LU.64 R14, [R1+0x24e8] ;  /* 0x0024e800010e7983 */ /* 0x001ea20000300a00 */
[----:B------:R-:W2:Y:S02]  /*62130*/  LDL.LU.64 R12, [R1+0x24e0] ;  /* 0x0024e000010c7983 */ /* 0x000ea40000300a00 */
[----:B------:R0:W-:Y:S02]  /*62140*/  STL.64 [R1+0x2398], R26 ;  /* 0x0023981a01007387 */ /* 0x0001e40000100a00 */
[----:B------:R-:W3:Y:S01]  /*62150*/  LDL.LU R24, [R1+0x930] ;  /* 0x0009300001187983 */ /* 0x000ee20000300800 */
[----:B------:R-:W3:Y:S04]  /*62160*/  LDL.LU R25, [R1+0x934] ;  /* 0x0009340001197983 */ /* 0x000ee80000300800 */
[----:B0-----:R-:W3:Y:S01]  /*62170*/  LDL.LU R26, [R1+0x938] ;  /* 0x00093800011a7983 */ /* 0x001ee20000300800 */
[----:B------:R-:W3:Y:S01]  /*62180*/  LDL.LU R27, [R1+0x93c] ;  /* 0x00093c00011b7983 */ /* 0x000ee20000300800 */
[C---:B--2---:R-:W-:Y:S11]  /*62190*/  HMMA.16816.F32 R12, R8.reuse, R6, R12 ;  /* 0x00000006080c723c */ /* 0x044ff6000000180c */
[----:B------:R-:W-:Y:S11]  /*621a0*/  @!UPT UIADD3 URZ, URZ, URZ, URZ ;  /* 0x0000003f3f3ff290 */ /* 0x000ff6000fffe03f */
[----:B------:R-:W-:Y:S01]  /*621b0*/  @!UPT UIADD3 URZ, URZ, URZ, URZ ;  /* 0x0000003f3f3ff290 */ /* 0x000fe2000fffe03f */
[----:B------:R0:W-:Y:S01]  /*621c0*/  STL.64 [R1+0x450], R12 ;  /* 0x0004500c01007387 */ /* 0x0001e20000100a00 */
[----:B------:R1:W-:Y:S01]  /*621d0*/  STL.64 [R1+0x458], R14 ;  /* 0x0004580e01007387 */ /* 0x0003e20000100a00 */
[----:B0-----:R-:W-:Y:S02]  /*621e0*/  MOV R13, R6 ;  /* 0x00000006000d7202 */ /* 0x001fe40000000f00 */
[----:B-1----:R-:W2:Y:S01]  /*621f0*/  LDL.LU.64 R14, [R1+0x24d8] ;  /* 0x0024d800010e7983 */ /* 0x002ea20000300a00 */
[----:B------:R-:W-:Y:S02]  /*62200*/  MOV R12, R7 ;  /* 0x00000007000c7202 */ /* 0x000fe40000000f00 */
[----:B------:R-:W3:Y:S02]  /*62210*/  LDL.LU.64 R6, [R1+0x24d0] ;  /* 0x0024d00001067983 */ /* 0x000ee40000300a00 */
[----:B---3--:R-:W-:Y:S07]  /*62220*/  HMMA.16816.F32 R8, R8, R6, R24 ;  /* 0x000000060808723c */ /* 0x008fee0000001818 */
[----:B------:R-:W-:-:S02]  /*62230*/  MOV R25, R6 ;  /* 0x0000000600197202 */ /* 0x000fc40000000f00 */
[----:B------:R-:W-:Y:S11]  /*62240*/  MOV R24, R7 ;  /* 0x0000000700187202 */ /* 0x000ff60000000f00 */
[----:B------:R-:W-:Y:S03]  /*62250*/  @!UPT UIADD3 URZ, URZ, URZ, URZ ;  /* 0x0000003f3f3ff290 */ /* 0x000fe6000fffe03f */
[----:B------:R0:W-:Y:S01]  /*62260*/  STL.64 [R1+0x440], R8 ;  /* 0x0004400801007387 */ /* 0x0001e20000100a00 */
[----:B------:R1:W-:Y:S02]  /*62270*/  STL.64 [R1+0x448], R10 ;  /* 0x0004480a01007387 */ /* 0x0003e40000100a00 */
[----:B------:R-:W4:Y:S02]  /*62280*/  LDL.LU.64 R6, [R1+0x24c8] ;  /* 0x0024c80001067983 */ /* 0x000f240000300a00 */
[----:B------:R-:W4:Y:S01]  /*62290*/  LDL.LU.64 R4, [R1+0x24c0] ;  /* 0x0024c00001047983 */ /* 0x000f220000300a00 */
[----:B0-----:R-:W3:Y:S01]  /*622a0*/  LDL.LU R8, [R1+0x910] ;  /* 0x0009100001087983 */ /* 0x001ee20000300800 */
[----:B------:R-:W3:Y:S02]  /*622b0*/  LDL.LU R9, [R1+0x914] ;  /* 0x0009140001097983 */ /* 0x000ee40000300800 */
[----:B-1----:R-:W3:Y:S02]  /*622c0*/  LDL.LU R10, [R1+0x918] ;  /* 0x00091800010a7983 */ /* 0x002ee40000300800 */
[----:B------:R-:W3:Y:S01]  /*622d0*/  LDL.LU R11, [R1+0x91c] ;  /* 0x00091c00010b7983 */ /* 0x000ee20000300800 */
[C---:B----4-:R-:W-:Y:S11]  /*622e0*/  HMMA.16816.F32 R20, R4.reuse, R18, R20 ;  /* 0x000000120414723c */ /* 0x050ff60000001814 */
[----:B------:R-:W-:Y:S11]  /*622f0*/  @!UPT UIADD3 URZ, URZ, URZ, URZ ;  /* 0x0000003f3f3ff290 */ /* 0x000ff6000fffe03f */
[----:B------:R-:W-:Y:S01]  /*62300*/  @!UPT UIADD3 URZ, URZ, URZ, URZ ;  /* 0x0000003f3f3ff290 */ /* 0x000fe2000fffe03f */
[----:B------:R-:W-:Y:S01]  /*62310*/  STL.64 [R1+0x430], R20 ;  /* 0x0004301401007387 */ /* 0x000fe20000100a00 */
[----:B------:R0:W-:Y:S03]  /*62320*/  STL.64 [R1+0x438], R22 ;  /* 0x0004381601007387 */ /* 0x0001e60000100a00 */
[----:B0-----:R-:W3:Y:S01]  /*62330*/  LDL.LU.64 R22, [R1+0x24b8] ;  /* 0x0024b80001167983 */ /* 0x001ee20000300a00 */
[----:B------:R-:W-:Y:S01]  /*62340*/  IMAD.MOV.U32 R2, RZ, RZ, R18 ;  /* 0x000000ffff027224 */ /* 0x000fe200078e0012 */
[----:B------:R-:W-:Y:S02]  /*62350*/  MOV R0, R19 ;  /* 0x0000001300007202 */ /* 0x000fe40000000f00 */
[----:B------:R-:W4:Y:S01]  /*62360*/  LDL.LU.64 R18, [R1+0x24b0] ;  /* 0x0024b00001127983 */ /* 0x000f220000300a00 */
[----:B------:R-:W2:Y:S01]  /*62370*/  LDL.LU.64 R16, [R1+0x24a8] ;  /* 0x0024a80001107983 */ /* 0x000ea20000300a00 */
[C---:B---3--:R-:W-:Y:S11]  /*62380*/  HMMA.16816.F32 R8, R4.reuse, R22, R8 ;  /* 0x000000160408723c */ /* 0x048ff60000001808 */
[----:B------:R-:W-:Y:S11]  /*62390*/  @!UPT UIADD3 URZ, URZ, URZ, URZ ;  /* 0x0000003f3f3ff290 */ /* 0x000ff6000fffe03f */
[----:B------:R-:W-:Y:S01]  /*623a0*/  @!UPT UIADD3 URZ, URZ, URZ, URZ ;  /* 0x0000003f3f3ff290 */ /* 0x000fe2000fffe03f */
[----:B------:R0:W-:Y:S01]  /*623b0*/  STL.64 [R1+0x420], R8 ;  /* 0x0004200801007387 */ /* 0x0001e20000100a00 */
[----:B------:R-:W-:Y:S01]  /*623c0*/  STL.64 [R1+0x428], R10 ;  /* 0x0004280a01007387 */ /* 0x000fe20000100a00 */
[----:B0-----:R-:W-:Y:S02]  /*623d0*/  MOV R9, R22 ;  /* 0x0000001600097202 */ /* 0x001fe40000000f00 */
[----:B------:R-:W-:Y:S02]  /*623e0*/  MOV R8, R23 ;  /* 0x0000001700087202 */ /* 0x000fe40000000f00 */
[----:B------:R-:W3:Y:S01]  /*623f0*/  LDL.LU.64 R22, [R1+0x24a0] ;  /* 0x0024a00001167983 */ /* 0x000ee20000300a00 */
[----:B------:R-:W2:Y:S02]  /*62400*/  LDL.LU.64 R20, [R1+0x2498] ;  /* 0x0024980001147983 */ /* 0x000ea40000300a00 */
[----:B------:R0:W-:Y:S02]  /*62410*/  STL.64 [R1+0x23a0], R8 ;  /* 0x0023a00801007387 */ /* 0x0001e40000100a00 */
[----:B0-----:R-:W2:Y:S01]  /*62420*/  LDL.LU R8, [R1+0x900] ;  /* 0x0009000001087983 */ /* 0x001ea20000300800 */
[----:B------:R-:W2:Y:S02]  /*62430*/  LDL.LU R9, [R1+0x904] ;  /* 0x0009040001097983 */ /* 0x000ea40000300800 */
[----:B------:R-:W2:Y:S02]  /*62440*/  LDL.LU R10, [R1+0x908] ;  /* 0x00090800010a7983 */ /* 0x000ea40000300800 */
[----:B------:R-:W2:Y:S02]  /*62450*/  LDL.LU R11, [R1+0x90c] ;  /* 0x00090c00010b7983 */ /* 0x000ea40000300800 */
[----:B----4-:R-:W-:Y:S01]  /*62460*/  IMAD.MOV.U32 R27, RZ, RZ, R18 ;  /* 0x000000ffff1b7224 */ /* 0x010fe200078e0012 */
[----:B--2---:R-:W-:Y:S01]  /*62470*/  HMMA.16816.F32 R8, R4, R14, R8 ;  /* 0x0000000e0408723c */ /* 0x004fe20000001808 */
[----:B------:R-:W-:-:S02]  /*62480*/  MOV R26, R21 ;  /* 0x00000015001a7202 */ /* 0x000fc40000000f00 */
[----:B------:R-:W2:Y:S11]  /*62490*/  LDL.LU R21, [R1+0x2494] ;  /* 0x0024940001157983 */ /* 0x000eb60000300800 */
[----:B------:R-:W-:Y:S09]  /*624a0*/  @!UPT UIADD3 URZ, URZ, URZ, URZ ;  /* 0x0000003f3f3ff290 */ /* 0x000ff2000fffe03f */
[----:B------:R0:W-:Y:S01]  /*624b0*/  STL.64 [R1+0x410], R8 ;  /* 0x0004100801007387 */ /* 0x0001e20000100a00 */
[----:B------:R1:W-:Y:S02]  /*624c0*/  STL.64 [R1+0x418], R10 ;  /* 0x0004180a01007387 */ /* 0x0003e40000100a00 */
[----:B------:R-:W4:Y:S02]  /*624d0*/  LDL.LU R18, [R1+0x2490] ;  /* 0x0024900001127983 */ /* 0x000f240000300800 */
[----:B------:R3:W-:Y:S01]  /*624e0*/  STL.64 [R1+0x23a8], R26 ;  /* 0x0023a81a01007387 */ /* 0x0007e20000100a00 */
[----:B0-----:R-:W2:Y:S01]  /*624f0*/  LDL.LU R8, [R1+0x10] ;  /* 0x0000100001087983 */ /* 0x001ea20000300800 */
[----:B------:R-:W2:Y:S02]  /*62500*/  LDL.LU R9, [R1+0x14] ;  /* 0x0000140001097983 */ /* 0x000ea40000300800 */
[----:B-1----:R-:W2:Y:S02]  /*62510*/  LDL.LU R10, [R1+0x18] ;  /* 0x00001800010a7983 */ /* 0x002ea40000300800 */
[----:B------:R-:W2:Y:S01]  /*62520*/  LDL.LU R11, [R1+0x1c] ;  /* 0x00001c00010b7983 */ /* 0x000ea20000300800 */
[----:B---3--:R-:W-:-:S02]  /*62530*/  MOV R26, R19 ;  /* 0x00000013001a7202 */ /* 0x008fc40000000f00 */
[----:B------:R-:W-:Y:S01]  /*62540*/  MOV R27, R16 ;  /* 0x00000010001b7202 */ /* 0x000fe20000000f00 */
[----:B--2---:R-:W-:Y:S01]  /*62550*/  STL.64 [R1+0x23b8], R10 ;  /* 0x0023b80a01007387 */ /* 0x004fe20000100a00 */
[----:B------:R-:W-:Y:S02]  /*62560*/  STL.64 [R1+0x23b0], R8 ;  /* 0x0023b00801007387 */ /* 0x000fe40000100a00 */
[----:B------:R-:W2:Y:S02]  /*62570*/  LDL.LU R19, [R1+0x248c] ;  /* 0x00248c0001137983 */ /* 0x000ea40000300800 */
[----:B------:R-:W3:Y:S01]  /*62580*/  LDL.LU R16, [R1+0x2488] ;  /* 0x0024880001107983 */ /* 0x000ee20000300800 */
[----:B------:R-:W-:Y:S01]  /*62590*/  STL.64 [R1+0x23d0], R26 ;  /* 0x0023d01a01007387 */ /* 0x000fe20000100a00 */
[----:B------:R0:W-:Y:S03]  /*625a0*/  STL.64 [R1+0x23c8], R24 ;  /* 0x0023c81801007387 */ /* 0x0001e60000100a00 */
[----:B0-----:R-:W2:Y:S01]  /*625b0*/  LDL.LU R24, [R1+0x770] ;  /* 0x0007700001187983 */ /* 0x001ea20000300800 */
[----:B------:R-:W2:Y:S02]  /*625c0*/  LDL.LU R25, [R1+0x774] ;  /* 0x0007740001197983 */ /* 0x000ea40000300800 */
[----:B------:R-:W2:Y:S02]  /*625d0*/  LDL.LU R26, [R1+0x778] ;  /* 0x00077800011a7983 */ /* 0x000ea40000300800 */
[----:B------:R-:W2:Y:S02]  /*625e0*/  LDL.LU R27, [R1+0x77c] ;  /* 0x00077c00011b7983 */ /* 0x000ea40000300800 */
[----:B--2---:R0:W-:Y:S01]  /*625f0*/  STL.64 [R1+0x23e0], R26 ;  /* 0x0023e01a01007387 */ /* 0x0041e20000100a00 */
[----:B------:R-:W-:Y:S01]  /*62600*/  STL.64 [R1+0x23d8], R24 ;  /* 0x0023d81801007387 */ /* 0x000fe20000100a00 */
[----:B0-----:R-:W-:-:S02]  /*62610*/  MOV R26, R17 ;  /* 0x00000011001a7202 */ /* 0x001fc40000000f00 */
[----:B------:R-:W-:Y:S01]  /*62620*/  MOV R27, R3 ;  /* 0x00000003001b7202 */ /* 0x000fe20000000f00 */
[----:B------:R-:W2:Y:S01]  /*62630*/  LDL.LU R17, [R1+0x2484] ;  /* 0x0024840001117983 */ /* 0x000ea20000300800 */
[----:B------:R0:W5:Y:S03]  /*62640*/  LDL.LU R3, [R1+0x2480] ;  /* 0x0024800001037983 */ /* 0x0001660000300800 */
[----:B------:R1:W-:Y:S02]  /*62650*/  STL.64 [R1+0x23f8], R26 ;  /* 0x0023f81a01007387 */ /* 0x0003e40000100a00 */
[----:B-1----:R-:W-:Y:S01]  /*62660*/  IMAD.MOV.U32 R26, RZ, RZ, R23 ;  /* 0x000000ffff1a7224 */ /* 0x002fe200078e0017 */
[----:B------:R-:W-:-:S05]  /*62670*/  MOV R27, R22 ;  /* 0x00000016001b7202 */ /* 0x000fca0000000f00 */
[----:B------:R1:W-:Y:S01]  /*62680*/  STL.64 [R1+0x2410], R26 ;  /* 0x0024101a01007387 */ /* 0x0003e20000100a00 */
[----:B------:R-:W2:Y:S02]  /*62690*/  LDL.LU R8, [R1+0x650] ;  /* 0x0006500001087983 */ /* 0x000ea40000300800 */
[----:B------:R-:W2:Y:S02]  /*626a0*/  LDL.LU R9, [R1+0x654] ;  /* 0x0006540001097983 */ /* 0x000ea40000300800 */
[----:B------:R-:W2:Y:S01]  /*626b0*/  LDL.LU R10, [R1+0x658] ;  /* 0x00065800010a7983 */ /* 0x000ea20000300800 */
[----:B------:R-:W2:Y:S01]  /*626c0*/  LDL.LU R11, [R1+0x65c] ;  /* 0x00065c00010b7983 */ /* 0x000ea20000300800 */
[----:B-1----:R-:W-:Y:S02]  /*626d0*/  MOV R26, R21 ;  /* 0x00000015001a7202 */ /* 0x002fe40000000f00 */
[----:B------:R-:W-:-:S05]  /*626e0*/  MOV R27, R20 ;  /* 0x00000014001b7202 */ /* 0x000fca0000000f00 */
[----:B------:R1:W-:Y:S02]  /*626f0*/  STL.64 [R1+0x2428], R26 ;  /* 0x0024281a01007387 */ /* 0x0003e40000100a00 */
[----:B-1----:R-:W-:Y:S01]  /*62700*/  MOV R26, R19 ;  /* 0x00000013001a7202 */ /* 0x002fe20000000f00 */
[----:B----4-:R-:W-:Y:S01]  /*62710*/  IMAD.MOV.U32 R27, RZ, RZ, R18 ;  /* 0x000000ffff1b7224 */ /* 0x010fe200078e0012 */
[----:B--2---:R-:W-:Y:S01]  /*62720*/  STL.64 [R1+0x23f0], R10 ;  /* 0x0023f00a01007387 */ /* 0x004fe20000100a00 */
[----:B------:R1:W-:Y:S03]  /*62730*/  STL.64 [R1+0x23e8], R8 ;  /* 0x0023e80801007387 */ /* 0x0003e60000100a00 */
[----:B-1----:R-:W2:Y:S01]  /*62740*/  LDL.LU R8, [R1+0x880] ;  /* 0x0008800001087983 */ /* 0x002ea20000300800 */
[----:B------:R-:W2:Y:S02]  /*62750*/  LDL.LU R9, [R1+0x884] ;  /* 0x0008840001097983 */ /* 0x000ea40000300800 */
[----:B------:R-:W4:Y:S02]  /*62760*/  LDL.LU R10, [R1+0x888] ;  /* 0x00088800010a7983 */ /* 0x000f240000300800 */
[----:B------:R-:W4:Y:S01]  /*62770*/  LDL.LU R11, [R1+0x88c] ;  /* 0x00088c00010b7983 */ /* 0x000f220000300800 */
[----:B------:R1:W-:Y:S02]  /*62780*/  STL.64 [R1+0x2440], R26 ;  /* 0x0024401a01007387 */ /* 0x0003e40000100a00 */
[----:B-1----:R-:W-:-:S02]  /*62790*/  MOV R26, R17 ;  /* 0x00000011001a7202 */ /* 0x002fc40000000f00 */
[----:B---3--:R-:W-:-:S05]  /*627a0*/  MOV R27, R16 ;  /* 0x00000010001b7202 */ /* 0x008fca0000000f00 */
[----:B------:R1:W-:Y:S04]  /*627b0*/  STL.64 [R1+0x2458], R26 ;  /* 0x0024581a01007387 */ /* 0x0003e80000100a00 */
[----:B-1----:R-:W3:Y:S04]  /*627c0*/  LDL.64 R26, [R1+0x2a8] ;  /* 0x0002a800011a7983 */ /* 0x002ee80000100a00 */
[----:B---3--:R-:W-:Y:S01]  /*627d0*/  STL.64 [R1+0x2470], R26 ;  /* 0x0024701a01007387 */ /* 0x008fe20000100a00 */
[----:B----4-:R-:W-:Y:S02]  /*627e0*/  STL.64 [R1+0x2408], R10 ;  /* 0x0024080a01007387 */ /* 0x010fe40000100a00 */
[----:B--2---:R1:W-:Y:S02]  /*627f0*/  STL.64 [R1+0x2400], R8 ;  /* 0x0024000801007387 */ /* 0x0043e40000100a00 */
        /* <DEDUP_REMOVED lines=8> */
[----:B------:R-:W4:Y:S04]  /*62880*/  LDL.64 R26, [R1+0x2b8] ;  /* 0x0002b800011a7983 */ /* 0x000f280000100a00 */
[----:B---3--:R-:W-:Y:S01]  /*62890*/  STL.64 [R1+0x2420], R10 ;  /* 0x0024200a01007387 */ /* 0x008fe20000100a00 */
[----:B--2---:R1:W-:Y:S03]  /*628a0*/  STL.64 [R1+0x2418], R8 ;  /* 0x0024180801007387 */ /* 0x0043e60000100a00 */
        /* <DEDUP_REMOVED lines=10> */
[----:B----4-:R-:W-:Y:S01]  /*62950*/  HMMA.16816.F32 R16, R4, R26, R16 ;  /* 0x0000001a0410723c */ /* 0x010fe20000001810 */
        /* <DEDUP_REMOVED lines=11> */
[----:B------:R-:W2:Y:S01]  /*62a10*/  LDL.LU R11, [R1+0x8ec] ;  /* 0x0008ec00010b7983 */ /* 0x000ea20000300800 */
[----:B------:R-:W3:Y:S01]  /*62a20*/  LDL.LU R20, [R1] ;  /* 0x0000000001147983 */ /* 0x000ee20000300800 */
[----:B------:R-:W3:Y:S02]  /*62a30*/  LDL.LU R21, [R1+0x4] ;  /* 0x0000040001157983 */ /* 0x000ee40000300800 */
[----:B------:R-:W3:Y:S02]  /*62a40*/  LDL.LU R22, [R1+0x8] ;  /* 0x0000080001167983 */ /* 0x000ee40000300800 */
[----:B------:R-:W3:Y:S01]  /*62a50*/  LDL.LU R23, [R1+0xc] ;  /* 0x00000c0001177983 */ /* 0x000ee20000300800 */
[----:B------:R1:W-:Y:S02]  /*62a60*/  STL.64 [R1+0x2340], R14 ;  /* 0x0023400e01007387 */ /* 0x0003e40000100a00 */
[----:B-1----:R-:W-:-:S02]  /*62a70*/  MOV R14, R28 ;  /* 0x0000001c000e7202 */ /* 0x002fc40000000f00 */
[----:B------:R-:W-:Y:S01]  /*62a80*/  MOV R15, R29 ;  /* 0x0000001d000f7202 */ /* 0x000fe20000000f00 */
[----:B------:R0:W5:Y:S01]  /*62a90*/  LDL.LU R28, [R1+0x247c] ;  /* 0x00247c00011c7983 */ /* 0x0001620000300800 */
[----:B------:R0:W5:Y:S02]  /*62aa0*/  LDL.LU R29, [R1+0x2478] ;  /* 0x00247800011d7983 */ /* 0x0001640000300800 */
[----:B------:R1:W-:Y:S02]  /*62ab0*/  STL.64 [R1+0x400], R16 ;  /* 0x0004001001007387 */ /* 0x0003e40000100a00 */
[----:B------:R4:W-:Y:S02]  /*62ac0*/  STL.64 [R1+0x408], R18 ;  /* 0x0004081201007387 */ /* 0x0009e40000100a00 */
[----:B-1----:R-:W-:Y:S01]  /*62ad0*/  IMAD.MOV.U32 R17, RZ, RZ, R26 ;  /* 0x000000ffff117224 */ /* 0x002fe200078e001a */
[----:B------:R-:W-:Y:S02]  /*62ae0*/  MOV R16, R27 ;  /* 0x0000001b00107202 */ /* 0x000fe40000000f00 */
[----:B------:R-:W2:Y:S02]  /*62af0*/  LDL.LU.64 R26, [R1+0x2470] ;  /* 0x00247000011a7983 */ /* 0x000ea40000300a00 */
[----:B--2---:R-:W-:Y:S01]  /*62b00*/  HMMA.16816.F32 R8, R4, R26, R8 ;  /* 0x0000001a0408723c */ /* 0x004fe20000001808 */
[----:B----4-:R-:W-:-:S02]  /*62b10*/  MOV R19, R26 ;  /* 0x0000001a00137202 */ /* 0x010fc40000000f00 */
[----:B------:R-:W-:Y:S11]  /*62b20*/  MOV R18, R27 ;  /* 0x0000001b00127202 */ /* 0x000ff60000000f00 */
[----:B------:R-:W-:Y:S09]  /*62b30*/  @!UPT UIADD3 URZ, URZ, URZ, URZ ;  /* 0x0000003f3f3ff290 */ /* 0x000ff2000fffe03f */
[----:B------:R-:W-:Y:S01]  /*62b40*/  STL.64 [R1+0x3f0], R8 ;  /* 0x0003f00801007387 */ /* 0x000fe20000100a00 */
[----:B------:R1:W-:Y:S03]  /*62b50*/  STL.64 [R1+0x3f8], R10 ;  /* 0x0003f80a01007387 */ /* 0x0003e60000100a00 */
[----:B-1----:R-:W2:Y:S01]  /*62b60*/  LDL.LU.64 R10, [R1+0x2468] ;  /* 0x00246800010a7983 */ /* 0x002ea20000300a00 */
[----:B------:R-:W2:Y:S02]  /*62b70*/  LDL.LU.64 R8, [R1+0x2460] ;  /* 0x0024600001087983 */ /* 0x000ea40000300a00 */
[----:B------:R-:W2:Y:S02]  /*62b80*/  LDL.LU.64 R26, [R1+0x2458] ;  /* 0x00245800011a7983 */ /* 0x000ea40000300a00 */
[----:B------:R-:W-:Y:S01]  /*62b90*/  STL.64 [R1+0x2350], R18 ;  /* 0x0023501201007387 */ /* 0x000fe20000100a00 */
[----:B------:R-:W-:Y:S01]  /*62ba0*/  STL.64 [R1+0x2348], R16 ;  /* 0x0023481001007387 */ /* 0x000fe20000100a00 */
[C---:B--2---:R-:W-:Y:S03]  /*62bb0*/  HMMA.16816.F32 R24, R4.reuse, R26, R8 ;  /* 0x0000001a0418723c */ /* 0x044fe60000001808 */
[----:B------:R-:W2:Y:S01]  /*62bc0*/  LDL.LU.64 R10, [R1+0x2450] ;  /* 0x00245000010a7983 */ /* 0x000ea20000300a00 */
[----:B------:R-:W2:Y:S11]  /*62bd0*/  LDL.LU.64 R8, [R1+0x2448] ;  /* 0x0024480001087983 */ /* 0x000eb60000300a00 */
[----:B------:R-:W-:Y:S08]  /*62be0*/  @!UPT UIADD3 URZ, URZ, URZ, URZ ;  /* 0x0000003f3f3ff290 */ /* 0x000ff0000fffe03f */
[----:B------:R-:W-:Y:S01]  /*62bf0*/  STL.64 [R1+0x3e0], R24 ;  /* 0x0003e01801007387 */ /* 0x000fe20000100a00 */
[----:B------:R1:W-:Y:S03]  /*62c00*/  STL.64 [R1+0x3e8], R26 ;  /* 0x0003e81a01007387 */ /* 0x0003e60000100a00 */
[----:B-1----:R-:W2:Y:S02]  /*62c10*/  LDL.LU.64 R26, [R1+0x2440] ;  /* 0x00244000011a7983 */ /* 0x002ea40000300a00 */
[C---:B--2---:R-:W-:Y:S02]  /*62c20*/  HMMA.16816.F32 R24, R4.reuse, R26, R8 ;  /* 0x0000001a0418723c */ /* 0x044fe40000001808 */
[----:B------:R-:W2:Y:S01]  /*62c30*/  LDL.LU.64 R10, [R1+0x2438] ;  /* 0x00243800010a7983 */ /* 0x000ea20000300a00 */
[----:B------:R-:W2:Y:S11]  /*62c40*/  LDL.LU.64 R8, [R1+0x2430] ;  /* 0x0024300001087983 */ /* 0x000eb60000300a00 */
[----:B------:R-:W-:Y:S09]  /*62c50*/  @!UPT UIADD3 URZ, URZ, URZ, URZ ;  /* 0x0000003f3f3ff290 */ /* 0x000ff2000fffe03f */
        /* <DEDUP_REMOVED lines=23> */
[----:B-1----:R-:W4:Y:S01]  /*62dd0*/  LDL.LU.64 R26, [R1+0x23e0] ;  /* 0x0023e000011a7983 */ /* 0x002f220000300a00 */
[----:B------:R-:W4:Y:S01]  /*62de0*/  LDL.LU.64 R24, [R1+0x23d8] ;  /* 0x0023d80001187983 */ /* 0x000f220000300a00 */
[----:B------:R-:W-:Y:S01]  /*62df0*/  MOV R18, R13 ;  /* 0x0000000d00127202 */ /* 0x000fe20000000f00 */
[----:B------:R-:W-:Y:S02]  /*62e00*/  IMAD.MOV.U32 R19, RZ, RZ, R12 ;  /* 0x000000ffff137224 */ /* 0x000fe400078e000c */
[----:B----4-:R-:W-:Y:S01]  /*62e10*/  HMMA.16816.F32 R12, R4, R14, R24 ;  /* 0x0000000e040c723c */ /* 0x010fe20000001818 */
[----:B------:R-:W2:Y:S01]  /*62e20*/  LDL.LU.64 R26, [R1+0x23d0] ;  /* 0x0023d000011a7983 */ /* 0x000ea20000300a00 */
[----:B------:R-:W4:Y:S11]  /*62e30*/  LDL.LU.64 R24, [R1+0x23c8] ;  /* 0x0023c80001187983 */ /* 0x000f360000300a00 */
[----:B------:R-:W-:Y:S10]  /*62e40*/  @!UPT UIADD3 URZ, URZ, URZ, URZ ;  /* 0x0000003f3f3ff290 */ /* 0x000ff4000fffe03f */
[----:B------:R1:W-:Y:S01]  /*62e50*/  STL.64 [R1+0x390], R12 ;  /* 0x0003900c01007387 */ /* 0x0003e20000100a00 */
[----:B------:R0:W-:Y:S03]  /*62e60*/  STL.64 [R1+0x398], R14 ;  /* 0x0003980e01007387 */ /* 0x0001e60000100a00 */
[----:B-1----:R-:W2:Y:S01]  /*62e70*/  LDL.LU R12, [R1+0xbc0] ;  /* 0x000bc000010c7983 */ /* 0x002ea20000300800 */
[----:B------:R-:W2:Y:S02]  /*62e80*/  LDL.LU R13, [R1+0xbc4] ;  /* 0x000bc400010d7983 */ /* 0x000ea40000300800 */
[----:B0-----:R-:W2:Y:S02]  /*62e90*/  LDL.LU R14, [R1+0xbc8] ;  /* 0x000bc800010e7983 */ /* 0x001ea40000300800 */
[----:B------:R-:W2:Y:S02]  /*62ea0*/  LDL.LU R15, [R1+0xbcc] ;  /* 0x000bcc00010f7983 */ /* 0x000ea40000300800 */
[----:B--2---:R0:W-:Y:S01]  /*62eb0*/  STL.64 [R1+0x2360], R14 ;  /* 0x0023600e01007387 */ /* 0x0041e20000100a00 */
[----:B------:R-:W-:Y:S01]  /*62ec0*/  STL.64 [R1+0x2358], R12 ;  /* 0x0023580c01007387 */ /* 0x000fe20000100a00 */
[----:B0-----:R-:W-:-:S02]  /*62ed0*/  MOV R14, R2 ;  /* 0x00000002000e7202 */ /* 0x001fc40000000f00 */
[----:B------:R-:W-:Y:S01]  /*62ee0*/  MOV R15, R0 ;  /* 0x00000000000f7202 */ /* 0x000fe20000000f00 */
[----:B------:R-:W2:Y:S01]  /*62ef0*/  LDL.LU R2, [R1+0x23c4] ;  /* 0x0023c40001027983 */ /* 0x000ea20000300800 */
[----:B------:R-:W2:Y:S03]  /*62f00*/  LDL.LU R0, [R1+0x23c0] ;  /* 0x0023c00001007983 */ /* 0x000ea60000300800 */
[----:B------:R4:W-:Y:S02]  /*62f10*/  STL.64 [R1+0x2370], R14 ;  /* 0x0023700e01007387 */ /* 0x0009e40000100a00 */
[----:B----4-:R-:W-:Y:S02]  /*62f20*/  MOV R14, R25 ;  /* 0x00000019000e7202 */ /* 0x010fe40000000f00 */
[----:B------:R-:W-:Y:S02]  /*62f30*/  MOV R15, R24 ;  /* 0x00000018000f7202 */ /* 0x000fe40000000f00 */
[C---:B------:R-:W-:Y:S01]  /*62f40*/  HMMA.16816.F32 R24, R4.reuse, R26, R8 ;  /* 0x0000001a0418723c */ /* 0x040fe20000001808 */
[----:B------:R-:W4:Y:S01]  /*62f50*/  LDL.LU.64 R10, [R1+0x23b8] ;  /* 0x0023b800010a7983 */ /* 0x000f220000300a00 */
[----:B------:R-:W4:Y:S11]  /*62f60*/  LDL.LU.64 R8, [R1+0x23b0] ;  /* 0x0023b00001087983 */ /* 0x000f360000300a00 */
[----:B------:R-:W-:Y:S10]  /*62f70*/  @!UPT UIADD3 URZ, URZ, URZ, URZ ;  /* 0x0000003f3f3ff290 */ /* 0x000ff4000fffe03f */
[----:B------:R-:W-:Y:S01]  /*62f80*/  STL.64 [R1+0x380], R24 ;  /* 0x0003801801007387 */ /* 0x000fe20000100a00 */
[----:B------:R0:W-:Y:S03]  /*62f90*/  STL.64 [R1+0x388], R26 ;  /* 0x0003881a01007387 */ /* 0x0001e60000100a00 */
[----:B0-----:R-:W4:Y:S02]  /*62fa0*/  LDL.LU.64 R26, [R1+0x23a8] ;  /* 0x0023a800011a7983 */ /* 0x001f240000300a00 */
[C---:B----4-:R-:W-:Y:S02]  /*62fb0*/  HMMA.16816.F32 R24, R4.reuse, R26, R8 ;  /* 0x0000001a0418723c */ /* 0x050fe40000001808 */
[----:B------:R-:W4:Y:S11]  /*62fc0*/  LDL.LU.64 R8, [R1+0x23a0] ;  /* 0x0023a00001087983 */ /* 0x000f360000300a00 */
[----:B------:R-:W-:Y:S10]  /*62fd0*/  @!UPT UIADD3 URZ, URZ, URZ, URZ ;  /* 0x0000003f3f3ff290 */ /* 0x000ff4000fffe03f */
[----:B------:R-:W-:Y:S01]  /*62fe0*/  STL.64 [R1+0x370], R24 ;  /* 0x0003701801007387 */ /* 0x000fe20000100a00 */
[----:B------:R0:W-:Y:S03]  /*62ff0*/  STL.64 [R1+0x378], R26 ;  /* 0x0003781a01007387 */ /* 0x0001e60000100a00 */
[----:B0-----:R-:W3:Y:S02]  /*63000*/  LDL.LU.64 R26, [R1+0x2398] ;  /* 0x00239800011a7983 */ /* 0x001ee40000300a00 */
[C---:B---3--:R-:W-:Y:S02]  /*63010*/  HMMA.16816.F32 R24, R4.reuse, R26, R20 ;  /* 0x0000001a0418723c */ /* 0x048fe40000001814 */
[----:B------:R-:W3:Y:S01]  /*63020*/  LDL.LU.64 R22, [R1+0x2390] ;  /* 0x0023900001167983 */ /* 0x000ee20000300a00 */
[----:B------:R-:W3:Y:S11]  /*63030*/  LDL.LU.64 R20, [R1+0x2388] ;  /* 0x0023880001147983 */ /* 0x000ef60000300a00 */
[----:B------:R-:W-:Y:S09]  /*63040*/  @!UPT UIADD3 URZ, URZ, URZ, URZ ;  /* 0x0000003f3f3ff290 */ /* 0x000ff2000fffe03f */
[----:B------:R-:W-:Y:S01]  /*63050*/  STL.64 [R1+0x360], R24 ;  /* 0x0003601801007387 */ /* 0x000fe20000100a00 */
[----:B------:R0:W-:Y:S03]  /*63060*/  STL.64 [R1+0x368], R26 ;  /* 0x0003681a01007387 */ /* 0x0001e60000100a00 */
[----:B0-----:R-:W2:Y:S01]  /*63070*/  LDL.LU.64 R26, [R1+0x2380] ;  /* 0x00238000011a7983 */ /* 0x001ea20000300a00 */
[----:B------:R-:W2:Y:S03]  /*63080*/  LDL.LU.64 R24, [R1+0x2378] ;  /* 0x0023780001187983 */ /* 0x000ea60000300a00 */
[----:B------:R-:W0:Y:S02]  /*63090*/  S2R R11, SR_TID.X ;  /* 0x00000000000b7919 */ /* 0x000e240000002100 */
[C---:B0-----:R-:W-:Y:S01]  /*630a0*/  SHF.L.U32 R10, R11.reuse, 0x7, RZ ;  /* 0x000000070b0a7819 */ /* 0x041fe200000006ff */
[C---:B---3--:R-:W-:Y:S08]  /*630b0*/  HMMA.16816.F32 R12, R4.reuse, R14, R20 ;  /* 0x0000000e040c723c */ /* 0x048ff00000001814 */
[----:B--2---:R-:W-:Y:S07]  /*630c0*/  HMMA.16816.F32 R16, R4, R18, R24 ;  /* 0x000000120410723c */ /* 0x004fee0000001818 */
[----:B----4-:R-:W-:Y:S01]  /*630d0*/  IMAD.MOV.U32 R26, RZ, RZ, R9 ;  /* 0x000000ffff1a7224 */ /* 0x010fe200078e0009 */
[----:B------:R-:W-:-:S02]  /*630e0*/  LOP3.LUT R9, R11, 0x7, RZ, 0xc0, !PT ;  /* 0x000000070b097812 */ /* 0x000fc400078ec0ff */
[----:B------:R-:W-:Y:S11]  /*630f0*/  MOV R27, R8 ;  /* 0x00000008001b7202 */ /* 0x000ff60000000f00 */
[----:B------:R-:W-:Y:S02]  /*63100*/  @!UPT UIADD3 URZ, URZ, URZ, URZ ;  /* 0x0000003f3f3ff290 */ /* 0x000fe4000fffe03f */
[----:B------:R-:W-:Y:S01]  /*63110*/  STL.64 [R1+0x350], R16 ;  /* 0x0003501001007387 */ /* 0x000fe20000100a00 */
[----:B------:R0:W-:Y:S02]  /*63120*/  STL.64 [R1+0x358], R18 ;  /* 0x0003581201007387 */ /* 0x0001e40000100a00 */
[----:B------:R1:W-:Y:S02]  /*63130*/  STL.64 [R1+0x2368], R26 ;  /* 0x0023681a01007387 */ /* 0x0003e40000100a00 */
[----:B------:R-:W2:Y:S01]  /*63140*/  LDL.LU R24, [R1+0x9d0] ;  /* 0x0009d00001187983 */ /* 0x000ea20000300800 */
[----:B------:R-:W2:Y:S01]  /*63150*/  LDL.LU R25, [R1+0x9d4] ;  /* 0x0009d40001197983 */ /* 0x000ea20000300800 */
[----:B0-----:R-:W-:-:S03]  /*63160*/  SHF.L.U32 R19, R9, 0x4, RZ ;  /* 0x0000000409137819 */ /* 0x001fc600000006ff */
[----:B-1----:R-:W2:Y:S01]  /*63170*/  LDL.LU R26, [R1+0x9d8] ;  /* 0x0009d800011a7983 */ /* 0x002ea20000300800 */
[----:B------:R-:W2:Y:S02]  /*63180*/  LDL.LU R27, [R1+0x9dc] ;  /* 0x0009dc00011b7983 */ /* 0x000ea40000300800 */
[----:B------:R-:W2:Y:S01]  /*63190*/  LDL.64 R4, [R1+0xe0] ;  /* 0x0000e00001047983 */ /* 0x000ea20000100a00 */
[----:B------:R-:W-:Y:S01]  /*631a0*/  LOP3.LUT R19, R19, 0x780, R10, 0xf8, !PT ;  /* 0x0000078013137812 */ /* 0x000fe200078ef80a */
[----:B------:R-:W2:Y:S03]  /*631b0*/  LDL.64 R6, [R1+0xe8] ;  /* 0x0000e80001067983 */ /* 0x000ea60000100a00 */
[----:B------:R-:W-:Y:S01]  /*631c0*/  LOP3.LUT R19, R19, 0x10, R11, 0x78, !PT ;  /* 0x0000001013137812 */ /* 0x000fe200078e780b */
[----:B------:R-:W-:Y:S03]  /*631d0*/  STL.64 [R1+0x340], R12 ;  /* 0x0003400c01007387 */ /* 0x000fe60000100a00 */
[----:B------:R-:W-:Y:S01]  /*631e0*/  LOP3.LUT R19, R19, 0x20, RZ, 0x3c, !PT ;  /* 0x0000002013137812 */ /* 0x000fe200078e3cff */
[----:B------:R-:W-:Y:S01]  /*631f0*/  STL.64 [R1+0x348], R14 ;  /* 0x0003480e01007387 */ /* 0x000fe20000100a00 */
[----:B------:R-:W3:Y:S03]  /*63200*/  LDL.LU R20, [R1+0xc40] ;  /* 0x000c400001147983 */ /* 0x000ee60000300800 */
[----:B------:R-:W0:Y:S04]  /*63210*/  LDSM.16.M88.4 R12, [R19+0x32000] ;  /* 0x03200000130c783b */ /* 0x000e280000000200 */
[----:B0-----:R-:W-:Y:S01]  /*63220*/  STL.64 [R1+0xd0], R12 ;  /* 0x0000d00c01007387 */ /* 0x001fe20000100a00 */
[----:B------:R-:W-:Y:S02]  /*63230*/  STL.64 [R1+0xd8], R14 ;  /* 0x0000d80e01007387 */ /* 0x000fe40000100a00 */
[----:B------:R-:W0:Y:S04]  /*63240*/  LDSM.16.M88.4 R12, [R19+0x32800] ;  /* 0x03280000130c783b */ /* 0x000e280000000200 */
[----:B------:R-:W3:Y:S01]  /*63250*/  LDL.LU R21, [R1+0xc44] ;  /* 0x000c440001157983 */ /* 0x000ee20000300800 */
[----:B------:R-:W3:Y:S01]  /*63260*/  LDL.LU R22, [R1+0xc48] ;  /* 0x000c480001167983 */ /* 0x000ee20000300800 */
[----:B------:R-:W3:Y:S03]  /*63270*/  LDL.LU R23, [R1+0xc4c] ;  /* 0x000c4c0001177983 */ /* 0x000ee60000300800 */
[----:B0-----:R-:W-:Y:S01]  /*63280*/  STL.64 [R1+0xc0], R12 ;  /* 0x0000c00c01007387 */ /* 0x001fe20000100a00 */
[----:B------:R0:W-:Y:S03]  /*63290*/  STL.64 [R1+0xc8], R14 ;  /* 0x0000c80e01007387 */ /* 0x0001e60000100a00 */
[----:B0-----:R-:W2:Y:S01]  /*632a0*/  LDL.LU.64 R14, [R1+0x2370] ;  /* 0x00237000010e7983 */ /* 0x001ea20000300a00 */
[----:B------:R-:W-:-:S04]  /*632b0*/  SHF.L.U32 R8, R9, 0x4, RZ ;  /* 0x0000000409087819 */ /* 0x000fc800000006ff */
[----:B------:R-:W-:-:S04]  /*632c0*/  LOP3.LUT R8, R8, 0x780, R10, 0xf8, !PT ;  /* 0x0000078008087812 */ /* 0x000fc800078ef80a */
[----:B------:R-:W-:-:S04]  /*632d0*/  LOP3.LUT R8, R8, 0x10, R11, 0x78, !PT ;  /* 0x0000001008087812 */ /* 0x000fc800078e780b */
[----:B------:R-:W-:Y:S01]  /*632e0*/  LOP3.LUT R8, R8, 0x40, RZ, 0x3c, !PT ;  /* 0x0000004008087812 */ /* 0x000fe200078e3cff */
[C---:B--2---:R-:W-:Y:S01]  /*632f0*/  HMMA.16816.F32 R12, R4.reuse, R14, R24 ;  /* 0x0000000e040c723c */ /* 0x044fe20000001818 */
[----:B------:R-:W2:Y:S11]  /*63300*/  LDL.LU.64 R26, [R1+0x2368] ;  /* 0x00236800011a7983 */ /* 0x000eb60000300a00 */
[----:B------:R-:W-:Y:S11]  /*63310*/  @!UPT UIADD3 URZ, URZ, URZ, URZ ;  /* 0x0000003f3f3ff290 */ /* 0x000ff6000fffe03f */
[----:B------:R-:W-:Y:S01]  /*63320*/  STL.64 [R1+0x330], R12 ;  /* 0x0003300c01007387 */ /* 0x000fe20000100a00 */
[----:B------:R-:W-:Y:S02]  /*63330*/  STL.64 [R1+0x338], R14 ;  /* 0x0003380e01007387 */ /* 0x000fe40000100a00 */
[----:B------:R-:W0:Y:S02]  /*63340*/  LDSM.16.M88.4 R12, [R19+0x33000] ;  /* 0x03300000130c783b */ /* 0x000e240000000200 */
[----:B------:R-:W1:Y:S04]  /*63350*/  LDSM.16.M88.4 R16, [R19+0x33800] ;  /* 0x033800001310783b */ /* 0x000e680000000200 */
[----:B0-----:R-:W-:Y:S01]  /*63360*/  STL.64 [R1+0xb0], R12 ;  /* 0x0000b00c01007387 */ /* 0x001fe20000100a00 */
[----:B------:R0:W-:Y:S03]  /*63370*/  STL.64 [R1+0xb8], R14 ;  /* 0x0000b80e01007387 */ /* 0x0001e60000100a00 */
[----:B0-----:R-:W2:Y:S01]  /*63380*/  LDL.LU.64 R14, [R1+0x2360] ;  /* 0x00236000010e7983 */ /* 0x001ea20000300a00 */
[----:B------:R-:W2:Y:S02]  /*63390*/  LDL.LU.64 R12, [R1+0x2358] ;  /* 0x00235800010c7983 */ /* 0x000ea40000300a00 */
[----:B-1----:R-:W-:Y:S02]  /*633a0*/  STL.64 [R1+0xa0], R16 ;  /* 0x0000a01001007387 */ /* 0x002fe40000100a00 */
[----:B------:R-:W-:Y:S02]  /*633b0*/  STL.64 [R1+0xa8], R18 ;  /* 0x0000a81201007387 */ /* 0x000fe40000100a00 */
[----:B------:R-:W0:Y:S04]  /*633c0*/  LDSM.16.M88.4 R16, [R8+0x30000] ;  /* 0x030000000810783b */ /* 0x000e280000000200 */
[----:B0-----:R-:W-:Y:S01]  /*633d0*/  STL.64 [R1+0x90], R16 ;  /* 0x0000901001007387 */ /* 0x001fe20000100a00 */
[----:B------:R-:W-:Y:S02]  /*633e0*/  STL.64 [R1+0x98], R18 ;  /* 0x0000981201007387 */ /* 0x000fe40000100a00 */
[----:B------:R-:W0:Y:S02]  /*633f0*/  LDSM.16.M88.4 R16, [R8+0x30800] ;  /* 0x030800000810783b */ /* 0x000e240000000200 */
[----:B0-----:R-:W-:Y:S02]  /*63400*/  STL.64 [R1+0x80], R16 ;  /* 0x0000801001007387 */ /* 0x001fe40000100a00 */
        /* <DEDUP_REMOVED lines=9> */
[----:B------:R0:W-:Y:S02]  /*634a0*/  STL.64 [R1+0x58], R18 ;  /* 0x0000581201007387 */ /* 0x0001e40000100a00 */
[----:B0-----:R-:W4:Y:S01]  /*634b0*/  LDL.LU.64 R18, [R1+0x2350] ;  /* 0x0023500001127983 */ /* 0x001f220000300a00 */
[----:B------:R-:W3:Y:S01]  /*634c0*/  LDL.LU.64 R16, [R1+0x2348] ;  /* 0x0023480001107983 */ /* 0x000ee20000300a00 */
[----:B--2---:R-:W-:Y:S02]  /*634d0*/  HMMA.16816.F32 R24, R4, R26, R12 ;  /* 0x0000001a0418723c */ /* 0x004fe4000000180c */
[----:B------:R-:W3:Y:S05]  /*634e0*/  LDL.LU.64 R14, [R1+0x2340] ;  /* 0x00234000010e7983 */ /* 0x000eea0000300a00 */
[----:B------:R-:W-:-:S02]  /*634f0*/  MOV R13, R6 ;  /* 0x00000006000d7202 */ /* 0x000fc40000000f00 */
[----:B------:R-:W-:Y:S11]  /*63500*/  MOV R12, R7 ;  /* 0x00000007000c7202 */ /* 0x000ff60000000f00 */
[----:B------:R-:W-:Y:S03]  /*63510*/  @!UPT UIADD3 URZ, URZ, URZ, URZ ;  /* 0x0000003f3f3ff290 */ /* 0x000fe6000fffe03f */
[----:B------:R0:W-:Y:S02]  /*63520*/  STL.64 [R1+0x320], R24 ;  /* 0x0003201801007387 */ /* 0x0001e40000100a00 */
[----:B0-----:R-:W-:Y:S01]  /*63530*/  IMAD.MOV.U32 R25, RZ, RZ, R4 ;  /* 0x000000ffff197224 */ /* 0x001fe200078e0004 */
[----:B------:R-:W-:Y:S02]  /*63540*/  MOV R24, R5 ;  /* 0x0000000500187202 */ /* 0x000fe40000000f00 */
[----:B------:R-:W0:Y:S04]  /*63550*/  LDSM.16.M88.4 R4, [R8+0x32800] ;  /* 0x032800000804783b */ /* 0x000e280000000200 */
[----:B------:R1:W-:Y:S02]  /*63560*/  STL.64 [R1+0x328], R26 ;  /* 0x0003281a01007387 */ /* 0x0003e40000100a00 */
[----:B-1----:R-:W-:-:S02]  /*63570*/  SHF.L.U32 R27, R9, 0x4, RZ ;  /* 0x00000004091b7819 */ /* 0x002fc400000006ff */
[----:B0-----:R-:W-:Y:S01]  /*63580*/  STL.64 [R1+0x40], R4 ;  /* 0x0000400401007387 */ /* 0x001fe20000100a00 */
[----:B------:R-:W-:Y:S02]  /*63590*/  STL.64 [R1+0x48], R6 ;  /* 0x0000480601007387 */ /* 0x000fe40000100a00 */
[----:B------:R-:W0:Y:S01]  /*635a0*/  LDSM.16.M88.4 R4, [R8+0x33000] ;  /* 0x033000000804783b */ /* 0x000e220000000200 */
[----:B------:R-:W-:-:S04]  /*635b0*/  LOP3.LUT R27, R27, 0x780, R10, 0xf8, !PT ;  /* 0x000007801b1b7812 */ /* 0x000fc800078ef80a */
[----:B------:R-:W-:Y:S02]  /*635c0*/  LOP3.LUT R27, R27, 0x10, R11, 0x78, !PT ;  /* 0x000000101b1b7812 */ /* 0x000fe400078e780b */
[----:B------:R-:W1:Y:S02]  /*635d0*/  LDSM.16.M88.4 R8, [R8+0x33800] ;  /* 0x033800000808783b */ /* 0x000e640000000200 */
[----:B------:R-:W-:Y:S02]  /*635e0*/  LOP3.LUT R27, R27, 0x60, RZ, 0x3c, !PT ;  /* 0x000000601b1b7812 */ /* 0x000fe400078e3cff */
[----:B0-----:R-:W-:Y:S01]  /*635f0*/  STL.64 [R1+0x30], R4 ;  /* 0x0000300401007387 */ /* 0x001fe20000100a00 */
[----:B------:R-:W-:Y:S02]  /*63600*/  STL.64 [R1+0x38], R6 ;  /* 0x0000380601007387 */ /* 0x000fe40000100a00 */
[----:B------:R-:W0:Y:S01]  /*63610*/  LDSM.16.M88.4 R4, [R27+0x30000] ;  /* 0x030000001b04783b */ /* 0x000e220000000200 */
[----:B-1----:R-:W-:Y:S03]  /*63620*/  STL.64 [R1+0x20], R8 ;  /* 0x0000200801007387 */ /* 0x002fe60000100a00 */
[----:B------:R-:W-:Y:S02]  /*63630*/  STL.64 [R1+0x28], R10 ;  /* 0x0000280a01007387 */ /* 0x000fe40000100a00 */
[----:B------:R-:W-:Y:S01]  /*63640*/  LDSM.16.M88.4 R8, [R27+0x30800] ;  /* 0x030800001b08783b */ /* 0x000fe20000000200 */
[----:B0-----:R-:W-:Y:S03]  /*63650*/  STL.64 [R1+0x10], R4 ;  /* 0x0000100401007387 */ /* 0x001fe60000100a00 */
[----:B------:R-:W-:Y:S02]  /*63660*/  STL.64 [R1+0x18], R6 ;  /* 0x0000180601007387 */ /* 0x000fe40000100a00 */
[----:B------:R-:W0:Y:S02]  /*63670*/  LDSM.16.M88.4 R4, [R27+0x31000] ;  /* 0x031000001b04783b */ /* 0x000e240000000200 */
[----:B0-----:R0:W-:Y:S02]  /*63680*/  STL.64 [R1+0x22d8], R6 ;  /* 0x0022d80601007387 */ /* 0x0011e40000100a00 */
[----:B------:R-:W-:Y:S02]  /*63690*/  STL.64 [R1], R8 ;  /* 0x0000000801007387 */ /* 0x000fe40000100a00 */
[----:B------:R-:W-:Y:S02]  /*636a0*/  STL.64 [R1+0x8], R10 ;  /* 0x0000080a01007387 */ /* 0x000fe40000100a00 */
[----:B------:R-:W1:Y:S04]  /*636b0*/  LDSM.16.M88.4 R8, [R27+0x31800] ;  /* 0x031800001b08783b */ /* 0x000e680000000200 */
[----:B0-----:R-:W2:Y:S01]  /*636c0*/  LDL R7, [R1+0x1ad4] ;  /* 0x001ad40001077983 */ /* 0x001ea20000100800 */
[----:B------:R-:W-:Y:S03]  /*636d0*/  STL.64 [R1+0x22d0], R4 ;  /* 0x0022d00401007387 */ /* 0x000fe60000100a00 */
[----:B-1----:R0:W-:Y:S01]  /*636e0*/  STL.64 [R1+0x22e8], R10 ;  /* 0x0022e80a01007387 */ /* 0x0021e20000100a00 */
[----:B------:R1:W-:Y:S01]  /*636f0*/  STL.64 [R1+0x22e0], R8 ;  /* 0x0022e00801007387 */ /* 0x0003e20000100a00 */
[----:B0-----:R-:W-:Y:S01]  /*63700*/  MOV R10, R13 ;  /* 0x0000000d000a7202 */ /* 0x001fe20000000f00 */
[----:B-1----:R-:W-:Y:S01]  /*63710*/  IMAD.MOV.U32 R8, RZ, RZ, R25 ;  /* 0x000000ffff087224 */ /* 0x002fe200078e0019 */
[----:B------:R-:W-:-:S02]  /*63720*/  MOV R9, R24 ;  /* 0x0000001800097202 */ /* 0x000fc40000000f00 */
[----:B------:R-:W-:-:S05]  /*63730*/  MOV R11, R12 ;  /* 0x0000000c000b7202 */ /* 0x000fca0000000f00 */
[----:B------:R-:W-:Y:S01]  /*63740*/  STL.64 [R1+0x2330], R10 ;  /* 0x0023300a01007387 */ /* 0x000fe20000100a00 */
[----:B------:R-:W-:Y:S01]  /*63750*/  STL.64 [R1+0x2328], R8 ;  /* 0x0023280801007387 */ /* 0x000fe20000100a00 */
[----:B---3--:R-:W-:Y:S02]  /*63760*/  HMMA.16816.F32 R12, R8, R14, R20 ;  /* 0x0000000e080c723c */ /* 0x008fe40000001814 */
[----:B------:R-:W-:Y:S11]  /*63770*/  LDSM.16.M88.4 R20, [R27+0x33000] ;  /* 0x033000001b14783b */ /* 0x000ff60000000200 */
[----:B------:R-:W-:Y:S10]  /*63780*/  @!UPT UIADD3 URZ, URZ, URZ, URZ ;  /* 0x0000003f3f3ff290 */ /* 0x000ff4000fffe03f */
[----:B------:R-:W-:Y:S01]  /*63790*/  STL.64 [R1+0x310], R12 ;  /* 0x0003100c01007387 */ /* 0x000fe20000100a00 */
[----:B------:R-:W-:Y:S02]  /*637a0*/  STL.64 [R1+0x318], R14 ;  /* 0x0003180e01007387 */ /* 0x000fe40000100a00 */
[----:B------:R-:W0:Y:S02]  /*637b0*/  LDSM.16.M88.4 R12, [R27+0x32000] ;  /* 0x032000001b0c783b */ /* 0x000e240000000200 */
[----:B0-----:R4:W-:Y:S02]  /*637c0*/  STL.64 [R1+0x22f8], R14 ;  /* 0x0022f80e01007387 */ /* 0x0019e40000100a00 */
[----:B------:R-:W-:Y:S01]  /*637d0*/  STL.64 [R1+0x22f0], R12 ;  /* 0x0022f00c01007387 */ /* 0x000fe20000100a00 */
[----:B----4-:R-:W-:Y:S01]  /*637e0*/  MOV R14, R19 ;  /* 0x00000013000e7202 */ /* 0x010fe20000000f00 */
[----:B------:R-:W-:-:S05]  /*637f0*/  IMAD.MOV.U32 R15, RZ, RZ, R18 ;  /* 0x000000ffff0f7224 */ /* 0x000fca00078e0012 */
[----:B------:R0:W-:Y:S02]  /*63800*/  STL.64 [R1+0x2310], R14 ;  /* 0x0023100e01007387 */ /* 0x0001e40000100a00 */
[----:B0-----:R-:W-:Y:S02]  /*63810*/  MOV R14, R17 ;  /* 0x00000011000e7202 */ /* 0x001fe40000000f00 */
[----:B------:R-:W-:Y:S02]  /*63820*/  MOV R15, R16 ;  /* 0x00000010000f7202 */ /* 0x000fe40000000f00 */
[----:B------:R-:W0:Y:S02]  /*63830*/  LDSM.16.M88.4 R16, [R27+0x32800] ;  /* 0x032800001b10783b */ /* 0x000e240000000200 */
[----:B------:R-:W-:Y:S02]  /*63840*/  LDSM.16.M88.4 R24, [R27+0x33800] ;  /* 0x033800001b18783b */ /* 0x000fe40000000200 */
[----:B0-----:R-:W-:Y:S02]  /*63850*/  STL.64 [R1+0x2308], R18 ;  /* 0x0023081201007387 */ /* 0x001fe40000100a00 */
[----:B------:R0:W-:Y:S02]  /*63860*/  STL.64 [R1+0x2300], R16 ;  /* 0x0023001001007387 */ /* 0x0001e40000100a00 */
[----:B0-----:R-:W3:Y:S01]  /*63870*/  LDL.LU R16, [R1+0xd30] ;  /* 0x000d300001107983 */ /* 0x001ee20000300800 */
[----:B------:R-:W3:Y:S02]  /*63880*/  LDL.LU R17, [R1+0xd34] ;  /* 0x000d340001117983 */ /* 0x000ee40000300800 */
[----:B------:R-:W4:Y:S02]  /*63890*/  LDL.LU R18, [R1+0xd38] ;  /* 0x000d380001127983 */ /* 0x000f240000300800 */
[----:B------:R-:W4:Y:S01]  /*638a0*/  LDL.LU R19, [R1+0xd3c] ;  /* 0x000d3c0001137983 */ /* 0x000f220000300800 */
[----:B--2---:R-:W0:Y:S04]  /*638b0*/  LDSM.16.M88.4 R8, [R7+0x20000] ;  /* 0x020000000708783b */ /* 0x004e280000000200 */
[----:B----4-:R1:W-:Y:S01]  /*638c0*/  STL.64 [R1+0x2320], R18 ;  /* 0x0023201201007387 */ /* 0x0103e20000100a00 */
[----:B---3--:R2:W-:Y:S01]  /*638d0*/  STL.64 [R1+0x2318], R16 ;  /* 0x0023181001007387 */ /* 0x0085e20000100a00 */
[----:B-1----:R-:W-:-:S02]  /*638e0*/  MOV R18, R0 ;  /* 0x0000000000127202 */ /* 0x002fc40000000f00 */
[----:B--2---:R-:W2:Y:S01]  /*638f0*/  LDL.LU R16, [R1+0xcb0] ;  /* 0x000cb00001107983 */ /* 0x004ea20000300800 */
[----:B------:R-:W2:Y:S02]  /*63900*/  LDL.LU R17, [R1+0xcb4] ;  /* 0x000cb40001117983 */ /* 0x000ea40000300800 */
[----:B------:R1:W5:Y:S01]  /*63910*/  LDL.LU R0, [R1+0x233c] ;  /* 0x00233c0001007983 */ /* 0x0003620000300800 */
[----:B------:R-:W-:Y:S02]  /*63920*/  MOV R19, R2 ;  /* 0x0000000200137202 */ /* 0x000fe40000000f00 */
[----:B------:R1:W5:Y:S01]  /*63930*/  LDL.LU R2, [R1+0x2338] ;  /* 0x0023380001027983 */ /* 0x0003620000300800 */
[----:B0-----:R-:W-:Y:S02]  /*63940*/  STL.64 [R1+0x1e0], R8 ;  /* 0x0001e00801007387 */ /* 0x001fe40000100a00 */
[----:B------:R-:W-:Y:S02]  /*63950*/  STL.64 [R1+0x1e8], R10 ;  /* 0x0001e80a01007387 */ /* 0x000fe40000100a00 */
[----:B------:R-:W0:Y:S04]  /*63960*/  LDSM.16.M88.4 R8, [R7+0x21000] ;  /* 0x021000000708783b */ /* 0x000e280000000200 */
[----:B0-----:R-:W-:Y:S01]  /*63970*/  STL.64 [R1+0x1d0], R8 ;  /* 0x0001d00801007387 */ /* 0x001fe20000100a00 */
[----:B------:R-:W-:Y:S02]  /*63980*/  STL.64 [R1+0x1d8], R10 ;  /* 0x0001d80a01007387 */ /* 0x000fe40000100a00 */
[----:B------:R-:W0:Y:S02]  /*63990*/  LDSM.16.M88.4 R8, [R7+0x22000] ;  /* 0x022000000708783b */ /* 0x000e240000000200 */
[----:B0-----:R-:W-:Y:S02]  /*639a0*/  STL.64 [R1+0x1c0], R8 ;  /* 0x0001c00801007387 */ /* 0x001fe40000100a00 */
[----:B------:R0:W-:Y:S02]  /*639b0*/  STL.64 [R1+0x1c8], R10 ;  /* 0x0001c80a01007387 */ /* 0x0001e40000100a00 */
[----:B0-----:R-:W2:Y:S01]  /*639c0*/  LDL.LU.64 R10, [R1+0x2330] ;  /* 0x00233000010a7983 */ /* 0x001ea20000300a00 */
[----:B------:R-:W2:Y:S02]  /*639d0*/  LDL.LU.64 R8, [R1+0x2328] ;  /* 0x0023280001087983 */ /* 0x000ea40000300a00 */
[C---:B--2---:R-:W-:Y:S01]  /*639e0*/  HMMA.16816.F32 R12, R8.reuse, R14, R16 ;  /* 0x0000000e080c723c */ /* 0x044fe20000001810 */
[----:B------:R-:W2:Y:S01]  /*639f0*/  LDL.LU.64 R18, [R1+0x2320] ;  /* 0x0023200001127983 */ /* 0x000ea20000300a00 */
[----:B------:R-:W2:Y:S11]  /*63a00*/  LDL.LU.64 R16, [R1+0x2318] ;  /* 0x0023180001107983 */ /* 0x000eb60000300a00 */
[----:B------:R-:W-:Y:S10]  /*63a10*/  @!UPT UIADD3 URZ, URZ, URZ, URZ ;  /* 0x0000003f3f3ff290 */ /* 0x000ff4000fffe03f */
[----:B------:R-:W-:Y:S01]  /*63a20*/  STL.64 [R1+0x300], R12 ;  /* 0x0003000c01007387 */ /* 0x000fe20000100a00 */
        /* <DEDUP_REMOVED lines=22> */
[----:B0-----:R-:W2:Y:S02]  /*63b90*/  LDL.LU.64 R14, [R1+0x2310] ;  /* 0x00231000010e7983 */ /* 0x001ea40000300a00 */
[----:B--2---:R-:W-:Y:S02]  /*63ba0*/  HMMA.16816.F32 R8, R8, R14, R16 ;  /* 0x0000000e0808723c */ /* 0x004fe40000001810 */
[----:B------:R1:W5:Y:S01]  /*63bb0*/  LDL.LU.64 R18, [R1+0x2308] ;  /* 0x0023080001127983 */ /* 0x0003620000300a00 */
[----:B------:R1:W5:Y:S02]  /*63bc0*/  LDL.LU.64 R16, [R1+0x2300] ;  /* 0x0023000001107983 */ /* 0x0003640000300a00 */
[----:B------:R1:W5:Y:S02]  /*63bd0*/  LDL.LU.64 R14, [R1+0x22f8] ;  /* 0x0022f800010e7983 */ /* 0x0003640000300a00 */
[----:B------:R1:W5:Y:S11]  /*63be0*/  LDL.LU.64 R12, [R1+0x22f0] ;  /* 0x0022f000010c7983 */ /* 0x0003760000300a00 */
[----:B------:R-:W-:Y:S05]  /*63bf0*/  @!UPT UIADD3 URZ, URZ, URZ, URZ ;  /* 0x0000003f3f3ff290 */ /* 0x000fea000fffe03f */
        /* <DEDUP_REMOVED lines=15> */
[----:B------:R-:W2:Y:S04]  /*63cf0*/  LDSM.16.M88.4 R4, [R7+0x2f000] ;  /* 0x02f000000704783b */ /* 0x000ea80000000200 */
[----:B0-----:R-:W-:Y:S01]  /*63d00*/  STL.64 [R1+0x100], R8 ;  /* 0x0001000801007387 */ /* 0x001fe20000100a00 */
[----:B------:R0:W-:Y:S03]  /*63d10*/  STL.64 [R1+0x108], R10 ;  /* 0x0001080a01007387 */ /* 0x0001e60000100a00 */
[----:B0-----:R1:W5:Y:S01]  /*63d20*/  LDL.LU.64 R10, [R1+0x22e8] ;  /* 0x0022e800010a7983 */ /* 0x0013620000300a00 */
[----:B------:R1:W5:Y:S02]  /*63d30*/  LDL.LU.64 R8, [R1+0x22e0] ;  /* 0x0022e00001087983 */ /* 0x0003640000300a00 */
[----:B--2---:R-:W-:Y:S02]  /*63d40*/  STL.64 [R1+0xf0], R4 ;  /* 0x0000f00401007387 */ /* 0x004fe40000100a00 */
[----:B------:R0:W-:Y:S02]  /*63d50*/  STL.64 [R1+0xf8], R6 ;  /* 0x0000f80601007387 */ /* 0x0001e40000100a00 */
[----:B0-----:R1:W5:Y:S01]  /*63d60*/  LDL.LU.64 R6, [R1+0x22d8] ;  /* 0x0022d80001067983 */ /* 0x0013620000300a00 */
[----:B------:R1:W5:Y:S02]  /*63d70*/  LDL.LU.64 R4, [R1+0x22d0] ;  /* 0x0022d00001047983 */ /* 0x0003640000300a00 */
[----:B-----5:R0:W-:Y:S04]  /*63d80*/  STL [R1+0x3708], R3 ;  /* 0x0037080301007387 */ /* 0x0201e80000100800 */
[----:B0-----:R-:W2:Y:S04]  /*63d90*/  LDL.LU R3, [R1+0xec] ;  /* 0x0000ec0001037983 */ /* 0x001ea80000300800 */
[----:B------:R-:W-:Y:S04]  /*63da0*/  STL.64 [R1+0x2af8], R6 ;  /* 0x002af80601007387 */ /* 0x000fe80000100a00 */
[----:B------:R0:W-:Y:S04]  /*63db0*/  STL.64 [R1+0x2af0], R4 ;  /* 0x002af00401007387 */ /* 0x0001e80000100a00 */
[----:B0-----:R-:W3:Y:S04]  /*63dc0*/  LDL.LU R4, [R1+0xe4] ;  /* 0x0000e40001047983 */ /* 0x001ee80000300800 */
[----:B------:R-:W4:Y:S04]  /*63dd0*/  LDL.LU R5, [R1+0xe8] ;  /* 0x0000e80001057983 */ /* 0x000f280000300800 */
[----:B------:R-:W2:Y:S04]  /*63de0*/  LDL R6, [R1+0x288] ;  /* 0x0002880001067983 */ /* 0x000ea80000100800 */
[----:B------:R-:W2:Y:S04]  /*63df0*/  LDL R7, [R1+0x28c] ;  /* 0x00028c0001077983 */ /* 0x000ea80000100800 */
[----:B------:R0:W-:Y:S04]  /*63e00*/  STL.64 [R1+0x29b8], R10 ;  /* 0x0029b80a01007387 */ /* 0x0001e80000100a00 */
[----:B------:R1:W-:Y:S04]  /*63e10*/  STL.64 [R1+0x29b0], R8 ;  /* 0x0029b00801007387 */ /* 0x0003e80000100a00 */
[----:B0-----:R-:W2:Y:S04]  /*63e20*/  LDL.LU.64 R10, [R1+0x268] ;  /* 0x00026800010a7983 */ /* 0x001ea80000300a00 */
[----:B--2---:R0:W-:Y:S04]  /*63e30*/  STL.64 [R1+0x3b00], R10 ;  /* 0x003b000a01007387 */ /* 0x0041e80000100a00 */
[----:B-1----:R-:W2:Y:S04]  /*63e40*/  LDL.LU R8, [R1+0xdf0] ;  /* 0x000df00001087983 */ /* 0x002ea80000300800 */
[----:B------:R-:W2:Y:S04]  /*63e50*/  LDL.LU R9, [R1+0xdf4] ;  /* 0x000df40001097983 */ /* 0x000ea80000300800 */
[----:B0-----:R-:W2:Y:S04]  /*63e60*/  LDL.LU R10, [R1+0xdf8] ;  /* 0x000df800010a7983 */ /* 0x001ea80000300800 */
[----:B------:R-:W2:Y:S04]  /*63e70*/  LDL.LU R11, [R1+0xdfc] ;  /* 0x000dfc00010b7983 */ /* 0x000ea80000300800 */
[----:B------:R0:W-:Y:S04]  /*63e80*/  STL.64 [R1+0x2878], R14 ;  /* 0x0028780e01007387 */ /* 0x0001e80000100a00 */
[----:B------:R1:W-:Y:S04]  /*63e90*/  STL.64 [R1+0x2870], R12 ;  /* 0x0028700c01007387 */ /* 0x0003e80000100a00 */
[----:B0-----:R-:W2:Y:S04]  /*63ea0*/  LDL.LU R14, [R1+0x2e8] ;  /* 0x0002e800010e7983 */ /* 0x001ea80000300800 */
[----:B------:R-:W2:Y:S04]  /*63eb0*/  LDL.LU R15, [R1+0x2ec] ;  /* 0x0002ec00010f7983 */ /* 0x000ea80000300800 */
[----:B--2---:R4:W-:Y:S04]  /*63ec0*/  STL.64 [R1+0x3a70], R14 ;  /* 0x003a700e01007387 */ /* 0x0049e80000100a00 */
[----:B-1----:R-:W2:Y:S01]  /*63ed0*/  LDL.LU R12, [R1+0xe0] ;  /* 0x0000e000010c7983 */ /* 0x002ea20000300800 */
[----:B---3--:R-:W-:-:S03]  /*63ee0*/  IMAD.MOV.U32 R13, RZ, RZ, R4 ;  /* 0x000000ffff0d7224 */ /* 0x008fc600078e0004 */
[----:B------:R0:W-:Y:S04]  /*63ef0*/  STL.64 [R1+0x2728], R18 ;  /* 0x0027281201007387 */ /* 0x0001e80000100a00 */
[----:B------:R-:W-:Y:S01]  /*63f00*/  STL.64 [R1+0x2720], R16 ;  /* 0x0027201001007387 */ /* 0x000fe20000100a00 */
[----:B----4-:R-:W-:Y:S02]  /*63f10*/  MOV R14, R5 ;  /* 0x00000005000e7202 */ /* 0x010fe40000000f00 */
[----:B------:R-:W-:Y:S01]  /*63f20*/  MOV R15, R3 ;  /* 0x00000003000f7202 */ /* 0x000fe20000000f00 */
[----:B0-----:R-:W3:Y:S04]  /*63f30*/  LDL R18, [R1+0x248] ;  /* 0x0002480001127983 */ /* 0x001ee80000100800 */
[----:B------:R-:W3:Y:S04]  /*63f40*/  LDL R19, [R1+0x24c] ;  /* 0x00024c0001137983 */ /* 0x000ee80000100800 */
[----:B---3--:R0:W-:Y:S04]  /*63f50*/  STL.64 [R1+0x3af0], R18 ;  /* 0x003af01201007387 */ /* 0x0081e80000100a00 */
[----:B0-----:R-:W3:Y:S04]  /*63f60*/  LDL R18, [R1+0x298] ;  /* 0x0002980001127983 */ /* 0x001ee80000100800 */
[----:B------:R-:W3:Y:S04]  /*63f70*/  LDL R19, [R1+0x29c] ;  /* 0x00029c0001137983 */ /* 0x000ee80000100800 */
[----:B------:R-:W-:Y:S04]  /*63f80*/  STL [R1+0x25c0], R20 ;  /* 0x0025c01401007387 */ /* 0x000fe80000100800 */
[----:B------:R-:W-:Y:S04]  /*63f90*/  STL [R1+0x25bc], R21 ;  /* 0x0025bc1501007387 */ /* 0x000fe80000100800 */
[----:B------:R-:W-:Y:S04]  /*63fa0*/  STL [R1+0x25b8], R22 ;  /* 0x0025b81601007387 */ /* 0x000fe80000100800 */
[----:B------:R0:W-:Y:S04]  /*63fb0*/  STL [R1+0x25b4], R23 ;  /* 0x0025b41701007387 */ /* 0x0001e80000100800 */
[----:B0-----:R-:W4:Y:S04]  /*63fc0*/  LDL.64 R22, [R1+0x208] ;  /* 0x0002080001167983 */ /* 0x001f280000100a00 */
[----:B----4-:R0:W-:Y:S04]  /*63fd0*/  STL.64 [R1+0x3aa0], R22 ;  /* 0x003aa01601007387 */ /* 0x0101e80000100a00 */
[----:B------:R-:W3:Y:S04]  /*63fe0*/  LDL.LU R20, [R1+0xe00] ;  /* 0x000e000001147983 */ /* 0x000ee80000300800 */
[----:B------:R-:W3:Y:S04]  /*63ff0*/  LDL.LU R21, [R1+0xe04] ;  /* 0x000e040001157983 */ /* 0x000ee80000300800 */
[----:B0-----:R-:W3:Y:S04]  /*64000*/  LDL.LU R22, [R1+0xe08] ;  /* 0x000e080001167983 */ /* 0x001ee80000300800 */
[----:B------:R-:W3:Y:S04]  /*64010*/  LDL.LU R23, [R1+0xe0c] ;  /* 0x000e0c0001177983 */ /* 0x000ee80000300800 */
[----:B------:R-:W-:Y:S04]  /*64020*/  STL [R1+0x2464], R2 ;  /* 0x0024640201007387 */ /* 0x000fe80000100800 */
[----:B------:R-:W-:Y:S04]  /*64030*/  STL [R1+0x2460], R0 ;  /* 0x0024600001007387 */ /* 0x000fe80000100800 */
[----:B------:R-:W-:Y:S04]  /*64040*/  STL [R1+0x245c], R29 ;  /* 0x00245c1d01007387 */ /* 0x000fe80000100800 */
[----:B------:R-:W-:Y:S04]  /*64050*/  STL [R1+0x2458], R28 ;  /* 0x0024581c01007387 */ /* 0x000fe80000100800 */
[----:B------:R0:W-:Y:S04]  /*64060*/  STL.64 [R1+0x2430], R26 ;  /* 0x0024301a01007387 */ /* 0x0001e80000100a00 */
[----:B------:R-:W-:Y:S04]  /*64070*/  STL.64 [R1+0x2428], R24 ;  /* 0x0024281801007387 */ /* 0x000fe80000100a00 */
[----:B0-----:R-:W4:Y:S04]  /*64080*/  LDL R26, [R1+0x258] ;  /* 0x00025800011a7983 */ /* 0x001f280000100800 */
[----:B------:R-:W4:Y:S01]  /*64090*/  LDL R27, [R1+0x25c] ;  /* 0x00025c00011b7983 */ /* 0x000f220000100800 */
[C---:B--2---:R-:W-:Y:S08]  /*640a0*/  HMMA.16816.F32 R8, R12.reuse, R6, R8 ;  /* 0x000000060c08723c */ /* 0x044ff00000001808 */
[C---:B---3--:R-:W-:Y:S01]  /*640b0*/  HMMA.16816.F32 R16, R12.reuse, R18, R20 ;  /* 0x000000120c10723c */ /* 0x048fe20000001814 */
[----:B----4-:R-:W-:Y:S04]  /*640c0*/  STL.64 [R1+0x3af8], R26 ;  /* 0x003af81a01007387 */ /* 0x010fe80000100a00 */
[----:B------:R0:W-:Y:S11]  /*640d0*/  STL.64 [R1+0x3a58], R6 ;  /* 0x003a580601007387 */ /* 0x0001f60000100a00 */
[----:B------:R-:W-:Y:S07]  /*640e0*/  @!UPT UIADD3 URZ, URZ, URZ, URZ ;  /* 0x0000003f3f3ff290 */ /* 0x000fee000fffe03f */
[----:B------:R-:W-:Y:S04]  /*640f0*/  STL.64 [R1+0x650], R16 ;  /* 0x0006501001007387 */ /* 0x000fe80000100a00 */
[----:B------:R-:W-:Y:S04]  /*64100*/  STL.64 [R1+0x658], R18 ;  /* 0x0006581201007387 */ /* 0x000fe80000100a00 */
[----:B0-----:R-:W2:Y:S04]  /*64110*/  LDL R6, [R1+0x2d8] ;  /* 0x0002d80001067983 */ /* 0x001ea80000100800 */
[----:B------:R-:W-:Y:S04]  /*64120*/  STL.64 [R1+0x770], R8 ;  /* 0x0007700801007387 */ /* 0x000fe80000100a00 */
[----:B------:R-:W-:Y:S04]  /*64130*/  STL.64 [R1+0x778], R10 ;  /* 0x0007780a01007387 */ /* 0x000fe80000100a00 */
[----:B------:R-:W2:Y:S04]  /*64140*/  LDL R7, [R1+0x2dc] ;  /* 0x0002dc0001077983 */ /* 0x000ea80000100800 */
[----:B--2---:R0:W-:Y:S04]  /*64150*/  STL.64 [R1+0x3a68], R6 ;  /* 0x003a680601007387 */ /* 0x0041e80000100a00 */
[----:B------:R-:W2:Y:S04]  /*64160*/  LDL.LU R4, [R1+0xd50] ;  /* 0x000d500001047983 */ /* 0x000ea80000300800 */
[----:B------:R-:W2:Y:S04]  /*64170*/  LDL.LU R5, [R1+0xd54] ;  /* 0x000d540001057983 */ /* 0x000ea80000300800 */
[----:B0-----:R-:W3:Y:S04]  /*64180*/  LDL.LU R6, [R1+0xd58] ;  /* 0x000d580001067983 */ /* 0x001ee80000300800 */
[----:B------:R-:W3:Y:S04]  /*64190*/  LDL.LU R7, [R1+0xd5c] ;  /* 0x000d5c0001077983 */ /* 0x000ee80000300800 */
[----:B---3--:R0:W-:Y:S04]  /*641a0*/  STL.64 [R1+0x3a80], R6 ;  /* 0x003a800601007387 */ /* 0x0081e80000100a00 */
[----:B--2---:R1:W-:Y:S04]  /*641b0*/  STL.64 [R1+0x3a78], R4 ;  /* 0x003a780401007387 */ /* 0x0043e80000100a00 */
[----:B------:R-:W2:Y:S04]  /*641c0*/  LDL R22, [R1+0x218] ;  /* 0x0002180001167983 */ /* 0x000ea80000100800 */
[----:B------:R-:W2:Y:S04]  /*641d0*/  LDL R23, [R1+0x21c] ;  /* 0x00021c0001177983 */ /* 0x000ea80000100800 */
[----:B0-----:R-:W3:Y:S04]  /*641e0*/  LDL R6, [R1+0x1f8] ;  /* 0x0001f80001067983 */ /* 0x001ee80000100800 */
[----:B------:R-:W3:Y:S04]  /*641f0*/  LDL R7, [R1+0x1fc] ;  /* 0x0001fc0001077983 */ /* 0x000ee80000100800 */
[----:B--2---:R-:W-:Y:S04]  /*64200*/  STL.64 [R1+0x3ab8], R22 ;  /* 0x003ab81601007387 */ /* 0x004fe80000100a00 */
[----:B---3--:R0:W-:Y:S04]  /*64210*/  STL.64 [R1+0x3a98], R6 ;  /* 0x003a980601007387 */ /* 0x0081e80000100a00 */
[----:B-1----:R-:W2:Y:S04]  /*64220*/  LDL.LU R4, [R1+0xd70] ;  /* 0x000d700001047983 */ /* 0x002ea80000300800 */
[----:B------:R-:W2:Y:S04]  /*64230*/  LDL.LU R5, [R1+0xd74] ;  /* 0x000d740001057983 */ /* 0x000ea80000300800 */
[----:B0-----:R-:W3:Y:S04]  /*64240*/  LDL.LU R6, [R1+0xd78] ;  /* 0x000d780001067983 */ /* 0x001ee80000300800 */
[----:B------:R-:W3:Y:S04]  /*64250*/  LDL.LU R7, [R1+0xd7c] ;  /* 0x000d7c0001077983 */ /* 0x000ee80000300800 */
[----:B------:R-:W4:Y:S04]  /*64260*/  LDL R22, [R1+0x228] ;  /* 0x0002280001167983 */ /* 0x000f280000100800 */
[----:B------:R-:W4:Y:S04]  /*64270*/  LDL R23, [R1+0x22c] ;  /* 0x00022c0001177983 */ /* 0x000f280000100800 */
[----:B------:R-:W2:Y:S04]  /*64280*/  LDL.LU R24, [R1+0xdd0] ;  /* 0x000dd00001187983 */ /* 0x000ea80000300800 */
[----:B------:R-:W2:Y:S04]  /*64290*/  LDL.LU R25, [R1+0xdd4] ;  /* 0x000dd40001197983 */ /* 0x000ea80000300800 */
[----:B------:R-:W2:Y:S04]  /*642a0*/  LDL.LU R26, [R1+0xdd8] ;  /* 0x000dd800011a7983 */ /* 0x000ea80000300800 */
[----:B------:R-:W2:Y:S04]  /*642b0*/  LDL.LU R27, [R1+0xddc] ;  /* 0x000ddc00011b7983 */ /* 0x000ea80000300800 */
[----:B--2---:R-:W-:Y:S04]  /*642c0*/  STL.64 [R1+0x3b10], R26 ;  /* 0x003b101a01007387 */ /* 0x004fe80000100a00 */
[----:B------:R0:W-:Y:S04]  /*642d0*/  STL.64 [R1+0x3b08], R24 ;  /* 0x003b081801007387 */ /* 0x0001e80000100a00 */
[----:B------:R-:W2:Y:S04]  /*642e0*/  LDL R10, [R1+0x278] ;  /* 0x00027800010a7983 */ /* 0x000ea80000100800 */
[----:B------:R-:W2:Y:S04]  /*642f0*/  LDL R11, [R1+0x27c] ;  /* 0x00027c00010b7983 */ /* 0x000ea80000100800 */
[----:B0-----:R-:W2:Y:S04]  /*64300*/  LDL.LU R24, [R1+0xde0] ;  /* 0x000de00001187983 */ /* 0x001ea80000300800 */
[----:B------:R-:W2:Y:S04]  /*64310*/  LDL.LU R25, [R1+0xde4] ;  /* 0x000de40001197983 */ /* 0x000ea80000300800 */
[----:B------:R-:W2:Y:S04]  /*64320*/  LDL.LU R26, [R1+0xde8] ;  /* 0x000de800011a7983 */ /* 0x000ea80000300800 */
[----:B------:R-:W2:Y:S04]  /*64330*/  LDL.LU R27, [R1+0xdec] ;  /* 0x000dec00011b7983 */ /* 0x000ea80000300800 */
[----:B----4-:R-:W-:Y:S04]  /*64340*/  STL.64 [R1+0x3ad0], R22 ;  /* 0x003ad01601007387 */ /* 0x010fe80000100a00 */
[----:B---3--:R-:W-:Y:S04]  /*64350*/  STL.64 [R1+0x3ab0], R6 ;  /* 0x003ab00601007387 */ /* 0x008fe80000100a00 */
[----:B------:R0:W-:Y:S04]  /*64360*/  STL.64 [R1+0x3aa8], R4 ;  /* 0x003aa80401007387 */ /* 0x0001e80000100a00 */
[----:B0-----:R-:W3:Y:S04]  /*64370*/  LDL.LU R4, [R1+0xd80] ;  /* 0x000d800001047983 */ /* 0x001ee80000300800 */
[----:B------:R-:W3:Y:S04]  /*64380*/  LDL.LU R5, [R1+0xd84] ;  /* 0x000d840001057983 */ /* 0x000ee80000300800 */
[----:B------:R-:W4:Y:S04]  /*64390*/  LDL.LU R6, [R1+0xd88] ;  /* 0x000d880001067983 */ /* 0x000f280000300800 */
[----:B------:R-:W4:Y:S04]  /*643a0*/  LDL.LU R7, [R1+0xd8c] ;  /* 0x000d8c0001077983 */ /* 0x000f280000300800 */
[----:B------:R-:W2:Y:S04]  /*643b0*/  LDL.LU R16, [R1+0xdc0] ;  /* 0x000dc00001107983 */ /* 0x000ea80000300800 */
[----:B------:R-:W2:Y:S04]  /*643c0*/  LDL.LU R17, [R1+0xdc4] ;  /* 0x000dc40001117983 */ /* 0x000ea80000300800 */
[----:B------:R-:W2:Y:S04]  /*643d0*/  LDL.LU R18, [R1+0xdc8] ;  /* 0x000dc80001127983 */ /* 0x000ea80000300800 */
[----:B------:R-:W2:Y:S04]  /*643e0*/  LDL.LU R19, [R1+0xdcc] ;  /* 0x000dcc0001137983 */ /* 0x000ea80000300800 */
[----:B------:R-:W2:Y:S04]  /*643f0*/  LDL R22, [R1+0x238] ;  /* 0x0002380001167983 */ /* 0x000ea80000100800 */
[----:B------:R-:W2:Y:S04]  /*64400*/  LDL R23, [R1+0x23c] ;  /* 0x00023c0001177983 */ /* 0x000ea80000100800 */
[----:B--2---:R0:W-:Y:S04]  /*64410*/  STL.64 [R1+0x3ae8], R22 ;  /* 0x003ae81601007387 */ /* 0x0041e80000100a00 */
[----:B------:R-:W2:Y:S04]  /*64420*/  LDL.LU R20, [R1+0xdb0] ;  /* 0x000db00001147983 */ /* 0x000ea80000300800 */
[----:B------:R-:W2:Y:S04]  /*64430*/  LDL.LU R21, [R1+0xdb4] ;  /* 0x000db40001157983 */ /* 0x000ea80000300800 */
[----:B0-----:R-:W2:Y:S04]  /*64440*/  LDL.LU R22, [R1+0xdb8] ;  /* 0x000db80001167983 */ /* 0x001ea80000300800 */
[----:B------:R-:W2:Y:S04]  /*64450*/  LDL.LU R23, [R1+0xdbc] ;  /* 0x000dbc0001177983 */ /* 0x000ea80000300800 */
[----:B----4-:R-:W-:Y:S04]  /*64460*/  STL.64 [R1+0x3ac8], R6 ;  /* 0x003ac80601007387 */ /* 0x010fe80000100a00 */
[----:B---3--:R0:W-:Y:S04]  /*64470*/  STL.64 [R1+0x3ac0], R4 ;  /* 0x003ac00401007387 */ /* 0x0081e80000100a00 */
[----:B0-----:R-:W3:Y:S04]  /*64480*/  LDL.LU R4, [R1+0xd90] ;  /* 0x000d900001047983 */ /* 0x001ee80000300800 */
[----:B------:R-:W3:Y:S04]  /*64490*/  LDL.LU R5, [R1+0xd94] ;  /* 0x000d940001057983 */ /* 0x000ee80000300800 */
[----:B------:R-:W4:Y:S04]  /*644a0*/  LDL.LU R6, [R1+0xd98] ;  /* 0x000d980001067983 */ /* 0x000f280000300800 */
[----:B------:R-:W4:Y:S01]  /*644b0*/  LDL.LU R7, [R1+0xd9c] ;  /* 0x000d9c0001077983 */ /* 0x000f220000300800 */
[C---:B------:R-:W-:Y:S03]  /*644c0*/  HMMA.16816.F32 R8, R12.reuse, R10, R24 ;  /* 0x0000000a0c08723c */ /* 0x040fe60000001818 */
[----:B----4-:R-:W-:Y:S04]  /*644d0*/  STL.64 [R1+0x3ae0], R6 ;  /* 0x003ae00601007387 */ /* 0x010fe80000100a00 */
[----:B---3--:R0:W-:Y:S04]  /*644e0*/  STL.64 [R1+0x3ad8], R4 ;  /* 0x003ad80401007387 */ /* 0x0081e80000100a00 */
[----:B0-----:R-:W3:Y:S04]  /*644f0*/  LDL.LU R4, [R1+0xda0] ;  /* 0x000da00001047983 */ /* 0x001ee80000300800 */
[----:B------:R-:W3:Y:S04]  /*64500*/  LDL.LU R5, [R1+0xda4] ;  /* 0x000da40001057983 */ /* 0x000ee80000300800 */
[----:B------:R-:W3:Y:S04]  /*64510*/  LDL.LU R6, [R1+0xda8] ;  /* 0x000da80001067983 */ /* 0x000ee80000300800 */
[----:B------:R-:W3:Y:S04]  /*64520*/  LDL.LU R7, [R1+0xdac] ;  /* 0x000dac0001077983 */ /* 0x000ee80000300800 */
[----:B------:R-:W4:Y:S04]  /*64530*/  LDL.LU.64 R26, [R1+0x3b10] ;  /* 0x003b1000011a7983 */ /* 0x000f280000300a00 */
[----:B------:R-:W4:Y:S04]  /*64540*/  LDL.LU.64 R24, [R1+0x3b08] ;  /* 0x003b080001187983 */ /* 0x000f280000300a00 */
[----:B------:R-:W-:Y:S04]  /*64550*/  STL.64 [R1+0x880], R8 ;  /* 0x0008800801007387 */ /* 0x000fe80000100a00 */
[----:B------:R0:W-:Y:S04]  /*64560*/  STL.64 [R1+0x888], R10 ;  /* 0x0008880a01007387 */ /* 0x0001e80000100a00 */
[----:B0-----:R-:W4:Y:S02]  /*64570*/  LDL.LU.64 R10, [R1+0x3b00] ;  /* 0x003b0000010a7983 */ /* 0x001f240000300a00 */
[C---:B----4-:R-:W-:Y:S11]  /*64580*/  HMMA.16816.F32 R24, R12.reuse, R10, R24 ;  /* 0x0000000a0c18723c */ /* 0x050ff60000001818 */
[----:B------:R-:W-:Y:S11]  /*64590*/  @!UPT UIADD3 URZ, URZ, URZ, URZ ;  /* 0x0000003f3f3ff290 */ /* 0x000ff6000fffe03f */
[----:B------:R-:W-:Y:S01]  /*645a0*/  @!UPT UIADD3 URZ, URZ, URZ, URZ ;  /* 0x0000003f3f3ff290 */ /* 0x000fe2000fffe03f */
[----:B------:R-:W-:Y:S04]  /*645b0*/  STL.64 [R1+0x8a0], R24 ;  /* 0x0008a01801007387 */ /* 0x000fe80000100a00 */
[----:B------:R0:W-:Y:S04]  /*645c0*/  STL.64 [R1+0x8a8], R26 ;  /* 0x0008a81a01007387 */ /* 0x0001e80000100a00 */
[----:B0-----:R-:W4:Y:S04]  /*645d0*/  LDL.LU.64 R26, [R1+0x3af8] ;  /* 0x003af800011a7983 */ /* 0x001f280000300a00 */
[----:B------:R0:W-:Y:S04]  /*645e0*/  STL.64 [R1+0x3a50], R10 ;  /* 0x003a500a01007387 */ /* 0x0001e80000100a00 */
[----:B------:R-:W2:Y:S04]  /*645f0*/  LDL.64 R8, [R1+0xd0] ;  /* 0x0000d00001087983 */ /* 0x000ea80000100a00 */
[----:B0-----:R-:W2:Y:S01]  /*64600*/  LDL.64 R10, [R1+0xd8] ;  /* 0x0000d800010a7983 */ /* 0x001ea20000100a00 */
[C---:B----4-:R-:W-:Y:S03]  /*64610*/  HMMA.16816.F32 R16, R12.reuse, R26, R16 ;  /* 0x0000001a0c10723c */ /* 0x050fe60000001810 */
[----:B--2---:R-:W-:Y:S04]  /*64620*/  STL.64 [R1+0x3a90], R10 ;  /* 0x003a900a01007387 */ /* 0x004fe80000100a00 */
[----:B------:R0:W-:Y:S04]  /*64630*/  STL.64 [R1+0x3a88], R8 ;  /* 0x003a880801007387 */ /* 0x0001e80000100a00 */
[----:B0-----:R-:W2:Y:S04]  /*64640*/  LDL.LU R8, [R1+0xd60] ;  /* 0x000d600001087983 */ /* 0x001ea80000300800 */
[----:B------:R-:W2:Y:S04]  /*64650*/  LDL.LU R9, [R1+0xd64] ;  /* 0x000d640001097983 */ /* 0x000ea80000300800 */
[----:B------:R-:W2:Y:S04]  /*64660*/  LDL.LU R10, [R1+0xd68] ;  /* 0x000d6800010a7983 */ /* 0x000ea80000300800 */
[----:B------:R-:W2:Y:S04]  /*64670*/  LDL.LU R11, [R1+0xd6c] ;  /* 0x000d6c00010b7983 */ /* 0x000ea80000300800 */
[----:B------:R-:W-:Y:S04]  /*64680*/  STL.64 [R1+0x8b0], R16 ;  /* 0x0008b01001007387 */ /* 0x000fe80000100a00 */
[----:B------:R0:W-:Y:S04]  /*64690*/  STL.64 [R1+0x8b8], R18 ;  /* 0x0008b81201007387 */ /* 0x0001e80000100a00 */
[----:B0-----:R-:W4:Y:S04]  /*646a0*/  LDL.LU.64 R18, [R1+0x3af0] ;  /* 0x003af00001127983 */ /* 0x001f280000300a00 */
[----:B------:R0:W-:Y:S04]  /*646b0*/  STL.64 [R1+0x39f8], R26 ;  /* 0x0039f81a01007387 */ /* 0x0001e80000100a00 */
[----:B0-----:R-:W2:Y:S01]  /*646c0*/  LDL.64 R26, [R1+0x2c8] ;  /* 0x0002c800011a7983 */ /* 0x001ea20000100a00 */
[C---:B----4-:R-:W-:Y:S03]  /*646d0*/  HMMA.16816.F32 R20, R12.reuse, R18, R20 ;  /* 0x000000120c14723c */ /* 0x050fe60000001814 */
[----:B--2---:R0:W-:Y:S04]  /*646e0*/  STL.64 [R1+0x3a60], R26 ;  /* 0x003a601a01007387 */ /* 0x0041e80000100a00 */
[----:B------:R-:W2:Y:S04]  /*646f0*/  LDL.LU R24, [R1+0xd40] ;  /* 0x000d400001187983 */ /* 0x000ea80000300800 */
[----:B------:R-:W2:Y:S04]  /*64700*/  LDL.LU R25, [R1+0xd44] ;  /* 0x000d440001197983 */ /* 0x000ea80000300800 */
[----:B0-----:R-:W2:Y:S04]  /*64710*/  LDL.LU R26, [R1+0xd48] ;  /* 0x000d4800011a7983 */ /* 0x001ea80000300800 */
[----:B------:R-:W2:Y:S04]  /*64720*/  LDL.LU R27, [R1+0xd4c] ;  /* 0x000d4c00011b7983 */ /* 0x000ea80000300800 */
[----:B------:R-:W-:Y:S04]  /*64730*/  STL.64 [R1+0x8c0], R20 ;  /* 0x0008c01401007387 */ /* 0x000fe80000100a00 */
[----:B------:R0:W-:Y:S04]  /*64740*/  STL.64 [R1+0x8c8], R22 ;  /* 0x0008c81601007387 */ /* 0x0001e80000100a00 */
[----:B0-----:R-:W3:Y:S04]  /*64750*/  LDL.LU.64 R22, [R1+0x3ae8] ;  /* 0x003ae80001167983 */ /* 0x001ee80000300a00 */
[----:B------:R0:W-:Y:S04]  /*64760*/  STL.64 [R1+0x3a48], R18 ;  /* 0x003a481201007387 */ /* 0x0001e80000100a00 */
[----:B------:R-:W4:Y:S04]  /*64770*/  LDL.LU R16, [R1+0xd20] ;  /* 0x000d200001107983 */ /* 0x000f280000300800 */
[----:B------:R-:W4:Y:S04]  /*64780*/  LDL.LU R17, [R1+0xd24] ;  /* 0x000d240001117983 */ /* 0x000f280000300800 */
[----:B0-----:R-:W4:Y:S04]  /*64790*/  LDL.LU R18, [R1+0xd28] ;  /* 0x000d280001127983 */ /* 0x001f280000300800 */
[----:B------:R-:W4:Y:S01]  /*647a0*/  LDL.LU R19, [R1+0xd2c] ;  /* 0x000d2c0001137983 */ /* 0x000f220000300800 */
[C---:B---3--:R-:W-:Y:S03]  /*647b0*/  HMMA.16816.F32 R20, R12.reuse, R22, R4 ;  /* 0x000000160c14723c */ /* 0x048fe60000001804 */
[----:B------:R-:W3:Y:S04]  /*647c0*/  LDL.LU.64 R6, [R1+0x3ae0] ;  /* 0x003ae00001067983 */ /* 0x000ee80000300a00 */
[----:B------:R-:W3:Y:S11]  /*647d0*/  LDL.LU.64 R4, [R1+0x3ad8] ;  /* 0x003ad80001047983 */ /* 0x000ef60000300a00 */
[----:B------:R-:W-:Y:S05]  /*647e0*/  @!UPT UIADD3 URZ, URZ, URZ, URZ ;  /* 0x0000003f3f3ff290 */ /* 0x000fea000fffe03f */
[----:B------:R-:W-:Y:S04]  /*647f0*/  STL.64 [R1+0x8d0], R20 ;  /* 0x0008d01401007387 */ /* 0x000fe80000100a00 */
[----:B------:R0:W-:Y:S04]  /*64800*/  STL.64 [R1+0x8d8], R22 ;  /* 0x0008d81601007387 */ /* 0x0001e80000100a00 */
[----:B0-----:R-:W3:Y:S02]  /*64810*/  LDL.LU.64 R22, [R1+0x3ad0] ;  /* 0x003ad00001167983 */ /* 0x001ee40000300a00 */
[C---:B---3--:R-:W-:Y:S02]  /*64820*/  HMMA.16816.F32 R20, R12.reuse, R22, R4 ;  /* 0x000000160c14723c */ /* 0x048fe40000001804 */
[----:B------:R-:W3:Y:S04]  /*64830*/  LDL.LU.64 R6, [R1+0x3ac8] ;  /* 0x003ac80001067983 */ /* 0x000ee80000300a00 */
[----:B------:R-:W3:Y:S11]  /*64840*/  LDL.LU.64 R4, [R1+0x3ac0] ;  /* 0x003ac00001047983 */ /* 0x000ef60000300a00 */
[----:B------:R-:W-:Y:S06]  /*64850*/  @!UPT UIADD3 URZ, URZ, URZ, URZ ;  /* 0x0000003f3f3ff290 */ /* 0x000fec000fffe03f */
        /* <DEDUP_REMOVED lines=10> */
[C---:B---3--:R-:W-:Y:S11]  /*64900*/  HMMA.16816.F32 R4, R12.reuse, R22, R4 ;  /* 0x000000160c04723c */ /* 0x048ff60000001804 */
[----:B------:R-:W-:Y:S11]  /*64910*/  @!UPT UIADD3 URZ, URZ, URZ, URZ ;  /* 0x0000003f3f3ff290 */ /* 0x000ff6000fffe03f */
[----:B------:R-:W-:Y:S01]  /*64920*/  @!UPT UIADD3 URZ, URZ, URZ, URZ ;  /* 0x0000003f3f3ff290 */ /* 0x000fe2000fffe03f */
[----:B------:R-:W-:Y:S04]  /*64930*/  STL.64 [R1+0xd80], R4 ;  /* 0x000d800401007387 */ /* 0x000fe80000100a00 */
[----:B------:R0:W-:Y:S04]  /*64940*/  STL.64 [R1+0xd88], R6 ;  /* 0x000d880601007387 */ /* 0x0001e80000100a00 */
[----:B0-----:R-:W3:Y:S04]  /*64950*/  LDL.LU.64 R6, [R1+0x3a98] ;  /* 0x003a980001067983 */ /* 0x001ee80000300a00 */
[----:B------:R0:W-:Y:S04]  /*64960*/  STL.64 [R1+0x3998], R22 ;  /* 0x0039981601007387 */ /* 0x0001e80000100a00 */
[----:B0-----:R-:W2:Y:S01]  /*64970*/  LDL.64 R22, [R1+0x2b8] ;  /* 0x0002b80001167983 */ /* 0x001ea20000100a00 */
[----:B---3--:R-:W-:Y:S03]  /*64980*/  HMMA.16816.F32 R12, R12, R6, R8 ;  /* 0x000000060c0c723c */ /* 0x008fe60000001808 */
[----:B------:R-:W3:Y:S04]  /*64990*/  LDL.LU.64 R10, [R1+0x3a90] ;  /* 0x003a9000010a7983 */ /* 0x000ee80000300a00 */
[----:B------:R-:W3:Y:S04]  /*649a0*/  LDL.LU.64 R8, [R1+0x3a88] ;  /* 0x003a880001087983 */ /* 0x000ee80000300a00 */
[----:B------:R-:W3:Y:S04]  /*649b0*/  LDL.LU.64 R6, [R1+0x3a80] ;  /* 0x003a800001067983 */ /* 0x000ee80000300a00 */
[----:B------:R-:W3:Y:S08]  /*649c0*/  LDL.LU.64 R4, [R1+0x3a78] ;  /* 0x003a780001047983 */ /* 0x000ef00000300a00 */
        /* <DEDUP_REMOVED lines=8> */
[----:B0-----:R-:W2:Y:S02]  /*64a50*/  LDL.LU.64 R6, [R1+0x3a68] ;  /* 0x003a680001067983 */ /* 0x001ea40000300a00 */
[C---:B--2---:R-:W-:Y:S02]  /*64a60*/  HMMA.16816.F32 R4, R8.reuse, R6, R24 ;  /* 0x000000060804723c */ /* 0x044fe40000001818 */
[----:B------:R-:W4:Y:S11]  /*64a70*/  LDL.LU.64 R26, [R1+0x3a60] ;  /* 0x003a6000011a7983 */ /* 0x000f360000300a00 */
[----:B------:R-:W-:Y:S10]  /*64a80*/  @!UPT UIADD3 URZ, URZ, URZ, URZ ;  /* 0x0000003f3f3ff290 */ /* 0x000ff4000fffe03f */
[----:B------:R-:W-:Y:S04]  /*64a90*/  STL.64 [R1+0xd50], R4 ;  /* 0x000d500401007387 */ /* 0x000fe80000100a00 */
[----:B------:R0:W-:Y:S04]  /*64aa0*/  STL.64 [R1+0xd58], R6 ;  /* 0x000d580601007387 */ /* 0x0001e80000100a00 */
[----:B0-----:R-:W2:Y:S01]  /*64ab0*/  LDL.LU.64 R6, [R1+0x3a58] ;  /* 0x003a580001067983 */ /* 0x001ea20000300a00 */
[----:B----4-:R-:W-:Y:S01]  /*64ac0*/  HMMA.16816.F32 R16, R8, R26, R16 ;  /* 0x0000001a0810723c */ /* 0x010fe20000001810 */
[----:B------:R-:W-:-:S02]  /*64ad0*/  MOV R5, R26 ;  /* 0x0000001a00057202 */ /* 0x000fc40000000f00 */
[----:B------:R-:W-:Y:S11]  /*64ae0*/  MOV R4, R27 ;  /* 0x0000001b00047202 */ /* 0x000ff60000000f00 */
[----:B------:R-:W-:Y:S09]  /*64af0*/  @!UPT UIADD3 URZ, URZ, URZ, URZ ;  /* 0x0000003f3f3ff290 */ /* 0x000ff2000fffe03f */
[----:B------:R0:W-:Y:S04]  /*64b00*/  STL.64 [R1+0xd40], R16 ;  /* 0x000d401001007387 */ /* 0x0001e80000100a00 */
[----:B------:R1:W-:Y:S04]  /*64b10*/  STL.64 [R1+0xd48], R18 ;  /* 0x000d481201007387 */ /* 0x0003e80000100a00 */
[----:B0-----:R-:W3:Y:S04]  /*64b20*/  LDL.LU R16, [R1+0xd00] ;  /* 0x000d000001107983 */ /* 0x001ee80000300800 */
[----:B------:R-:W3:Y:S04]  /*64b30*/  LDL.LU R17, [R1+0xd04] ;  /* 0x000d040001117983 */ /* 0x000ee80000300800 */
[----:B-1----:R-:W3:Y:S04]  /*64b40*/  LDL.LU R18, [R1+0xd08] ;  /* 0x000d080001127983 */ /* 0x002ee80000300800 */
[----:B------:R-:W3:Y:S04]  /*64b50*/  LDL.LU R19, [R1+0xd0c] ;  /* 0x000d0c0001137983 */ /* 0x000ee80000300800 */
[----:B------:R-:W3:Y:S04]  /*64b60*/  LDL.64 R26, [R1+0x2a8] ;  /* 0x0002a800011a7983 */ /* 0x000ee80000100a00 */
[----:B--2---:R-:W-:Y:S04]  /*64b70*/  STL.64 [R1+0x3a40], R6 ;  /* 0x003a400601007387 */ /* 0x004fe80000100a00 */
[----:B------:R0:W-:Y:S04]  /*64b80*/  STL.64 [R1+0x3a38], R4 ;  /* 0x003a380401007387 */ /* 0x0001e80000100a00 */
[----:B0-----:R-:W2:Y:S04]  /*64b90*/  LDL.LU R4, [R1+0xd10] ;  /* 0x000d100001047983 */ /* 0x001ea80000300800 */
[----:B------:R-:W2:Y:S04]  /*64ba0*/  LDL.LU R5, [R1+0xd14] ;  /* 0x000d140001057983 */ /* 0x000ea80000300800 */
[----:B------:R-:W2:Y:S04]  /*64bb0*/  LDL.LU R6, [R1+0xd18] ;  /* 0x000d180001067983 */ /* 0x000ea80000300800 */
[----:B------:R-:W2:Y:S01]  /*64bc0*/  LDL.LU R7, [R1+0xd1c] ;  /* 0x000d1c0001077983 */ /* 0x000ea20000300800 */
[----:B------:R-:W-:-:S02]  /*64bd0*/  MOV R2, R10 ;  /* 0x0000000a00027202 */ /* 0x000fc40000000f00 */
[----:B------:R-:W-:Y:S02]  /*64be0*/  MOV R0, R11 ;  /* 0x0000000b00007202 */ /* 0x000fe40000000f00 */
[----:B------:R-:W-:Y:S01]  /*64bf0*/  MOV R13, R22 ;  /* 0x00000016000d7202 */ /* 0x000fe20000000f00 */
[----:B--2---:R-:W-:Y:S11]  /*64c00*/  HMMA.16816.F32 R4, R8, R22, R4 ;  /* 0x000000160804723c */ /* 0x004ff60000001804 */
[----:B------:R-:W-:Y:S11]  /*64c10*/  @!UPT UIADD3 URZ, URZ, URZ, URZ ;  /* 0x0000003f3f3ff290 */ /* 0x000ff6000fffe03f */
[----:B------:R-:W-:Y:S01]  /*64c20*/  @!UPT UIADD3 URZ, URZ, URZ, URZ ;  /* 0x0000003f3f3ff290 */ /* 0x000fe2000fffe03f */
[----:B------:R0:W-:Y:S04]  /*64c30*/  STL.64 [R1+0xd30], R4 ;  /* 0x000d300401007387 */ /* 0x0001e80000100a00 */
[----:B------:R1:W-:Y:S04]  /*64c40*/  STL.64 [R1+0xd38], R6 ;  /* 0x000d380601007387 */ /* 0x0003e80000100a00 */
[----:B------:R-:W2:Y:S04]  /*64c50*/  LDL.LU.64 R10, [R1+0x3a50] ;  /* 0x003a5000010a7983 */ /* 0x000ea80000300a00 */
[----:B------:R-:W4:Y:S01]  /*64c60*/  LDL.LU R20, [R1+0xcf0] ;  /* 0x000cf00001147983 */ /* 0x000f220000300800 */
[----:B0-----:R-:W-:-:S02]  /*64c70*/  IMAD.MOV.U32 R4, RZ, RZ, R8 ;  /* 0x000000ffff047224 */ /* 0x001fc400078e0008 */
[----:B------:R-:W-:Y:S01]  /*64c80*/  IMAD.MOV.U32 R8, RZ, RZ, R23 ;  /* 0x000000ffff087224 */ /* 0x000fe200078e0017 */
[----:B------:R-:W4:Y:S04]  /*64c90*/  LDL.LU R21, [R1+0xcf4] ;  /* 0x000cf40001157983 */ /* 0x000f280000300800 */
[----:B------:R-:W4:Y:S04]  /*64ca0*/  LDL.LU R22, [R1+0xcf8] ;  /* 0x000cf80001167983 */ /* 0x000f280000300800 */
[----:B------:R-:W4:Y:S04]  /*64cb0*/  LDL.LU R23, [R1+0xcfc] ;  /* 0x000cfc0001177983 */ /* 0x000f280000300800 */
[----:B-1----:R-:W4:Y:S04]  /*64cc0*/  LDL.64 R6, [R1+0x298] ;  /* 0x0002980001067983 */ /* 0x002f280000100a00 */
[----:B------:R-:W-:Y:S04]  /*64cd0*/  STL.64 [R1+0x3a18], R14 ;  /* 0x003a180e01007387 */ /* 0x000fe80000100a00 */
[----:B------:R0:W-:Y:S04]  /*64ce0*/  STL [R1+0x3a10], R13 ;  /* 0x003a100d01007387 */ /* 0x0001e80000100800 */
[----:B------:R-:W2:Y:S04]  /*64cf0*/  LDL.LU R12, [R1+0xcd0] ;  /* 0x000cd000010c7983 */ /* 0x000ea80000300800 */
[----:B0-----:R-:W2:Y:S04]  /*64d00*/  LDL.LU R13, [R1+0xcd4] ;  /* 0x000cd400010d7983 */ /* 0x001ea80000300800 */
[----:B------:R-:W2:Y:S04]  /*64d10*/  LDL.LU R14, [R1+0xcd8] ;  /* 0x000cd800010e7983 */ /* 0x000ea80000300800 */
[----:B------:R-:W2:Y:S01]  /*64d20*/  LDL.LU R15, [R1+0xcdc] ;  /* 0x000cdc00010f7983 */ /* 0x000ea20000300800 */
[----:B------:R-:W-:-:S03]  /*64d30*/  MOV R3, R9 ;  /* 0x0000000900037202 */ /* 0x000fc60000000f00 */
[----:B--2---:R-:W-:Y:S04]  /*64d40*/  STL.64 [R1+0x3a28], R14 ;  /* 0x003a280e01007387 */ /* 0x004fe80000100a00 */
[----:B------:R-:W-:Y:S04]  /*64d50*/  STL.64 [R1+0x3a20], R12 ;  /* 0x003a200c01007387 */ /* 0x000fe80000100a00 */
[----:B------:R0:W-:Y:S04]  /*64d60*/  STL.64 [R1+0x3a08], R10 ;  /* 0x003a080a01007387 */ /* 0x0001e80000100a00 */
[----:B------:R1:W-:Y:S04]  /*64d70*/  STL [R1+0x3a00], R8 ;  /* 0x003a000801007387 */ /* 0x0003e80000100800 */
[----:B0-----:R-:W2:Y:S01]  /*64d80*/  LDL.64 R10, [R1+0x278] ;  /* 0x00027800010a7983 */ /* 0x001ea20000100a00 */
[----:B------:R-:W-:-:S02]  /*64d90*/  MOV R12, R4 ;  /* 0x00000004000c7202 */ /* 0x000fc40000000f00 */
[----:B------:R-:W-:Y:S02]  /*64da0*/  MOV R13, R3 ;  /* 0x00000003000d7202 */ /* 0x000fe40000000f00 */
[----:B------:R-:W-:Y:S02]  /*64db0*/  MOV R14, R2 ;  /* 0x00000002000e7202 */ /* 0x000fe40000000f00 */
[----:B------:R-:W-:-:S07]  /*64dc0*/  MOV R15, R0 ;  /* 0x00000000000f7202 */ /* 0x000fce0000000f00 */
[C---:B---3--:R-:W-:Y:S01]  /*64dd0*/  HMMA.16816.F32 R16, R12.reuse, R26, R16 ;  /* 0x0000001a0c10723c */ /* 0x048fe20000001810 */
[----:B--2---:R0:W-:Y:S04]  /*64de0*/  STL.64 [R1+0x3a30], R10 ;  /* 0x003a300a01007387 */ /* 0x0041e80000100a00 */
[----:B-1----:R-:W2:Y:S04]  /*64df0*/  LDL.LU R8, [R1+0xce0] ;  /* 0x000ce00001087983 */ /* 0x002ea80000300800 */
[----:B------:R-:W2:Y:S04]  /*64e00*/  LDL.LU R9, [R1+0xce4] ;  /* 0x000ce40001097983 */ /* 0x000ea80000300800 */
[----:B0-----:R-:W2:Y:S04]  /*64e10*/  LDL.LU R10, [R1+0xce8] ;  /* 0x000ce800010a7983 */ /* 0x001ea80000300800 */
[----:B------:R-:W2:Y:S06]  /*64e20*/  LDL.LU R11, [R1+0xcec] ;  /* 0x000cec00010b7983 */ /* 0x000eac0000300800 */
[----:B------:R-:W-:Y:S04]  /*64e30*/  STL.64 [R1+0xd20], R16 ;  /* 0x000d201001007387 */ /* 0x000fe80000100a00 */
[----:B------:R0:W-:Y:S04]  /*64e40*/  STL.64 [R1+0xd28], R18 ;  /* 0x000d281201007387 */ /* 0x0001e80000100a00 */
[----:B0-----:R-:W3:Y:S01]  /*64e50*/  LDL.LU.64 R18, [R1+0x3a48] ;  /* 0x003a480001127983 */ /* 0x001ee20000300a00 */
[----:B----4-:R-:W-:Y:S01]  /*64e60*/  HMMA.16816.F32 R20, R12, R6, R20 ;  /* 0x000000060c14723c */ /* 0x010fe20000001814 */
[----:B------:R-:W-:Y:S01]  /*64e70*/  IMAD.MOV.U32 R17, RZ, RZ, R26 ;  /* 0x000000ffff117224 */ /* 0x000fe200078e001a */
[----:B------:R-:W-:Y:S01]  /*64e80*/  MOV R16, R27 ;  /* 0x0000001b00107202 */ /* 0x000fe20000000f00 */
[----:B------:R-:W4:Y:S04]  /*64e90*/  LDL.LU R24, [R1+0xcc0] ;  /* 0x000cc00001187983 */ /* 0x000f280000300800 */
[----:B------:R-:W4:Y:S04]  /*64ea0*/  LDL.LU R25, [R1+0xcc4] ;  /* 0x000cc40001197983 */ /* 0x000f280000300800 */
[----:B------:R-:W4:Y:S04]  /*64eb0*/  LDL.LU R26, [R1+0xcc8] ;  /* 0x000cc800011a7983 */ /* 0x000f280000300800 */
[----:B------:R-:W4:Y:S04]  /*64ec0*/  LDL.LU R27, [R1+0xccc] ;  /* 0x000ccc00011b7983 */ /* 0x000f280000300800 */
[----:B---3--:R-:W-:Y:S04]  /*64ed0*/  STL.64 [R1+0x39f0], R18 ;  /* 0x0039f01201007387 */ /* 0x008fe80000100a00 */
[----:B------:R0:W-:Y:S04]  /*64ee0*/  STL.64 [R1+0x39e8], R16 ;  /* 0x0039e81001007387 */ /* 0x0001e80000100a00 */
[----:B0-----:R-:W3:Y:S04]  /*64ef0*/  LDL.LU R16, [R1+0xca0] ;  /* 0x000ca00001107983 */ /* 0x001ee80000300800 */
[----:B------:R-:W3:Y:S04]  /*64f00*/  LDL.LU R17, [R1+0xca4] ;  /* 0x000ca40001117983 */ /* 0x000ee80000300800 */
[----:B------:R-:W3:Y:S04]  /*64f10*/  LDL.LU R18, [R1+0xca8] ;  /* 0x000ca80001127983 */ /* 0x000ee80000300800 */
[----:B------:R-:W3:Y:S04]  /*64f20*/  LDL.LU R19, [R1+0xcac] ;  /* 0x000cac0001137983 */ /* 0x000ee80000300800 */
[----:B------:R-:W-:Y:S04]  /*64f30*/  STL.64 [R1+0xd10], R20 ;  /* 0x000d101401007387 */ /* 0x000fe80000100a00 */
[----:B------:R0:W-:Y:S02]  /*64f40*/  STL.64 [R1+0xd18], R22 ;  /* 0x000d181601007387 */ /* 0x0001e40000100a00 */
[----:B0-----:R-:W-:-:S02]  /*64f50*/  MOV R23, R6 ;  /* 0x0000000600177202 */ /* 0x001fc40000000f00 */
[----:B------:R-:W-:Y:S02]  /*64f60*/  MOV R22, R7 ;  /* 0x0000000700167202 */ /* 0x000fe40000000f00 */
[----:B------:R-:W2:Y:S04]  /*64f70*/  LDL.LU.64 R6, [R1+0x3a40] ;  /* 0x003a400001067983 */ /* 0x000ea80000300a00 */
[----:B------:R-:W3:Y:S04]  /*64f80*/  LDL.LU.64 R4, [R1+0x3a38] ;  /* 0x003a380001047983 */ /* 0x000ee80000300a00 */
[----:B------:R0:W-:Y:S04]  /*64f90*/  STL.64 [R1+0x39d0], R22 ;  /* 0x0039d01601007387 */ /* 0x0001e80000100a00 */
[----:B------:R-:W3:Y:S04]  /*64fa0*/  LDL.LU R20, [R1+0xc80] ;  /* 0x000c800001147983 */ /* 0x000ee80000300800 */
[----:B------:R-:W3:Y:S04]  /*64fb0*/  LDL.LU R21, [R1+0xc84] ;  /* 0x000c840001157983 */ /* 0x000ee80000300800 */
[----:B0-----:R-:W3:Y:S04]  /*64fc0*/  LDL.LU R22, [R1+0xc88] ;  /* 0x000c880001167983 */ /* 0x001ee80000300800 */
[----:B------:R-:W3:Y:S01]  /*64fd0*/  LDL.LU R23, [R1+0xc8c] ;  /* 0x000c8c0001177983 */ /* 0x000ee20000300800 */
[----:B--2---:R-:W-:Y:S03]  /*64fe0*/  HMMA.16816.F32 R12, R12, R6, R8 ;  /* 0x000000060c0c723c */ /* 0x004fe60000001808 */
[----:B---3--:R-:W-:Y:S04]  /*64ff0*/  STL.64 [R1+0x39e0], R22 ;  /* 0x0039e01601007387 */ /* 0x008fe80000100a00 */
[----:B------:R0:W-:Y:S04]  /*65000*/  STL.64 [R1+0x39d8], R20 ;  /* 0x0039d81401007387 */ /* 0x0001e80000100a00 */
[----:B0-----:R-:W2:Y:S04]  /*65010*/  LDL.LU R20, [R1+0xc90] ;  /* 0x000c900001147983 */ /* 0x001ea80000300800 */
[----:B------:R-:W2:Y:S04]  /*65020*/  LDL.LU R21, [R1+0xc94] ;  /* 0x000c940001157983 */ /* 0x000ea80000300800 */
[----:B------:R-:W2:Y:S04]  /*65030*/  LDL.LU R22, [R1+0xc98] ;  /* 0x000c980001167983 */ /* 0x000ea80000300800 */
[----:B------:R-:W2:Y:S04]  /*65040*/  LDL.LU R23, [R1+0xc9c] ;  /* 0x000c9c0001177983 */ /* 0x000ea80000300800 */
[----:B------:R-:W3:Y:S04]  /*65050*/  LDL.LU.64 R10, [R1+0x3a30] ;  /* 0x003a3000010a7983 */ /* 0x000ee80000300a00 */
[----:B------:R-:W-:Y:S04]  /*65060*/  STL.64 [R1+0xd00], R12 ;  /* 0x000d000c01007387 */ /* 0x000fe80000100a00 */
[----:B------:R0:W-:Y:S04]  /*65070*/  STL.64 [R1+0xd08], R14 ;  /* 0x000d080e01007387 */ /* 0x0001e80000100a00 */
[----:B0-----:R-:W2:Y:S04]  /*65080*/  LDL.LU.64 R14, [R1+0x3a28] ;  /* 0x003a2800010e7983 */ /* 0x001ea80000300a00 */
[----:B------:R-:W2:Y:S04]  /*65090*/  LDL.LU.64 R12, [R1+0x3a20] ;  /* 0x003a2000010c7983 */ /* 0x000ea80000300a00 */
[----:B------:R-:W-:Y:S04]  /*650a0*/  STL.64 [R1+0x38e8], R6 ;  /* 0x0038e80601007387 */ /* 0x000fe80000100a00 */
[----:B------:R0:W-:Y:S04]  /*650b0*/  STL.64 [R1+0x39c8], R4 ;  /* 0x0039c80401007387 */ /* 0x0001e80000100a00 */
[----:B0-----:R-:W2:Y:S04]  /*650c0*/  LDL.LU.64 R4, [R1+0xd0] ;  /* 0x0000d00001047983 */ /* 0x001ea80000300a00 */
[----:B------:R-:W2:Y:S01]  /*650d0*/  LDL.LU.64 R6, [R1+0xd8] ;  /* 0x0000d80001067983 */ /* 0x000ea20000300a00 */
[----:B---3--:R-:W-:Y:S01]  /*650e0*/  IMAD.MOV.U32 R9, RZ, RZ, R11 ;  /* 0x000000ffff097224 */ /* 0x008fe200078e000b */
[----:B--2---:R-:W-:Y:S11]  /*650f0*/  HMMA.16816.F32 R12, R4, R10, R12 ;  /* 0x0000000a040c723c */ /* 0x004ff6000000180c */
[----:B------:R-:W-:Y:S11]  /*65100*/  @!UPT UIADD3 URZ, URZ, URZ, URZ ;  /* 0x0000003f3f3ff290 */ /* 0x000ff6000fffe03f */
[----:B------:R-:W-:Y:S01]  /*65110*/  @!UPT UIADD3 URZ, URZ, URZ, URZ ;  /* 0x0000003f3f3ff290 */ /* 0x000fe2000fffe03f */
[----:B------:R0:W-:Y:S04]  /*65120*/  STL.64 [R1+0xcf0], R12 ;  /* 0x000cf00c01007387 */ /* 0x0001e80000100a00 */
[----:B------:R1:W-:Y:S01]  /*65130*/  STL.64 [R1+0xcf8], R14 ;  /* 0x000cf80e01007387 */ /* 0x0003e20000100a00 */
[----:B0-----:R-:W-:-:S03]  /*65140*/  MOV R12, R10 ;  /* 0x0000000a000c7202 */ /* 0x001fc60000000f00 */
[----:B-1----:R-:W2:Y:S04]  /*65150*/  LDL.LU.64 R14, [R1+0x3a18] ;  /* 0x003a1800010e7983 */ /* 0x002ea80000300a00 */
[----:B------:R-:W3:Y:S04]  /*65160*/  LDL.LU R13, [R1+0x3a10] ;  /* 0x003a1000010d7983 */ /* 0x000ee80000300800 */
[----:B------:R-:W4:Y:S04]  /*65170*/  LDL.LU.64 R10, [R1+0x3a08] ;  /* 0x003a0800010a7983 */ /* 0x000f280000300a00 */
[----:B------:R-:W3:Y:S01]  /*65180*/  LDL.LU R8, [R1+0x3a00] ;  /* 0x003a000001087983 */ /* 0x000ee20000300800 */
[C---:B----4-:R-:W-:Y:S03]  /*65190*/  HMMA.16816.F32 R24, R4.reuse, R10, R24 ;  /* 0x0000000a0418723c */ /* 0x050fe60000001818 */
[----:B--2---:R-:W-:Y:S04]  /*651a0*/  STL.64 [R1+0x39a8], R14 ;  /* 0x0039a80e01007387 */ /* 0x004fe80000100a00 */
[----:B------:R-:W-:Y:S11]  /*651b0*/  STL [R1+0x39a0], R12 ;  /* 0x0039a00c01007387 */ /* 0x000ff60000100800 */
[----:B------:R-:W-:Y:S05]  /*651c0*/  @!UPT UIADD3 URZ, URZ, URZ, URZ ;  /* 0x0000003f3f3ff290 */ /* 0x000fea000fffe03f */
[----:B------:R-:W-:Y:S04]  /*651d0*/  STL.64 [R1+0xce0], R24 ;  /* 0x000ce01801007387 */ /* 0x000fe80000100a00 */
[----:B------:R0:W-:Y:S04]  /*651e0*/  STL.64 [R1+0xce8], R26 ;  /* 0x000ce81a01007387 */ /* 0x0001e80000100a00 */
[----:B0-----:R-:W2:Y:S04]  /*651f0*/  LDL.LU.64 R26, [R1+0x39f8] ;  /* 0x0039f800011a7983 */ /* 0x001ea80000300a00 */
[----:B------:R-:W-:Y:S04]  /*65200*/  STL.64 [R1+0x38d0], R10 ;  /* 0x0038d00a01007387 */ /* 0x000fe80000100a00 */
[----:B------:R-:W-:Y:S01]  /*65210*/  STL [R1+0x39c0], R9 ;  /* 0x0039c00901007387 */ /* 0x000fe20000100800 */
[C---:B--2---:R-:W-:Y:S11]  /*65220*/  HMMA.16816.F32 R16, R4.reuse, R26, R16 ;  /* 0x0000001a0410723c */ /* 0x044ff60000001810 */
[----:B------:R-:W-:Y:S11]  /*65230*/  @!UPT UIADD3 URZ, URZ, URZ, URZ ;  /* 0x0000003f3f3ff290 */ /* 0x000ff6000fffe03f */
[----:B------:R-:W-:Y:S01]  /*65240*/  @!UPT UIADD3 URZ, URZ, URZ, URZ ;  /* 0x0000003f3f3ff290 */ /* 0x000fe2000fffe03f */
[----:B------:R-:W-:Y:S04]  /*65250*/  STL.64 [R1+0xcd0], R16 ;  /* 0x000cd01001007387 */ /* 0x000fe80000100a00 */
[----:B------:R0:W-:Y:S04]  /*65260*/  STL.64 [R1+0xcd8], R18 ;  /* 0x000cd81201007387 */ /* 0x0001e80000100a00 */
[----:B0-----:R-:W2:Y:S04]  /*65270*/  LDL.LU.64 R18, [R1+0x39f0] ;  /* 0x0039f00001127983 */ /* 0x001ea80000300a00 */
[----:B------:R-:W4:Y:S04]  /*65280*/  LDL.LU.64 R16, [R1+0x39e8] ;  /* 0x0039e80001107983 */ /* 0x000f280000300a00 */
[----:B------:R0:W-:Y:S04]  /*65290*/  STL.64 [R1+0x38c8], R26 ;  /* 0x0038c81a01007387 */ /* 0x0001e80000100a00 */
[----:B0-----:R-:W3:Y:S01]  /*652a0*/  LDL.64 R26, [R1+0x238] ;  /* 0x00023800011a7983 */ /* 0x001ee20000100a00 */
[----:B--2---:R-:W-:Y:S11]  /*652b0*/  HMMA.16816.F32 R20, R4, R18, R20 ;  /* 0x000000120414723c */ /* 0x004ff60000001814 */
[----:B------:R-:W-:Y:S11]  /*652c0*/  @!UPT UIADD3 URZ, URZ, URZ, URZ ;  /* 0x0000003f3f3ff290 */ /* 0x000ff6000fffe03f */
[----:B------:R-:W-:Y:S01]  /*652d0*/  @!UPT UIADD3 URZ, URZ, URZ, URZ ;  /* 0x0000003f3f3ff290 */ /* 0x000fe2000fffe03f */
[----:B------:R-:W-:Y:S04]  /*652e0*/  STL.64 [R1+0xcc0], R20 ;  /* 0x000cc01401007387 */ /* 0x000fe80000100a00 */
[----:B------:R0:W-:Y:S04]  /*652f0*/  STL.64 [R1+0xcc8], R22 ;  /* 0x000cc81601007387 */ /* 0x0001e80000100a00 */
[----:B0-----:R-:W2:Y:S04]  /*65300*/  LDL.LU.64 R22, [R1+0x39e0] ;  /* 0x0039e00001167983 */ /* 0x001ea80000300a00 */
[----:B------:R-:W2:Y:S01]  /*65310*/  LDL.LU.64 R20, [R1+0x39d8] ;  /* 0x0039d80001147983 */ /* 0x000ea20000300a00 */
[----:B------:R-:W-:-:S03]  /*65320*/  MOV R28, R4 ;  /* 0x00000004001c7202 */ /* 0x000fc60000000f00 */
[----:B------:R-:W-:Y:S01]  /*65330*/  STL.64 [R1+0x38c0], R18 ;  /* 0x0038c01201007387 */ /* 0x000fe20000100a00 */
[----:B---3--:R-:W-:Y:S01]  /*65340*/  IMAD.MOV.U32 R2, RZ, RZ, R26 ;  /* 0x000000ffff027224 */ /* 0x008fe200078e001a */
[----:B------:R-:W-:Y:S01]  /*65350*/  MOV R0, R27 ;  /* 0x0000001b00007202 */ /* 0x000fe20000000f00 */
[----:B--2---:R-:W-:Y:S11]  /*65360*/  HMMA.16816.F32 R20, R4, R26, R20 ;  /* 0x0000001a0414723c */ /* 0x004ff60000001814 */
[----:B------:R-:W-:Y:S11]  /*65370*/  @!UPT UIADD3 URZ, URZ, URZ, URZ ;  /* 0x0000003f3f3ff290 */ /* 0x000ff6000fffe03f */
[----:B------:R-:W-:Y:S01]  /*65380*/  @!UPT UIADD3 URZ, URZ, URZ, URZ ;  /* 0x0000003f3f3ff290 */ /* 0x000fe2000fffe03f */
[----:B------:R0:W-:Y:S04]  /*65390*/  STL.64 [R1+0xcb0], R20 ;  /* 0x000cb01401007387 */ /* 0x0001e80000100a00 */
[----:B------:R1:W-:Y:S01]  /*653a0*/  STL.64 [R1+0xcb8], R22 ;  /* 0x000cb81601007387 */ /* 0x0003e20000100a00 */
[----:B0-----:R-:W-:-:S03]  /*653b0*/  MOV R21, R5 ;  /* 0x0000000500157202 */ /* 0x001fc60000000f00 */
[----:B-1----:R-:W2:Y:S04]  /*653c0*/  LDL.LU.64 R22, [R1+0x39d0] ;  /* 0x0039d00001167983 */ /* 0x002ea80000300a00 */
[----:B------:R-:W3:Y:S04]  /*653d0*/  LDL.LU.64 R4, [R1+0x39c8] ;  /* 0x0039c80001047983 */ /* 0x000ee80000300a00 */
[----:B------:R-:W3:Y:S04]  /*653e0*/  LDL.LU R24, [R1+0xbb0] ;  /* 0x000bb00001187983 */ /* 0x000ee80000300800 */
[----:B------:R-:W3:Y:S04]  /*653f0*/  LDL.LU R25, [R1+0xbb4] ;  /* 0x000bb40001197983 */ /* 0x000ee80000300800 */
[----:B------:R-:W3:Y:S04]  /*65400*/  LDL.LU R26, [R1+0xbb8] ;  /* 0x000bb800011a7983 */ /* 0x000ee80000300800 */
[----:B------:R-:W3:Y:S01]  /*65410*/  LDL.LU R27, [R1+0xbbc] ;  /* 0x000bbc00011b7983 */ /* 0x000ee20000300800 */
[----:B------:R-:W-:-:S02]  /*65420*/  MOV R20, R6 ;  /* 0x0000000600147202 */ /* 0x000fc40000000f00 */
[----:B------:R-:W-:Y:S02]  /*65430*/  MOV R3, R7 ;  /* 0x0000000700037202 */ /* 0x000fe40000000f00 */
[----:B--2---:R-:W-:Y:S02]  /*65440*/  MOV R6, R23 ;  /* 0x0000001700067202 */ /* 0x004fe40000000f00 */
[----:B------:R-:W-:Y:S01]  /*65450*/  MOV R7, R22 ;  /* 0x0000001600077202 */ /* 0x000fe20000000f00 */
[----:B---3--:R-:W-:Y:S04]  /*65460*/  STL.64 [R1+0x38f8], R26 ;  /* 0x0038f81a01007387 */ /* 0x008fe80000100a00 */
[----:B------:R-:W-:Y:S04]  /*65470*/  STL.64 [R1+0x38f0], R24 ;  /* 0x0038f01801007387 */ /* 0x000fe80000100a00 */
[----:B------:R4:W-:Y:S02]  /*65480*/  STL.64 [R1+0x3900], R6 ;  /* 0x0039000601007387 */ /* 0x0009e40000100a00 */
[----:B----4-:R-:W-:Y:S01]  /*65490*/  MOV R6, R17 ;  /* 0x0000001100067202 */ /* 0x010fe20000000f00 */
[----:B------:R-:W-:-:S05]  /*654a0*/  IMAD.MOV.U32 R7, RZ, RZ, R16 ;  /* 0x000000ffff077224 */ /* 0x000fca00078e0010 */
[----:B------:R0:W-:Y:S04]  /*654b0*/  STL.64 [R1+0x3918], R6 ;  /* 0x0039180601007387 */ /* 0x0001e80000100a00 */
[----:B------:R-:W2:Y:S04]  /*654c0*/  LDL.LU R24, [R1+0xbd0] ;  /* 0x000bd00001187983 */ /* 0x000ea80000300800 */
[----:B------:R-:W2:Y:S04]  /*654d0*/  LDL.LU R25, [R1+0xbd4] ;  /* 0x000bd40001197983 */ /* 0x000ea80000300800 */
[----:B------:R-:W3:Y:S04]  /*654e0*/  LDL.LU R26, [R1+0xbd8] ;  /* 0x000bd800011a7983 */ /* 0x000ee80000300800 */
[----:B------:R-:W3:Y:S01]  /*654f0*/  LDL.LU R27, [R1+0xbdc] ;  /* 0x000bdc00011b7983 */ /* 0x000ee20000300800 */
[----:B0-----:R-:W-:-:S02]  /*65500*/  MOV R6, R13 ;  /* 0x0000000d00067202 */ /* 0x001fc40000000f00 */
[----:B------:R-:W-:-:S05]  /*65510*/  MOV R7, R8 ;  /* 0x0000000800077202 */ /* 0x000fca0000000f00 */
[----:B------:R-:W-:Y:S04]  /*65520*/  STL.64 [R1+0x3930], R6 ;  /* 0x0039300601007387 */ /* 0x000fe80000100a00 */
[----:B---3--:R-:W-:Y:S04]  /*65530*/  STL.64 [R1+0x3910], R26 ;  /* 0x0039101a01007387 */ /* 0x008fe80000100a00 */
[----:B--2---:R0:W-:Y:S04]  /*65540*/  STL.64 [R1+0x3908], R24 ;  /* 0x0039081801007387 */ /* 0x0041e80000100a00 */
[----:B0-----:R-:W2:Y:S04]  /*65550*/  LDL.LU R24, [R1+0xbe0] ;  /* 0x000be00001187983 */ /* 0x001ea80000300800 */
[----:B------:R-:W2:Y:S04]  /*65560*/  LDL.LU R25, [R1+0xbe4] ;  /* 0x000be40001197983 */ /* 0x000ea80000300800 */
[----:B------:R-:W3:Y:S04]  /*65570*/  LDL.LU R26, [R1+0xbe8] ;  /* 0x000be800011a7983 */ /* 0x000ee80000300800 */
[----:B------:R-:W3:Y:S01]  /*65580*/  LDL.LU R27, [R1+0xbec] ;  /* 0x000bec00011b7983 */ /* 0x000ee20000300800 */
[----:B------:R-:W-:-:S02]  /*65590*/  MOV R6, R5 ;  /* 0x0000000500067202 */ /* 0x000fc40000000f00 */
[----:B------:R-:W-:-:S05]  /*655a0*/  MOV R7, R4 ;  /* 0x0000000400077202 */ /* 0x000fca0000000f00 */
        /* <DEDUP_REMOVED lines=15> */
[----:B--2---:R0:W-:Y:S04]  /*656a0*/  STL.64 [R1+0x39b8], R14 ;  /* 0x0039b80e01007387 */ /* 0x0041e80000100a00 */
[----:B----4-:R-:W-:Y:S04]  /*656b0*/  STL.64 [R1+0x39b0], R12 ;  /* 0x0039b00c01007387 */ /* 0x010fe80000100a00 */
[----:B------:R-:W2:Y:S04]  /*656c0*/  LDL.64 R6, [R1+0x2d8] ;  /* 0x0002d80001067983 */ /* 0x000ea80000100a00 */
[----:B0-----:R-:W4:Y:S04]  /*656d0*/  LDL.64 R14, [R1+0x228] ;  /* 0x00022800010e7983 */ /* 0x001f280000100a00 */
[----:B------:R-:W3:Y:S04]  /*656e0*/  LDL.64 R22, [R1+0x218] ;  /* 0x0002180001167983 */ /* 0x000ee80000100a00 */
[----:B--2---:R0:W-:Y:S04]  /*656f0*/  STL.64 [R1+0x3960], R6 ;  /* 0x0039600601007387 */ /* 0x0041e80000100a00 */
[----:B------:R-:W2:Y:S04]  /*65700*/  LDL.LU R4, [R1+0xc20] ;  /* 0x000c200001047983 */ /* 0x000ea80000300800 */
[----:B------:R-:W2:Y:S04]  /*65710*/  LDL.LU R5, [R1+0xc24] ;  /* 0x000c240001057983 */ /* 0x000ea80000300800 */
[----:B0-----:R-:W2:Y:S04]  /*65720*/  LDL.LU R6, [R1+0xc28] ;  /* 0x000c280001067983 */ /* 0x001ea80000300800 */
[----:B------:R-:W2:Y:S04]  /*65730*/  LDL.LU R7, [R1+0xc2c] ;  /* 0x000c2c0001077983 */ /* 0x000ea80000300800 */
[----:B------:R-:W3:Y:S04]  /*65740*/  LDL.LU R16, [R1+0xc50] ;  /* 0x000c500001107983 */ /* 0x000ee80000300800 */
[----:B------:R-:W3:Y:S04]  /*65750*/  LDL.LU R17, [R1+0xc54] ;  /* 0x000c540001117983 */ /* 0x000ee80000300800 */
[----:B------:R-:W3:Y:S04]  /*65760*/  LDL.LU R18, [R1+0xc58] ;  /* 0x000c580001127983 */ /* 0x000ee80000300800 */
[----:B------:R-:W3:Y:S04]  /*65770*/  LDL.LU R19, [R1+0xc5c] ;  /* 0x000c5c0001137983 */ /* 0x000ee80000300800 */
[----:B--2---:R0:W-:Y:S04]  /*65780*/  STL.64 [R1+0x3970], R6 ;  /* 0x0039700601007387 */ /* 0x0041e80000100a00 */
[----:B------:R-:W-:Y:S04]  /*65790*/  STL.64 [R1+0x3968], R4 ;  /* 0x0039680401007387 */ /* 0x000fe80000100a00 */
[----:B0-----:R-:W2:Y:S04]  /*657a0*/  LDL.64 R6, [R1+0x1f8] ;  /* 0x0001f80001067983 */ /* 0x001ea80000100a00 */
[----:B---3--:R-:W-:Y:S04]  /*657b0*/  STL.64 [R1+0x3940], R26 ;  /* 0x0039401a01007387 */ /* 0x008fe80000100a00 */
[----:B------:R0:W-:Y:S04]  /*657c0*/  STL.64 [R1+0x3938], R24 ;  /* 0x0039381801007387 */ /* 0x0001e80000100a00 */
[----:B0-----:R-:W3:Y:S04]  /*657d0*/  LDL.LU R24, [R1+0xc00] ;  /* 0x000c000001187983 */ /* 0x001ee80000300800 */
[----:B------:R-:W3:Y:S04]  /*657e0*/  LDL.LU R25, [R1+0xc04] ;  /* 0x000c040001197983 */ /* 0x000ee80000300800 */
[----:B------:R-:W2:Y:S04]  /*657f0*/  LDL.LU R26, [R1+0xc08] ;  /* 0x000c0800011a7983 */ /* 0x000ea80000300800 */
[----:B------:R-:W2:Y:S04]  /*65800*/  LDL.LU R27, [R1+0xc0c] ;  /* 0x000c0c00011b7983 */ /* 0x000ea80000300800 */
[----:B--2---:R-:W-:Y:S04]  /*65810*/  STL.64 [R1+0x3958], R26 ;  /* 0x0039581a01007387 */ /* 0x004fe80000100a00 */
[----:B---3--:R0:W-:Y:S04]  /*65820*/  STL.64 [R1+0x3950], R24 ;  /* 0x0039501801007387 */ /* 0x0081e80000100a00 */
[----:B0-----:R-:W2:Y:S04]  /*65830*/  LDL.LU R24, [R1+0xc10] ;  /* 0x000c100001187983 */ /* 0x001ea80000300800 */
[----:B------:R-:W2:Y:S04]  /*65840*/  LDL.LU R25, [R1+0xc14] ;  /* 0x000c140001197983 */ /* 0x000ea80000300800 */
[----:B------:R-:W3:Y:S04]  /*65850*/  LDL.LU R26, [R1+0xc18] ;  /* 0x000c1800011a7983 */ /* 0x000ee80000300800 */
[----:B------:R-:W3:Y:S04]  /*65860*/  LDL.LU R27, [R1+0xc1c] ;  /* 0x000c1c00011b7983 */ /* 0x000ee80000300800 */
[----:B---3--:R0:W-:Y:S04]  /*65870*/  STL.64 [R1+0x3980], R26 ;  /* 0x0039801a01007387 */ /* 0x0081e80000100a00 */
[----:B--2---:R1:W-:Y:S01]  /*65880*/  STL.64 [R1+0x3978], R24 ;  /* 0x0039781801007387 */ /* 0x0043e20000100a00 */
[----:B0-----:R-:W-:-:S02]  /*65890*/  MOV R26, R20 ;  /* 0x00000014001a7202 */ /* 0x001fc40000000f00 */
[----:B------:R-:W-:Y:S01]  /*658a0*/  MOV R27, R3 ;  /* 0x00000003001b7202 */ /* 0x000fe20000000f00 */
[----:B-1----:R-:W-:Y:S01]  /*658b0*/  IMAD.MOV.U32 R24, RZ, RZ, R28 ;  /* 0x000000ffff187224 */ /* 0x002fe200078e001c */
[----:B------:R-:W-:-:S07]  /*658c0*/  MOV R25, R21 ;  /* 0x0000001500197202 */ /* 0x000fce0000000f00 */
[----:B----4-:R-:W-:Y:S01]  /*658d0*/  HMMA.16816.F32 R8, R24, R14, R8 ;  /* 0x0000000e1808723c */ /* 0x010fe20000001808 */
[----:B------:R-:W-:Y:S11]  /*658e0*/  IMAD.MOV.U32 R3, RZ, RZ, R15 ;  /* 0x000000ffff037224 */ /* 0x000ff600078e000f */
[----:B------:R-:W-:Y:S11]  /*658f0*/  @!UPT UIADD3 URZ, URZ, URZ, URZ ;  /* 0x0000003f3f3ff290 */ /* 0x000ff6000fffe03f */
[----:B------:R0:W-:Y:S04]  /*65900*/  STL.64 [R1+0xca0], R8 ;  /* 0x000ca00801007387 */ /* 0x0001e80000100a00 */
[----:B------:R1:W-:Y:S04]  /*65910*/  STL.64 [R1+0xca8], R10 ;  /* 0x000ca80a01007387 */ /* 0x0003e80000100a00 */
[----:B0-----:R-:W2:Y:S01]  /*65920*/  LDL.LU R9, [R1+0x39c0] ;  /* 0x0039c00001097983 */ /* 0x001ea20000300800 */
[----:B------:R-:W-:-:S03]  /*65930*/  MOV R8, R14 ;  /* 0x0000000e00087202 */ /* 0x000fc60000000f00 */
[----:B------:R-:W3:Y:S04]  /*65940*/  LDL.LU.64 R14, [R1+0x39b8] ;  /* 0x0039b800010e7983 */ /* 0x000ee80000300a00 */
[----:B------:R-:W3:Y:S01]  /*65950*/  LDL.LU.64 R12, [R1+0x39b0] ;  /* 0x0039b000010c7983 */ /* 0x000ee20000300a00 */
[----:B-1----:R-:W-:Y:S02]  /*65960*/  MOV R11, R22 ;  /* 0x00000016000b7202 */ /* 0x002fe40000000f00 */
[----:B------:R-:W-:Y:S01]  /*65970*/  MOV R10, R23 ;  /* 0x00000017000a7202 */ /* 0x000fe20000000f00 */
[C---:B---3--:R-:W-:Y:S11]  /*65980*/  HMMA.16816.F32 R12, R24.reuse, R22, R12 ;  /* 0x00000016180c723c */ /* 0x048ff6000000180c */
[----:B------:R-:W-:Y:S11]  /*65990*/  @!UPT UIADD3 URZ, URZ, URZ, URZ ;  /* 0x0000003f3f3ff290 */ /* 0x000ff6000fffe03f */
[----:B------:R-:W-:Y:S01]  /*659a0*/  @!UPT UIADD3 URZ, URZ, URZ, URZ ;  /* 0x0000003f3f3ff290 */ /* 0x000fe2000fffe03f */
[----:B------:R-:W-:Y:S04]  /*659b0*/  STL.64 [R1+0xc90], R12 ;  /* 0x000c900c01007387 */ /* 0x000fe80000100a00 */
[----:B------:R0:W-:Y:S04]  /*659c0*/  STL.64 [R1+0xc98], R14 ;  /* 0x000c980e01007387 */ /* 0x0001e80000100a00 */
[----:B0-----:R-:W3:Y:S04]  /*659d0*/  LDL.LU.64 R14, [R1+0x39a8] ;  /* 0x0039a800010e7983 */ /* 0x001ee80000300a00 */
[----:B------:R-:W4:Y:S04]  /*659e0*/  LDL.LU R12, [R1+0x39a0] ;  /* 0x0039a000010c7983 */ /* 0x000f280000300800 */
[----:B------:R-:W3:Y:S04]  /*659f0*/  LDL.LU.64 R22, [R1+0x3998] ;  /* 0x0039980001167983 */ /* 0x000ee80000300a00 */
[----:B------:R-:W-:Y:S04]  /*65a00*/  STL.64 [R1+0x3990], R10 ;  /* 0x0039900a01007387 */ /* 0x000fe80000100a00 */
[----:B--2---:R0:W-:Y:S04]  /*65a10*/  STL.64 [R1+0x3988], R8 ;  /* 0x0039880801007387 */ /* 0x0041e80000100a00 */
[----:B0-----:R-:W2:Y:S04]  /*65a20*/  LDL.LU R8, [R1+0xc30] ;  /* 0x000c300001087983 */ /* 0x001ea80000300800 */
[----:B------:R-:W2:Y:S04]  /*65a30*/  LDL.LU R9, [R1+0xc34] ;  /* 0x000c340001097983 */ /* 0x000ea80000300800 */
[----:B------:R-:W2:Y:S04]  /*65a40*/  LDL.LU R10, [R1+0xc38] ;  /* 0x000c3800010a7983 */ /* 0x000ea80000300800 */
[----:B------:R-:W2:Y:S01]  /*65a50*/  LDL.LU R11, [R1+0xc3c] ;  /* 0x000c3c00010b7983 */ /* 0x000ea20000300800 */
[----:B---3--:R-:W-:Y:S01]  /*65a60*/  HMMA.16816.F32 R16, R24, R22, R16 ;  /* 0x000000161810723c */ /* 0x008fe20000001810 */
[----:B------:R-:W-:Y:S11]  /*65a70*/  MOV R13, R23 ;  /* 0x00000017000d7202 */ /* 0x000ff60000000f00 */
[----:B------:R-:W-:Y:S11]  /*65a80*/  @!UPT UIADD3 URZ, URZ, URZ, URZ ;  /* 0x0000003f3f3ff290 */ /* 0x000ff6000fffe03f */
[----:B------:R0:W-:Y:S04]  /*65a90*/  STL.64 [R1+0xc80], R16 ;  /* 0x000c801001007387 */ /* 0x0001e80000100a00 */
[----:B------:R1:W-:Y:S04]  /*65aa0*/  STL.64 [R1+0xc88], R18 ;  /* 0x000c881201007387 */ /* 0x0003e80000100a00 */
[----:B------:R-:W3:Y:S01]  /*65ab0*/  LDL R23, [R1+0xbc] ;  /* 0x0000bc0001177983 */ /* 0x000ee20000100800 */
[----:B0-----:R-:W-:-:S03]  /*65ac0*/  MOV R16, R22 ;  /* 0x0000001600107202 */ /* 0x001fc60000000f00 */
[----:B------:R-:W3:Y:S04]  /*65ad0*/  LDL R20, [R1+0xb0] ;  /* 0x0000b00001147983 */ /* 0x000ee80000100800 */
[----:B------:R-:W3:Y:S04]  /*65ae0*/  LDL R22, [R1+0xb8] ;  /* 0x0000b80001167983 */ /* 0x000ee80000100800 */
[----:B------:R-:W4:Y:S01]  /*65af0*/  LDL R21, [R1+0xb4] ;  /* 0x0000b40001157983 */ /* 0x000f220000100800 */
[----:B--2---:R-:W-:Y:S01]  /*65b00*/  HMMA.16816.F32 R24, R24, R6, R8 ;  /* 0x000000061818723c */ /* 0x004fe20000001808 */
[----:B-1----:R-:W-:Y:S01]  /*65b10*/  IMAD.MOV.U32 R18, RZ, RZ, R6 ;  /* 0x000000ffff127224 */ /* 0x002fe200078e0006 */
[----:B------:R-:W-:Y:S01]  /*65b20*/  MOV R17, R7 ;  /* 0x0000000700117202 */ /* 0x000fe20000000f00 */
[----:B---3--:R-:W-:Y:S04]  /*65b30*/  STL.64 [R1+0x3840], R22 ;  /* 0x0038401601007387 */ /* 0x008fe80000100a00 */
[----:B----4-:R0:W-:Y:S04]  /*65b40*/  STL.64 [R1+0x3838], R20 ;  /* 0x0038381401007387 */ /* 0x0101e80000100a00 */
[----:B0-----:R-:W2:Y:S04]  /*65b50*/  LDL.LU R20, [R1+0xc0] ;  /* 0x0000c00001147983 */ /* 0x001ea80000300800 */
[----:B------:R-:W2:Y:S04]  /*65b60*/  LDL.LU R21, [R1+0xc4] ;  /* 0x0000c40001157983 */ /* 0x000ea80000300800 */
[----:B------:R-:W2:Y:S04]  /*65b70*/  LDL.LU R22, [R1+0xc8] ;  /* 0x0000c80001167983 */ /* 0x000ea80000300800 */
[----:B------:R-:W2:Y:S04]  /*65b80*/  LDL.LU R23, [R1+0xcc] ;  /* 0x0000cc0001177983 */ /* 0x000ea80000300800 */
[----:B------:R-:W3:Y:S04]  /*65b90*/  LDL.LU.64 R10, [R1+0x3990] ;  /* 0x00399000010a7983 */ /* 0x000ee80000300a00 */
[----:B------:R-:W4:Y:S04]  /*65ba0*/  LDL.LU.64 R8, [R1+0x3988] ;  /* 0x0039880001087983 */ /* 0x000f280000300a00 */
[----:B------:R-:W-:Y:S04]  /*65bb0*/  STL.64 [R1+0xc70], R24 ;  /* 0x000c701801007387 */ /* 0x000fe80000100a00 */
[----:B------:R0:W-:Y:S04]  /*65bc0*/  STL.64 [R1+0xc78], R26 ;  /* 0x000c781a01007387 */ /* 0x0001e80000100a00 */
[----:B0-----:R-:W2:Y:S04]  /*65bd0*/  LDL.LU.64 R26, [R1+0x3980] ;  /* 0x00398000011a7983 */ /* 0x001ea80000300a00 */
[----:B------:R-:W2:Y:S04]  /*65be0*/  LDL.LU.64 R24, [R1+0x3978] ;  /* 0x0039780001187983 */ /* 0x000ea80000300a00 */
[----:B------:R-:W2:Y:S04]  /*65bf0*/  LDL.LU.64 R6, [R1+0x3970] ;  /* 0x0039700001067983 */ /* 0x000ea80000300a00 */
[----:B------:R-:W2:Y:S02]  /*65c00*/  LDL.LU.64 R4, [R1+0x3968] ;  /* 0x0039680001047983 */ /* 0x000ea40000300a00 */
[C---:B--2---:R-:W-:Y:S11]  /*65c10*/  HMMA.16816.F32 R4, R20.reuse, R14, R4 ;  /* 0x0000000e1404723c */ /* 0x044ff60000001804 */
[----:B------:R-:W-:Y:S11]  /*65c20*/  @!UPT UIADD3 URZ, URZ, URZ, URZ ;  /* 0x0000003f3f3ff290 */ /* 0x000ff6000fffe03f */
[----:B------:R-:W-:Y:S01]  /*65c30*/  @!UPT UIADD3 URZ, URZ, URZ, URZ ;  /* 0x0000003f3f3ff290 */ /* 0x000fe2000fffe03f */
[----:B------:R-:W-:Y:S04]  /*65c40*/  STL.64 [R1+0xc60], R4 ;  /* 0x000c600401007387 */ /* 0x000fe80000100a00 */
[----:B------:R0:W-:Y:S04]  /*65c50*/  STL.64 [R1+0xc68], R6 ;  /* 0x000c680601007387 */ /* 0x0001e80000100a00 */
[----:B0-----:R-:W2:Y:S04]  /*65c60*/  LDL.LU.64 R6, [R1+0x3960] ;  /* 0x0039600001067983 */ /* 0x001ea80000300a00 */
[----:B------:R0:W-:Y:S01]  /*65c70*/  STL.64 [R1+0x3848], R14 ;  /* 0x0038480e01007387 */ /* 0x0001e20000100a00 */
[----:B--2---:R-:W-:Y:S01]  /*65c80*/  HMMA.16816.F32 R24, R20, R6, R24 ;  /* 0x000000061418723c */ /* 0x004fe20000001818 */
[----:B0-----:R-:W-:-:S02]  /*65c90*/  MOV R15, R6 ;  /* 0x00000006000f7202 */ /* 0x001fc40000000f00 */
[----:B------:R-:W-:Y:S11]  /*65ca0*/  MOV R14, R7 ;  /* 0x00000007000e7202 */ /* 0x000ff60000000f00 */
[----:B------:R-:W-:Y:S09]  /*65cb0*/  @!UPT UIADD3 URZ, URZ, URZ, URZ ;  /* 0x0000003f3f3ff290 */ /* 0x000ff2000fffe03f */
[----:B------:R-:W-:Y:S04]  /*65cc0*/  STL.64 [R1+0xc50], R24 ;  /* 0x000c501801007387 */ /* 0x000fe80000100a00 */
[----:B------:R0:W-:Y:S04]  /*65cd0*/  STL.64 [R1+0xc58], R26 ;  /* 0x000c581a01007387 */ /* 0x0001e80000100a00 */
[----:B0-----:R-:W2:Y:S04]  /*65ce0*/  LDL.LU.64 R26, [R1+0x3958] ;  /* 0x00395800011a7983 */ /* 0x001ea80000300a00 */
[----:B------:R-:W2:Y:S04]  /*65cf0*/  LDL.LU.64 R24, [R1+0x3950] ;  /* 0x0039500001187983 */ /* 0x000ea80000300a00 */
[----:B------:R-:W2:Y:S02]  /*65d00*/  LDL.LU.64 R6, [R1+0x3948] ;  /* 0x0039480001067983 */ /* 0x000ea40000300a00 */
[C---:B--2---:R-:W-:Y:S02]  /*65d10*/  HMMA.16816.F32 R4, R20.reuse, R6, R24 ;  /* 0x000000061404723c */ /* 0x044fe40000001818 */
[----:B------:R-:W2:Y:S04]  /*65d20*/  LDL.LU.64 R26, [R1+0x3940] ;  /* 0x00394000011a7983 */ /* 0x000ea80000300a00 */
[----:B------:R-:W2:Y:S11]  /*65d30*/  LDL.LU.64 R24, [R1+0x3938] ;  /* 0x0039380001187983 */ /* 0x000eb60000300a00 */
[----:B------:R-:W-:Y:S06]  /*65d40*/  @!UPT UIADD3 URZ, URZ, URZ, URZ ;  /* 0x0000003f3f3ff290 */ /* 0x000fec000fffe03f */
[----:B------:R-:W-:Y:S04]  /*65d50*/  STL.64 [R1+0xc40], R4 ;  /* 0x000c400401007387 */ /* 0x000fe80000100a00 */
[----:B------:R0:W-:Y:S04]  /*65d60*/  STL.64 [R1+0xc48], R6 ;  /* 0x000c480601007387 */ /* 0x0001e80000100a00 */
[----:B0-----:R-:W2:Y:S02]  /*65d70*/  LDL.LU.64 R6, [R1+0x3930] ;  /* 0x0039300001067983 */ /* 0x001ea40000300a00 */
        /* <DEDUP_REMOVED lines=20> */
[----:B0-----:R-:W2:Y:S04]  /*65ec0*/  LDL.LU.64 R6, [R1+0x38e8] ;  /* 0x0038e80001067983 */ /* 0x001ea80000300a00 */
[----:B------:R-:W3:Y:S01]  /*65ed0*/  LDL.LU R4, [R1+0x830] ;  /* 0x0008300001047983 */ /* 0x000ee20000300800 */
[----:B--2---:R-:W-:Y:S11]  /*65ee0*/  HMMA.16816.F32 R24, R20, R6, R24 ;  /* 0x000000061418723c */ /* 0x004ff60000001818 */
[----:B------:R-:W-:Y:S11]  /*65ef0*/  @!UPT UIADD3 URZ, URZ, URZ, URZ ;  /* 0x0000003f3f3ff290 */ /* 0x000ff6000fffe03f */
[----:B------:R-:W-:Y:S01]  /*65f00*/  @!UPT UIADD3 URZ, URZ, URZ, URZ ;  /* 0x0000003f3f3ff290 */ /* 0x000fe2000fffe03f */
[----:B------:R-:W-:Y:S04]  /*65f10*/  STL.64 [R1+0xc00], R24 ;  /* 0x000c001801007387 */ /* 0x000fe80000100a00 */
[----:B------:R-:W-:Y:S04]  /*65f20*/  STL.64 [R1+0xc08], R26 ;  /* 0x000c081a01007387 */ /* 0x000fe80000100a00 */
[----:B------:R-:W3:Y:S04]  /*65f30*/  LDL.LU R5, [R1+0x834] ;  /* 0x0008340001057983 */ /* 0x000ee80000300800 */
[----:B------:R-:W2:Y:S04]  /*65f40*/  LDL.LU R6, [R1+0x838] ;  /* 0x0008380001067983 */ /* 0x000ea80000300800 */
[----:B------:R-:W2:Y:S04]  /*65f50*/  LDL.LU R7, [R1+0x83c] ;  /* 0x00083c0001077983 */ /* 0x000ea80000300800 */
[----:B--2---:R0:W-:Y:S04]  /*65f60*/  STL.64 [R1+0x3818], R6 ;  /* 0x0038180601007387 */ /* 0x0041e80000100a00 */
[----:B---3--:R-:W-:Y:S04]  /*65f70*/  STL.64 [R1+0x3810], R4 ;  /* 0x0038100401007387 */ /* 0x008fe80000100a00 */
[----:B0-----:R-:W2:Y:S04]  /*65f80*/  LDL.LU.64 R6, [R1+0x2c8] ;  /* 0x0002c80001067983 */ /* 0x001ea80000300a00 */
[----:B--2---:R0:W-:Y:S02]  /*65f90*/  STL.64 [R1+0x3820], R6 ;  /* 0x0038200601007387 */ /* 0x0041e40000100a00 */
[----:B0-----:R-:W-:Y:S01]  /*65fa0*/  MOV R6, R15 ;  /* 0x0000000f00067202 */ /* 0x001fe20000000f00 */
[----:B------:R-:W-:Y:S01]  /*65fb0*/  IMAD.MOV.U32 R7, RZ, RZ, R14 ;  /* 0x000000ffff077224 */ /* 0x000fe200078e000e */
[----:B------:R-:W-:-:S02]  /*65fc0*/  MOV R14, R18 ;  /* 0x00000012000e7202 */ /* 0x000fc40000000f00 */
[----:B------:R-:W-:-:S05]  /*65fd0*/  MOV R15, R17 ;  /* 0x00000011000f7202 */ /* 0x000fca0000000f00 */
[----:B------:R-:W-:Y:S04]  /*65fe0*/  STL.64 [R1+0x3860], R14 ;  /* 0x0038600e01007387 */ /* 0x000fe80000100a00 */
[----:B------:R0:W-:Y:S04]  /*65ff0*/  STL.64 [R1+0x3830], R6 ;  /* 0x0038300601007387 */ /* 0x0001e80000100a00 */
[----:B------:R-:W2:Y:S04]  /*66000*/  LDL.LU R4, [R1+0x860] ;  /* 0x0008600001047983 */ /* 0x000ea80000300800 */
[----:B------:R-:W2:Y:S04]  /*66010*/  LDL.LU R5, [R1+0x864] ;  /* 0x0008640001057983 */ /* 0x000ea80000300800 */
[----:B0-----:R-:W3:Y:S04]  /*66020*/  LDL.LU R6, [R1+0x868] ;  /* 0x0008680001067983 */ /* 0x001ee80000300800 */
        /* <DEDUP_REMOVED lines=10> */
[----:B------:R-:W2:Y:S04]  /*660d0*/  LDL.LU R24, [R1+0xb90] ;  /* 0x000b900001187983 */ /* 0x000ea80000300800 */
[----:B------:R-:W2:Y:S04]  /*660e0*/  LDL.LU R25, [R1+0xb94] ;  /* 0x000b940001197983 */ /* 0x000ea80000300800 */
[----:B------:R-:W2:Y:S04]  /*660f0*/  LDL.LU R26, [R1+0xb98] ;  /* 0x000b9800011a7983 */ /* 0x000ea80000300800 */
[----:B------:R-:W2:Y:S01]  /*66100*/  LDL.LU R27, [R1+0xb9c] ;  /* 0x000b9c00011b7983 */ /* 0x000ea20000300800 */
[----:B------:R-:W-:Y:S01]  /*66110*/  IMAD.MOV.U32 R14, RZ, RZ, R11 ;  /* 0x000000ffff0e7224 */ /* 0x000fe200078e000b */
[----:B------:R-:W-:-:S02]  /*66120*/  MOV R15, R10 ;  /* 0x0000000a000f7202 */ /* 0x000fc40000000f00 */
[----:B--2---:R-:W-:Y:S04]  /*66130*/  STL.64 [R1+0x38e0], R26 ;  /* 0x0038e01a01007387 */ /* 0x004fe80000100a00 */
[----:B------:R0:W-:Y:S04]  /*66140*/  STL.64 [R1+0x38d8], R24 ;  /* 0x0038d81801007387 */ /* 0x0001e80000100a00 */
[----:B0-----:R-:W2:Y:S04]  /*66150*/  LDL.LU R24, [R1+0xba0] ;  /* 0x000ba00001187983 */ /* 0x001ea80000300800 */
[----:B------:R-:W2:Y:S04]  /*66160*/  LDL.LU R25, [R1+0xba4] ;  /* 0x000ba40001197983 */ /* 0x000ea80000300800 */
[----:B------:R-:W2:Y:S04]  /*66170*/  LDL.LU R26, [R1+0xba8] ;  /* 0x000ba800011a7983 */ /* 0x000ea80000300800 */
[----:B------:R-:W2:Y:S04]  /*66180*/  LDL.LU R27, [R1+0xbac] ;  /* 0x000bac00011b7983 */ /* 0x000ea80000300800 */
[----:B------:R-:W-:Y:S04]  /*66190*/  STL.64 [R1+0x3890], R14 ;  /* 0x0038900e01007387 */ /* 0x000fe80000100a00 */
[----:B---3--:R-:W-:Y:S04]  /*661a0*/  STL.64 [R1+0x3870], R6 ;  /* 0x0038700601007387 */ /* 0x008fe80000100a00 */
[----:B------:R0:W-:Y:S04]  /*661b0*/  STL.64 [R1+0x3868], R4 ;  /* 0x0038680401007387 */ /* 0x0001e80000100a00 */
[----:B0-----:R-:W3:Y:S04]  /*661c0*/  LDL.LU R4, [R1+0x890] ;  /* 0x0008900001047983 */ /* 0x001ee80000300800 */
[----:B------:R-:W3:Y:S04]  /*661d0*/  LDL.LU R5, [R1+0x894] ;  /* 0x0008940001057983 */ /* 0x000ee80000300800 */
[----:B------:R-:W2:Y:S04]  /*661e0*/  LDL.LU R6, [R1+0x898] ;  /* 0x0008980001067983 */ /* 0x000ea80000300800 */
[----:B------:R-:W2:Y:S01]  /*661f0*/  LDL.LU R7, [R1+0x89c] ;  /* 0x00089c0001077983 */ /* 0x000ea20000300800 */
[----:B----4-:R-:W-:Y:S01]  /*66200*/  MOV R14, R8 ;  /* 0x00000008000e7202 */ /* 0x010fe20000000f00 */
[----:B------:R-:W-:-:S02]  /*66210*/  IMAD.MOV.U32 R15, RZ, RZ, R3 ;  /* 0x000000ffff0f7224 */ /* 0x000fc400078e0003 */
[----:B------:R-:W4:Y:S04]  /*66220*/  LDL.LU R16, [R1+0xb80] ;  /* 0x000b800001107983 */ /* 0x000f280000300800 */
[----:B------:R-:W4:Y:S04]  /*66230*/  LDL.LU R17, [R1+0xb84] ;  /* 0x000b840001117983 */ /* 0x000f280000300800 */
[----:B------:R-:W4:Y:S04]  /*66240*/  LDL.LU R18, [R1+0xb88] ;  /* 0x000b880001127983 */ /* 0x000f280000300800 */
[----:B------:R-:W4:Y:S04]  /*66250*/  LDL.LU R19, [R1+0xb8c] ;  /* 0x000b8c0001137983 */ /* 0x000f280000300800 */
[----:B------:R-:W-:Y:S04]  /*66260*/  STL.64 [R1+0x38a8], R14 ;  /* 0x0038a80e01007387 */ /* 0x000fe80000100a00 */
[----:B--2---:R-:W-:Y:S04]  /*66270*/  STL.64 [R1+0x3888], R6 ;  /* 0x0038880601007387 */ /* 0x004fe80000100a00 */
[----:B---3--:R0:W-:Y:S04]  /*66280*/  STL.64 [R1+0x3880], R4 ;  /* 0x0038800401007387 */ /* 0x0081e80000100a00 */
[----:B0-----:R-:W2:Y:S04]  /*66290*/  LDL.LU R4, [R1+0x9c0] ;  /* 0x0009c00001047983 */ /* 0x001ea80000300800 */
[----:B------:R-:W2:Y:S04]  /*662a0*/  LDL.LU R5, [R1+0x9c4] ;  /* 0x0009c40001057983 */ /* 0x000ea80000300800 */
[----:B------:R-:W3:Y:S04]  /*662b0*/  LDL.LU R6, [R1+0x9c8] ;  /* 0x0009c80001067983 */ /* 0x000ee80000300800 */
[----:B------:R-:W3:Y:S01]  /*662c0*/  LDL.LU R7, [R1+0x9cc] ;  /* 0x0009cc0001077983 */ /* 0x000ee20000300800 */
[----:B------:R-:W-:-:S02]  /*662d0*/  MOV R10, R12 ;  /* 0x0000000c000a7202 */ /* 0x000fc40000000f00 */
[----:B------:R-:W-:-:S07]  /*662e0*/  MOV R11, R9 ;  /* 0x00000009000b7202 */ /* 0x000fce0000000f00 */
[C---:B------:R-:W-:Y:S01]  /*662f0*/  HMMA.16816.F32 R8, R20.reuse, R10, R24 ;  /* 0x0000000a1408723c */ /* 0x040fe20000001818 */
        /* <DEDUP_REMOVED lines=10> */
[----:B------:R-:W2:Y:S04]  /*663a0*/  LDL.LU R6, [R1+0xb68] ;  /* 0x000b680001067983 */ /* 0x000ea80000300800 */
[----:B------:R-:W2:Y:S04]  /*663b0*/  LDL.LU R7, [R1+0xb6c] ;  /* 0x000b6c0001077983 */ /* 0x000ea80000300800 */
[----:B------:R-:W3:Y:S04]  /*663c0*/  LDL.LU.64 R26, [R1+0x38e0] ;  /* 0x0038e000011a7983 */ /* 0x000ee80000300a00 */
[----:B------:R-:W3:Y:S04]  /*663d0*/  LDL.LU.64 R24, [R1+0x38d8] ;  /* 0x0038d80001187983 */ /* 0x000ee80000300a00 */
        /* <DEDUP_REMOVED lines=8> */
[----:B0-----:R-:W4:Y:S04]  /*66460*/  LDL.LU.64 R26, [R1+0x38c8] ;  /* 0x0038c800011a7983 */ /* 0x001f280000300a00 */
[----:B------:R0:W-:Y:S04]  /*66470*/  STL.64 [R1+0x3800], R10 ;  /* 0x0038000a01007387 */ /* 0x0001e80000100a00 */
[----:B------:R-:W3:Y:S04]  /*66480*/  LDL.LU R8, [R1+0xb70] ;  /* 0x000b700001087983 */ /* 0x000ee80000300800 */
[----:B------:R-:W3:Y:S04]  /*66490*/  LDL.LU R9, [R1+0xb74] ;  /* 0x000b740001097983 */ /* 0x000ee80000300800 */
[----:B0-----:R-:W3:Y:S04]  /*664a0*/  LDL.LU R10, [R1+0xb78] ;  /* 0x000b7800010a7983 */ /* 0x001ee80000300800 */
[----:B------:R-:W3:Y:S01]  /*664b0*/  LDL.LU R11, [R1+0xb7c] ;  /* 0x000b7c00010b7983 */ /* 0x000ee20000300800 */
[----:B----4-:R-:W-:Y:S11]  /*664c0*/  HMMA.16816.F32 R16, R20, R26, R16 ;  /* 0x0000001a1410723c */ /* 0x010ff60000001810 */
[----:B------:R-:W-:Y:S11]  /*664d0*/  @!UPT UIADD3 URZ, URZ, URZ, URZ ;  /* 0x0000003f3f3ff290 */ /* 0x000ff6000fffe03f */
[----:B------:R-:W-:Y:S02]  /*664e0*/  @!UPT UIADD3 URZ, URZ, URZ, URZ ;  /* 0x0000003f3f3ff290 */ /* 0x000fe4000fffe03f */
[----:B------:R-:W-:Y:S01]  /*664f0*/  MOV R27, R16 ;  /* 0x00000010001b7202 */ /* 0x000fe20000000f00 */
[----:B------:R-:W-:Y:S01]  /*66500*/  IMAD.MOV.U32 R25, RZ, RZ, R18 ;  /* 0x000000ffff197224 */ /* 0x000fe200078e0012 */
[----:B------:R-:W-:Y:S02]  /*66510*/  MOV R26, R17 ;  /* 0x00000011001a7202 */ /* 0x000fe40000000f00 */
[----:B------:R-:W-:Y:S02]  /*66520*/  MOV R24, R19 ;  /* 0x0000001300187202 */ /* 0x000fe40000000f00 */
[----:B------:R-:W3:Y:S04]  /*66530*/  LDL.LU.64 R18, [R1+0x38c0] ;  /* 0x0038c00001127983 */ /* 0x000ee80000300a00 */
[----:B------:R0:W-:Y:S04]  /*66540*/  STL.64 [R1+0x3038], R26 ;  /* 0x0030381a01007387 */ /* 0x0001e80000100a00 */
[----:B------:R-:W-:Y:S04]  /*66550*/  STL.64 [R1+0x3030], R24 ;  /* 0x0030301801007387 */ /* 0x000fe80000100a00 */
[----:B0-----:R-:W4:Y:S01]  /*66560*/  LDL.LU.64 R26, [R1+0x2a8] ;  /* 0x0002a800011a7983 */ /* 0x001f220000300a00 */
[----:B------:R-:W-:-:S02]  /*66570*/  MOV R14, R2 ;  /* 0x00000002000e7202 */ /* 0x000fc40000000f00 */
[----:B------:R-:W-:Y:S01]  /*66580*/  MOV R15, R0 ;  /* 0x00000000000f7202 */ /* 0x000fe20000000f00 */
[----:B----4-:R0:W-:Y:S04]  /*66590*/  STL.64 [R1+0x3808], R26 ;  /* 0x0038081a01007387 */ /* 0x0101e80000100a00 */
[----:B0-----:R-:W4:Y:S01]  /*665a0*/  LDL.LU.64 R26, [R1+0x2b8] ;  /* 0x0002b800011a7983 */ /* 0x001f220000300a00 */
[C---:B---3--:R-:W-:Y:S08]  /*665b0*/  HMMA.16816.F32 R8, R20.reuse, R18, R8 ;  /* 0x000000121408723c */ /* 0x048ff00000001808 */
[C---:B--2---:R-:W-:Y:S01]  /*665c0*/  HMMA.16816.F32 R12, R20.reuse, R14, R4 ;  /* 0x0000000e140c723c */ /* 0x044fe20000001804 */
[----:B----4-:R0:W-:Y:S04]  /*665d0*/  STL.64 [R1+0x3828], R26 ;  /* 0x0038281a01007387 */ /* 0x0101e80000100a00 */
[----:B------:R-:W2:Y:S04]  /*665e0*/  LDL.LU R24, [R1+0x850] ;  /* 0x0008500001187983 */ /* 0x000ea80000300800 */
[----:B------:R-:W2:Y:S04]  /*665f0*/  LDL.LU R25, [R1+0x854] ;  /* 0x0008540001197983 */ /* 0x000ea80000300800 */
[----:B0-----:R-:W2:Y:S04]  /*66600*/  LDL.LU R26, [R1+0x858] ;  /* 0x00085800011a7983 */ /* 0x001ea80000300800 */
[----:B------:R-:W2:Y:S04]  /*66610*/  LDL.LU R27, [R1+0x85c] ;  /* 0x00085c00011b7983 */ /* 0x000ea80000300800 */
[----:B------:R-:W3:Y:S04]  /*66620*/  LDL.LU R16, [R1+0x810] ;  /* 0x0008100001107983 */ /* 0x000ee80000300800 */
[----:B------:R-:W-:Y:S04]  /*66630*/  STL.64 [R1+0xbc0], R8 ;  /* 0x000bc00801007387 */ /* 0x000fe80000100a00 */
[----:B------:R0:W-:Y:S04]  /*66640*/  STL.64 [R1+0xbc8], R10 ;  /* 0x000bc80a01007387 */ /* 0x0001e80000100a00 */
[----:B------:R-:W3:Y:S04]  /*66650*/  LDL.LU R17, [R1+0x814] ;  /* 0x0008140001117983 */ /* 0x000ee80000300800 */
[----:B------:R-:W3:Y:S04]  /*66660*/  LDL.LU R18, [R1+0x818] ;  /* 0x0008180001127983 */ /* 0x000ee80000300800 */
[----:B------:R-:W3:Y:S04]  /*66670*/  LDL.LU R19, [R1+0x81c] ;  /* 0x00081c0001137983 */ /* 0x000ee80000300800 */
[----:B0-----:R-:W3:Y:S04]  /*66680*/  LDL.LU.64 R10, [R1+0x298] ;  /* 0x00029800010a7983 */ /* 0x001ee80000300a00 */
[----:B------:R-:W4:Y:S04]  /*66690*/  LDL.LU.64 R6, [R1+0x38b8] ;  /* 0x0038b80001067983 */ /* 0x000f280000300a00 */
[----:B------:R-:W4:Y:S04]  /*666a0*/  LDL.LU.64 R4, [R1+0x38b0] ;  /* 0x0038b00001047983 */ /* 0x000f280000300a00 */
[----:B------:R-:W-:Y:S04]  /*666b0*/  STL.64 [R1+0xbb0], R12 ;  /* 0x000bb00c01007387 */ /* 0x000fe80000100a00 */
[----:B------:R0:W-:Y:S04]  /*666c0*/  STL.64 [R1+0xbb8], R14 ;  /* 0x000bb80e01007387 */ /* 0x0001e80000100a00 */
[----:B0-----:R-:W4:Y:S02]  /*666d0*/  LDL.LU.64 R14, [R1+0x38a8] ;  /* 0x0038a800010e7983 */ /* 0x001f240000300a00 */
[C---:B----4-:R-:W-:Y:S02]  /*666e0*/  HMMA.16816.F32 R12, R20.reuse, R14, R4 ;  /* 0x0000000e140c723c */ /* 0x050fe40000001804 */
[----:B------:R-:W4:Y:S04]  /*666f0*/  LDL.LU.64 R6, [R1+0x38a0] ;  /* 0x0038a00001067983 */ /* 0x000f280000300a00 */
[----:B------:R-:W4:Y:S11]  /*66700*/  LDL.LU.64 R4, [R1+0x3898] ;  /* 0x0038980001047983 */ /* 0x000f360000300a00 */
[----:B------:R-:W-:Y:S06]  /*66710*/  @!UPT UIADD3 URZ, URZ, URZ, URZ ;  /* 0x0000003f3f3ff290 */ /* 0x000fec000fffe03f */
        /* <DEDUP_REMOVED lines=17> */
[----:B----4-:R-:W-:Y:S02]  /*66830*/  HMMA.16816.F32 R20, R20, R14, R4 ;  /* 0x0000000e1414723c */ /* 0x010fe40000001804 */
[----:B------:R-:W4:Y:S04]  /*66840*/  LDL.LU.64 R6, [R1+0x3858] ;  /* 0x0038580001067983 */ /* 0x000f280000300a00 */
[----:B------:R-:W4:Y:S04]  /*66850*/  LDL.LU.64 R4, [R1+0x3850] ;  /* 0x0038500001047983 */ /* 0x000f280000300a00 */
[----:B------:R-:W4:Y:S11]  /*66860*/  LDL.LU.64 R14, [R1+0x3848] ;  /* 0x00384800010e7983 */ /* 0x000f360000300a00 */
[----:B------:R-:W-:Y:S02]  /*66870*/  @!UPT UIADD3 URZ, URZ, URZ, URZ ;  /* 0x0000003f3f3ff290 */ /* 0x000fe4000fffe03f */
        /* <DEDUP_REMOVED lines=9> */
[----:B0-----:R-:W2:Y:S04]  /*66910*/  LDL.LU.64 R6, [R1+0x3830] ;  /* 0x0038300001067983 */ /* 0x001ea80000300a00 */
[----:B------:R0:W-:Y:S04]  /*66920*/  STL.64 [R1+0x3788], R14 ;  /* 0x0037880e01007387 */ /* 0x0001e80000100a00 */
[----:B------:R-:W4:Y:S04]  /*66930*/  LDL.LU R12, [R1+0x840] ;  /* 0x00084000010c7983 */ /* 0x000f280000300800 */
[----:B------:R-:W4:Y:S04]  /*66940*/  LDL.LU R13, [R1+0x844] ;  /* 0x00084400010d7983 */ /* 0x000f280000300800 */
[----:B0-----:R-:W4:Y:S04]  /*66950*/  LDL.LU R14, [R1+0x848] ;  /* 0x00084800010e7983 */ /* 0x001f280000300800 */
[----:B------:R-:W4:Y:S01]  /*66960*/  LDL.LU R15, [R1+0x84c] ;  /* 0x00084c00010f7983 */ /* 0x000f220000300800 */
[C---:B--2---:R-:W-:Y:S03]  /*66970*/  HMMA.16816.F32 R4, R20.reuse, R6, R24 ;  /* 0x000000061404723c */ /* 0x044fe60000001818 */
[----:B------:R-:W2:Y:S11]  /*66980*/  LDL.LU.64 R26, [R1+0x3828] ;  /* 0x00382800011a7983 */ /* 0x000eb60000300a00 */
[----:B------:R-:W-:Y:S09]  /*66990*/  @!UPT UIADD3 URZ, URZ, URZ, URZ ;  /* 0x0000003f3f3ff290 */ /* 0x000ff2000fffe03f */
[----:B------:R-:W-:Y:S04]  /*669a0*/  STL.64 [R1+0xb50], R4 ;  /* 0x000b500401007387 */ /* 0x000fe80000100a00 */
[----:B------:R0:W-:Y:S04]  /*669b0*/  STL.64 [R1+0xb58], R6 ;  /* 0x000b580601007387 */ /* 0x0001e80000100a00 */
[----:B0-----:R-:W4:Y:S02]  /*669c0*/  LDL.LU.64 R6, [R1+0x3820] ;  /* 0x0038200001067983 */ /* 0x001f240000300a00 */
[C---:B----4-:R-:W-:Y:S11]  /*669d0*/  HMMA.16816.F32 R12, R20.reuse, R6, R12 ;  /* 0x00000006140c723c */ /* 0x050ff6000000180c */
[----:B------:R-:W-:Y:S11]  /*669e0*/  @!UPT UIADD3 URZ, URZ, URZ, URZ ;  /* 0x0000003f3f3ff290 */ /* 0x000ff6000fffe03f */
[----:B------:R-:W-:Y:S01]  /*669f0*/  @!UPT UIADD3 URZ, URZ, URZ, URZ ;  /* 0x0000003f3f3ff290 */ /* 0x000fe2000fffe03f */
[----:B------:R-:W-:Y:S04]  /*66a00*/  STL.64 [R1+0xb40], R12 ;  /* 0x000b400c01007387 */ /* 0x000fe80000100a00 */
[----:B------:R0:W-:Y:S02]  /*66a10*/  STL.64 [R1+0xb48], R14 ;  /* 0x000b480e01007387 */ /* 0x0001e40000100a00 */
[----:B0-----:R-:W-:Y:S02]  /*66a20*/  MOV R15, R6 ;  /* 0x00000006000f7202 */ /* 0x001fe40000000f00 */
[----:B------:R-:W-:Y:S02]  /*66a30*/  MOV R14, R7 ;  /* 0x00000007000e7202 */ /* 0x000fe40000000f00 */
[----:B------:R-:W2:Y:S04]  /*66a40*/  LDL.LU.64 R6, [R1+0x3818] ;  /* 0x0038180001067983 */ /* 0x000ea80000300a00 */
[----:B------:R-:W2:Y:S02]  /*66a50*/  LDL.LU.64 R4, [R1+0x3810] ;  /* 0x0038100001047983 */ /* 0x000ea40000300a00 */
[----:B--2---:R-:W-:Y:S11]  /*66a60*/  HMMA.16816.F32 R4, R20, R26, R4 ;  /* 0x0000001a1404723c */ /* 0x004ff60000001804 */
[----:B------:R-:W-:Y:S11]  /*66a70*/  @!UPT UIADD3 URZ, URZ, URZ, URZ ;  /* 0x0000003f3f3ff290 */ /* 0x000ff6000fffe03f */
[----:B------:R-:W-:Y:S01]  /*66a80*/  @!UPT UIADD3 URZ, URZ, URZ, URZ ;  /* 0x0000003f3f3ff290 */ /* 0x000fe2000fffe03f */
[----:B------:R-:W-:Y:S04]  /*66a90*/  STL.64 [R1+0xb30], R4 ;  /* 0x000b300401007387 */ /* 0x000fe80000100a00 */
[----:B------:R0:W-:Y:S02]  /*66aa0*/  STL.64 [R1+0xb38], R6 ;  /* 0x000b380601007387 */ /* 0x0001e40000100a00 */
[----:B0-----:R-:W-:Y:S01]  /*66ab0*/  MOV R6, R26 ;  /* 0x0000001a00067202 */ /* 0x001fe20000000f00 */
[----:B------:R-:W-:Y:S02]  /*66ac0*/  IMAD.MOV.U32 R7, RZ, RZ, R27 ;  /* 0x000000ffff077224 */ /* 0x000fe400078e001b */
[----:B------:R-:W2:Y:S04]  /*66ad0*/  LDL.LU.64 R26, [R1+0x3808] ;  /* 0x00380800011a7983 */ /* 0x000ea80000300a00 */
[----:B------:R0:W-:Y:S04]  /*66ae0*/  STL.64 [R1+0x37c8], R6 ;  /* 0x0037c80601007387 */ /* 0x0001e80000100a00 */
[----:B------:R-:W4:Y:S04]  /*66af0*/  LDL.LU R4, [R1+0x820] ;  /* 0x0008200001047983 */ /* 0x000f280000300800 */
[----:B------:R-:W4:Y:S04]  /*66b00*/  LDL.LU R5, [R1+0x824] ;  /* 0x0008240001057983 */ /* 0x000f280000300800 */
[----:B0-----:R-:W4:Y:S04]  /*66b10*/  LDL.LU R6, [R1+0x828] ;  /* 0x0008280001067983 */ /* 0x001f280000300800 */
[----:B------:R-:W4:Y:S04]  /*66b20*/  LDL.LU R7, [R1+0x82c] ;  /* 0x00082c0001077983 */ /* 0x000f280000300800 */
[----:B------:R-:W3:Y:S04]  /*66b30*/  LDL.LU R24, [R1+0x7f0] ;  /* 0x0007f00001187983 */ /* 0x000ee80000300800 */
[----:B------:R-:W3:Y:S01]  /*66b40*/  LDL.LU R25, [R1+0x7f4] ;  /* 0x0007f40001197983 */ /* 0x000ee20000300800 */
[----:B--2---:R-:W-:-:S02]  /*66b50*/  MOV R13, R26 ;  /* 0x0000001a000d7202 */ /* 0x004fc40000000f00 */
[----:B------:R-:W-:Y:S01]  /*66b60*/  MOV R12, R27 ;  /* 0x0000001b000c7202 */ /* 0x000fe20000000f00 */
[----:B----4-:R-:W-:Y:S01]  /*66b70*/  HMMA.16816.F32 R20, R20, R26, R4 ;  /* 0x0000001a1414723c */ /* 0x010fe20000001804 */
[----:B------:R-:W2:Y:S04]  /*66b80*/  LDL.LU R26, [R1+0x7f8] ;  /* 0x0007f800011a7983 */ /* 0x000ea80000300800 */
[----:B------:R-:W2:Y:S04]  /*66b90*/  LDL.LU R27, [R1+0x7fc] ;  /* 0x0007fc00011b7983 */ /* 0x000ea80000300800 */
[----:B------:R-:W2:Y:S04]  /*66ba0*/  LDL.LU.64 R6, [R1+0x278] ;  /* 0x0002780001067983 */ /* 0x000ea80000300a00 */
[----:B------:R0:W-:Y:S04]  /*66bb0*/  STL.64 [R1+0x37d8], R14 ;  /* 0x0037d80e01007387 */ /* 0x0001e80000100a00 */
[----:B------:R-:W-:Y:S04]  /*66bc0*/  STL.64 [R1+0x37d0], R12 ;  /* 0x0037d00c01007387 */ /* 0x000fe80000100a00 */
[----:B0-----:R-:W4:Y:S04]  /*66bd0*/  LDL.LU.64 R14, [R1+0x288] ;  /* 0x00028800010e7983 */ /* 0x001f280000300a00 */
        /* <DEDUP_REMOVED lines=8> */
[----:B------:R0:W-:Y:S02]  /*66c60*/  STL.64 [R1+0xb18], R18 ;  /* 0x000b181201007387 */ /* 0x0001e40000100a00 */
[----:B0-----:R-:W-:Y:S02]  /*66c70*/  MOV R19, R11 ;  /* 0x0000000b00137202 */ /* 0x001fe40000000f00 */
[----:B------:R-:W-:Y:S02]  /*66c80*/  MOV R18, R10 ;  /* 0x0000000a00127202 */ /* 0x000fe40000000f00 */
[----:B------:R-:W3:Y:S04]  /*66c90*/  LDL.LU.64 R10, [R1+0x3800] ;  /* 0x00380000010a7983 */ /* 0x000ee80000300a00 */
[----:B------:R-:W-:Y:S04]  /*66ca0*/  STL [R1+0x3710], R19 ;  /* 0x0037101301007387 */ /* 0x000fe80000100800 */
[----:B------:R0:W-:Y:S04]  /*66cb0*/  STL [R1+0x370c], R18 ;  /* 0x00370c1201007387 */ /* 0x0001e80000100800 */
[----:B------:R-:W4:Y:S04]  /*66cc0*/  LDL.LU R16, [R1+0x800] ;  /* 0x0008000001107983 */ /* 0x000f280000300800 */
[----:B------:R-:W4:Y:S04]  /*66cd0*/  LDL.LU R17, [R1+0x804] ;  /* 0x0008040001117983 */ /* 0x000f280000300800 */
[----:B0-----:R-:W4:Y:S04]  /*66ce0*/  LDL.LU R18, [R1+0x808] ;  /* 0x0008080001127983 */ /* 0x001f280000300800 */
[----:B------:R-:W4:Y:S02]  /*66cf0*/  LDL.LU R19, [R1+0x80c] ;  /* 0x00080c0001137983 */ /* 0x000f240000300800 */
[C---:B----4-:R-:W-:Y:S11]  /*66d00*/  HMMA.16816.F32 R16, R20.reuse, R14, R16 ;  /* 0x0000000e1410723c */ /* 0x050ff60000001810 */
[----:B------:R-:W-:Y:S11]  /*66d10*/  @!UPT UIADD3 URZ, URZ, URZ, URZ ;  /* 0x0000003f3f3ff290 */ /* 0x000ff6000fffe03f */
[----:B------:R-:W-:Y:S01]  /*66d20*/  @!UPT UIADD3 URZ, URZ, URZ, URZ ;  /* 0x0000003f3f3ff290 */ /* 0x000fe2000fffe03f */
[----:B------:R0:W-:Y:S04]  /*66d30*/  STL.64 [R1+0xb00], R16 ;  /* 0x000b001001007387 */ /* 0x0001e80000100a00 */
[----:B------:R1:W-:Y:S04]  /*66d40*/  STL.64 [R1+0xb08], R18 ;  /* 0x000b081201007387 */ /* 0x0003e80000100a00 */
[----:B0-----:R-:W4:Y:S04]  /*66d50*/  LDL.LU R16, [R1+0x7d0] ;  /* 0x0007d00001107983 */ /* 0x001f280000300800 */
[----:B------:R-:W4:Y:S04]  /*66d60*/  LDL.LU R17, [R1+0x7d4] ;  /* 0x0007d40001117983 */ /* 0x000f280000300800 */
[----:B-1----:R-:W3:Y:S04]  /*66d70*/  LDL.LU R18, [R1+0x7d8] ;  /* 0x0007d80001127983 */ /* 0x002ee80000300800 */
[----:B------:R-:W3:Y:S01]  /*66d80*/  LDL.LU R19, [R1+0x7dc] ;  /* 0x0007dc0001137983 */ /* 0x000ee20000300800 */
[----:B------:R-:W-:Y:S01]  /*66d90*/  IMAD.MOV.U32 R2, RZ, RZ, R14 ;  /* 0x000000ffff027224 */ /* 0x000fe200078e000e */
[----:B------:R-:W-:Y:S01]  /*66da0*/  MOV R0, R15 ;  /* 0x0000000f00007202 */ /* 0x000fe20000000f00 */
[----:B--2---:R-:W-:Y:S01]  /*66db0*/  HMMA.16816.F32 R24, R20, R6, R24 ;  /* 0x000000061418723c */ /* 0x004fe20000001818 */
[----:B---3--:R-:W-:Y:S04]  /*66dc0*/  STL.64 [R1+0x37f8], R18 ;  /* 0x0037f81201007387 */ /* 0x008fe80000100a00 */
[----:B----4-:R0:W-:Y:S04]  /*66dd0*/  STL.64 [R1+0x37f0], R16 ;  /* 0x0037f01001007387 */ /* 0x0101e80000100a00 */
[----:B0-----:R-:W2:Y:S04]  /*66de0*/  LDL.LU R16, [R1+0x7e0] ;  /* 0x0007e00001107983 */ /* 0x001ea80000300800 */
[----:B------:R-:W2:Y:S04]  /*66df0*/  LDL.LU R17, [R1+0x7e4] ;  /* 0x0007e40001117983 */ /* 0x000ea80000300800 */
[----:B------:R-:W2:Y:S04]  /*66e00*/  LDL.LU R18, [R1+0x7e8] ;  /* 0x0007e80001127983 */ /* 0x000ea80000300800 */
[----:B------:R-:W2:Y:S04]  /*66e10*/  LDL.LU R19, [R1+0x7ec] ;  /* 0x0007ec0001137983 */ /* 0x000ea80000300800 */
[----:B------:R-:W3:Y:S04]  /*66e20*/  LDL.LU R12, [R1+0x7c0] ;  /* 0x0007c000010c7983 */ /* 0x000ee80000300800 */
[----:B------:R-:W3:Y:S04]  /*66e30*/  LDL.LU R13, [R1+0x7c4] ;  /* 0x0007c400010d7983 */ /* 0x000ee80000300800 */
[----:B------:R-:W4:Y:S04]  /*66e40*/  LDL.LU R14, [R1+0x7c8] ;  /* 0x0007c800010e7983 */ /* 0x000f280000300800 */
[----:B------:R-:W4:Y:S01]  /*66e50*/  LDL.LU R15, [R1+0x7cc] ;  /* 0x0007cc00010f7983 */ /* 0x000f220000300800 */
[----:B------:R-:W-:-:S02]  /*66e60*/  MOV R29, R10 ;  /* 0x0000000a001d7202 */ /* 0x000fc40000000f00 */
[----:B------:R-:W-:Y:S01]  /*66e70*/  MOV R28, R11 ;  /* 0x0000000b001c7202 */ /* 0x000fe20000000f00 */
[----:B--2---:R-:W-:Y:S01]  /*66e80*/  HMMA.16816.F32 R16, R20, R10, R16 ;  /* 0x0000000a1410723c */ /* 0x004fe20000001810 */
[----:B----4-:R0:W-:Y:S04]  /*66e90*/  STL.64 [R1+0x37e8], R14 ;  /* 0x0037e80e01007387 */ /* 0x0101e80000100a00 */
[----:B---3--:R-:W-:Y:S04]  /*66ea0*/  STL.64 [R1+0x37e0], R12 ;  /* 0x0037e00c01007387 */ /* 0x008fe80000100a00 */
[----:B0-----:R-:W2:Y:S04]  /*66eb0*/  LDL.LU.64 R14, [R1+0x258] ;  /* 0x00025800010e7983 */ /* 0x001ea80000300a00 */
[----:B------:R-:W-:Y:S04]  /*66ec0*/  STL [R1+0x3718], R0 ;  /* 0x0037180001007387 */ /* 0x000fe80000100800 */
[----:B------:R-:W-:Y:S04]  /*66ed0*/  STL [R1+0x3714], R2 ;  /* 0x0037140201007387 */ /* 0x000fe80000100800 */
[----:B------:R-:W-:Y:S04]  /*66ee0*/  STL.64 [R1+0xaf0], R24 ;  /* 0x000af01801007387 */ /* 0x000fe80000100a00 */
[----:B------:R0:W-:Y:S02]  /*66ef0*/  STL.64 [R1+0xaf8], R26 ;  /* 0x000af81a01007387 */ /* 0x0001e40000100a00 */
[----:B0-----:R-:W-:-:S02]  /*66f00*/  MOV R26, R7 ;  /* 0x00000007001a7202 */ /* 0x001fc40000000f00 */
[----:B------:R-:W-:Y:S02]  /*66f10*/  MOV R27, R6 ;  /* 0x00000006001b7202 */ /* 0x000fe40000000f00 */
[----:B------:R-:W3:Y:S04]  /*66f20*/  LDL.LU.64 R6, [R1+0x238] ;  /* 0x0002380001067983 */ /* 0x000ee80000300a00 */
[----:B------:R0:W-:Y:S04]  /*66f30*/  STL [R1+0x3720], R26 ;  /* 0x0037201a01007387 */ /* 0x0001e80000100800 */
[----:B------:R1:W-:Y:S04]  /*66f40*/  STL [R1+0x371c], R27 ;  /* 0x00371c1b01007387 */ /* 0x0003e80000100800 */
[----:B------:R-:W3:Y:S04]  /*66f50*/  LDL.LU R24, [R1+0x7b0] ;  /* 0x0007b00001187983 */ /* 0x000ee80000300800 */
[----:B------:R-:W3:Y:S04]  /*66f60*/  LDL.LU R25, [R1+0x7b4] ;  /* 0x0007b40001197983 */ /* 0x000ee80000300800 */
[----:B0-----:R-:W3:Y:S04]  /*66f70*/  LDL.LU R26, [R1+0x7b8] ;  /* 0x0007b800011a7983 */ /* 0x001ee80000300800 */
[----:B-1----:R-:W3:Y:S01]  /*66f80*/  LDL.LU R27, [R1+0x7bc] ;  /* 0x0007bc00011b7983 */ /* 0x002ee20000300800 */
[----:B------:R-:W-:-:S03]  /*66f90*/  MOV R2, R22 ;  /* 0x0000001600027202 */ /* 0x000fc60000000f00 */
[----:B------:R-:W-:Y:S01]  /*66fa0*/  STL.64 [R1+0xae0], R16 ;  /* 0x000ae01001007387 */ /* 0x000fe20000100a00 */
[----:B------:R-:W-:-:S03]  /*66fb0*/  MOV R0, R23 ;  /* 0x0000001700007202 */ /* 0x000fc60000000f00 */
[----:B------:R0:W-:Y:S04]  /*66fc0*/  STL.64 [R1+0xae8], R18 ;  /* 0x000ae81201007387 */ /* 0x0001e80000100a00 */
[----:B0-----:R-:W2:Y:S04]  /*66fd0*/  LDL.LU.64 R18, [R1+0x37f8] ;  /* 0x0037f80001127983 */ /* 0x001ea80000300a00 */
[----:B------:R-:W2:Y:S04]  /*66fe0*/  LDL.LU.64 R16, [R1+0x37f0] ;  /* 0x0037f00001107983 */ /* 0x000ea80000300a00 */
[----:B------:R-:W4:Y:S04]  /*66ff0*/  LDL.LU.64 R22, [R1+0x228] ;  /* 0x0002280001167983 */ /* 0x000f280000300a00 */
[----:B------:R-:W2:Y:S04]  /*67000*/  LDL.LU.64 R8, [R1+0xa0] ;  /* 0x0000a00001087983 */ /* 0x000ea80000300a00 */
[----:B------:R-:W2:Y:S01]  /*67010*/  LDL.LU.64 R10, [R1+0xa8] ;  /* 0x0000a800010a7983 */ /* 0x000ea20000300a00 */
[----:B------:R-:W-:Y:S01]  /*67020*/  MOV R4, R20 ;  /* 0x0000001400047202 */ /* 0x000fe20000000f00 */
[----:B------:R-:W-:-:S02]  /*67030*/  IMAD.MOV.U32 R3, RZ, RZ, R21 ;  /* 0x000000ffff037224 */ /* 0x000fc400078e0015 */
[----:B--2---:R0:W-:Y:S04]  /*67040*/  STL.64 [R1+0x3798], R10 ;  /* 0x0037980a01007387 */ /* 0x0041e80000100a00 */
[----:B------:R1:W-:Y:S01]  /*67050*/  STL.64 [R1+0x3790], R8 ;  /* 0x0037900801007387 */ /* 0x0003e20000100a00 */
[----:B0-----:R-:W-:Y:S02]  /*67060*/  MOV R10, R2 ;  /* 0x00000002000a7202 */ /* 0x001fe40000000f00 */
[----:B------:R-:W-:Y:S01]  /*67070*/  MOV R11, R0 ;  /* 0x00000000000b7202 */ /* 0x000fe20000000f00 */
[----:B-1----:R-:W-:Y:S01]  /*67080*/  IMAD.MOV.U32 R8, RZ, RZ, R4 ;  /* 0x000000ffff087224 */ /* 0x002fe200078e0004 */
[----:B------:R-:W-:-:S07]  /*67090*/  MOV R9, R3 ;  /* 0x0000000300097202 */ /* 0x000fce0000000f00 */
[----:B------:R-:W-:Y:S01]  /*670a0*/  HMMA.16816.F32 R16, R8, R14, R16 ;  /* 0x0000000e0810723c */ /* 0x000fe20000001810 */
[----:B------:R-:W-:Y:S01]  /*670b0*/  STL [R1+0x3728], R28 ;  /* 0x0037281c01007387 */ /* 0x000fe20000100800 */
[----:B------:R-:W-:-:S03]  /*670c0*/  IMAD.MOV.U32 R3, RZ, RZ, R15 ;  /* 0x000000ffff037224 */ /* 0x000fc600078e000f */
[----:B------:R-:W-:Y:S11]  /*670d0*/  STL [R1+0x3724], R29 ;  /* 0x0037241d01007387 */ /* 0x000ff60000100800 */
[----:B------:R-:W-:Y:S07]  /*670e0*/  @!UPT UIADD3 URZ, URZ, URZ, URZ ;  /* 0x0000003f3f3ff290 */ /* 0x000fee000fffe03f */
[----:B------:R-:W-:Y:S04]  /*670f0*/  STL.64 [R1+0xad0], R16 ;  /* 0x000ad01001007387 */ /* 0x000fe80000100a00 */
[----:B------:R0:W-:Y:S02]  /*67100*/  STL.64 [R1+0xad8], R18 ;  /* 0x000ad81201007387 */ /* 0x0001e40000100a00 */
[----:B0-----:R-:W-:Y:S02]  /*67110*/  MOV R18, R14 ;  /* 0x0000000e00127202 */ /* 0x001fe40000000f00 */
[----:B------:R-:W2:Y:S04]  /*67120*/  LDL.LU.64 R14, [R1+0x37e8] ;  /* 0x0037e800010e7983 */ /* 0x000ea80000300a00 */
[----:B------:R-:W2:Y:S04]  /*67130*/  LDL.LU.64 R12, [R1+0x37e0] ;  /* 0x0037e000010c7983 */ /* 0x000ea80000300a00 */
[----:B------:R-:W-:Y:S04]  /*67140*/  STL [R1+0x3730], R3 ;  /* 0x0037300301007387 */ /* 0x000fe80000100800 */
[----:B------:R0:W-:Y:S04]  /*67150*/  STL [R1+0x372c], R18 ;  /* 0x00372c1201007387 */ /* 0x0001e80000100800 */
[----:B0-----:R-:W2:Y:S01]  /*67160*/  LDL.LU.64 R18, [R1+0x248] ;  /* 0x0002480001127983 */ /* 0x001ea20000300a00 */
[----:B---3--:R-:W-:Y:S01]  /*67170*/  HMMA.16816.F32 R24, R8, R6, R24 ;  /* 0x000000060818723c */ /* 0x008fe20000001818 */
[----:B------:R-:W-:-:S07]  /*67180*/  MOV R0, R7 ;  /* 0x0000000700007202 */ /* 0x000fce0000000f00 */
[----:B--2---:R-:W-:Y:S01]  /*67190*/  HMMA.16816.F32 R12, R8, R18, R12 ;  /* 0x00000012080c723c */ /* 0x004fe2000000180c */
[----:B------:R-:W-:Y:S11]  /*671a0*/  MOV R2, R18 ;  /* 0x0000001200027202 */ /* 0x000ff60000000f00 */
[----:B------:R-:W-:Y:S11]  /*671b0*/  @!UPT UIADD3 URZ, URZ, URZ, URZ ;  /* 0x0000003f3f3ff290 */ /* 0x000ff6000fffe03f */
[----:B------:R-:W-:Y:S04]  /*671c0*/  STL.64 [R1+0xac0], R12 ;  /* 0x000ac00c01007387 */ /* 0x000fe80000100a00 */
[----:B------:R0:W-:Y:S04]  /*671d0*/  STL.64 [R1+0xac8], R14 ;  /* 0x000ac80e01007387 */ /* 0x0001e80000100a00 */
[----:B0-----:R-:W2:Y:S04]  /*671e0*/  LDL.LU.64 R14, [R1+0x37d8] ;  /* 0x0037d800010e7983 */ /* 0x001ea80000300a00 */
[----:B------:R-:W3:Y:S04]  /*671f0*/  LDL.LU.64 R12, [R1+0x37d0] ;  /* 0x0037d000010c7983 */ /* 0x000ee80000300a00 */
[----:B------:R0:W-:Y:S04]  /*67200*/  STL [R1+0x3738], R19 ;  /* 0x0037381301007387 */ /* 0x0001e80000100800 */
[----:B------:R-:W2:Y:S04]  /*67210*/  LDL.LU R16, [R1+0x7a0] ;  /* 0x0007a00001107983 */ /* 0x000ea80000300800 */
[----:B------:R-:W2:Y:S04]  /*67220*/  LDL.LU R17, [R1+0x7a4] ;  /* 0x0007a40001117983 */ /* 0x000ea80000300800 */
[----:B------:R-:W2:Y:S04]  /*67230*/  LDL.LU R18, [R1+0x7a8] ;  /* 0x0007a80001127983 */ /* 0x000ea80000300800 */
[----:B0-----:R-:W2:Y:S04]  /*67240*/  LDL.LU R19, [R1+0x7ac] ;  /* 0x0007ac0001137983 */ /* 0x001ea80000300800 */
[----:B------:R-:W-:Y:S04]  /*67250*/  STL [R1+0x3734], R2 ;  /* 0x0037340201007387 */ /* 0x000fe80000100800 */
[----:B------:R-:W-:Y:S04]  /*67260*/  STL.64 [R1+0xab0], R24 ;  /* 0x000ab01801007387 */ /* 0x000fe80000100a00 */
[----:B------:R0:W-:Y:S02]  /*67270*/  STL.64 [R1+0xab8], R26 ;  /* 0x000ab81a01007387 */ /* 0x0001e40000100a00 */
[----:B0-----:R-:W-:-:S02]  /*67280*/  MOV R27, R6 ;  /* 0x00000006001b7202 */ /* 0x001fc40000000f00 */
[----:B------:R-:W2:Y:S04]  /*67290*/  LDL.LU.64 R6, [R1+0x37c8] ;  /* 0x0037c80001067983 */ /* 0x000ea80000300a00 */
[----:B------:R-:W-:Y:S04]  /*672a0*/  STL [R1+0x373c], R27 ;  /* 0x00373c1b01007387 */ /* 0x000fe80000100800 */
[----:B------:R-:W2:Y:S04]  /*672b0*/  LDL.LU R4, [R1+0x180] ;  /* 0x0001800001047983 */ /* 0x000ea80000300800 */
[----:B------:R-:W2:Y:S01]  /*672c0*/  LDL.LU R5, [R1+0x184] ;  /* 0x0001840001057983 */ /* 0x000ea20000300800 */
[----:B----4-:R-:W-:-:S03]  /*672d0*/  MOV R26, R23 ;  /* 0x00000017001a7202 */ /* 0x010fc60000000f00 */
[----:B--2---:R-:W-:Y:S04]  /*672e0*/  STL.64 [R1+0x3740], R4 ;  /* 0x0037400401007387 */ /* 0x004fe80000100a00 */
[----:B------:R0:W-:Y:S02]  /*672f0*/  STL.64 [R1+0x3750], R6 ;  /* 0x0037500601007387 */ /* 0x0001e40000100a00 */
[----:B0-----:R-:W-:Y:S01]  /*67300*/  MOV R6, R15 ;  /* 0x0000000f00067202 */ /* 0x001fe20000000f00 */
[----:B------:R-:W-:-:S05]  /*67310*/  IMAD.MOV.U32 R7, RZ, RZ, R14 ;  /* 0x000000ffff077224 */ /* 0x000fca00078e000e */
[----:B------:R0:W-:Y:S02]  /*67320*/  STL.64 [R1+0x3768], R6 ;  /* 0x0037680601007387 */ /* 0x0001e40000100a00 */
[----:B0-----:R-:W-:Y:S11]  /*67330*/  HMMA.16816.F32 R4, R8, R22, R16 ;  /* 0x000000160804723c */ /* 0x001ff60000001810 */
[----:B------:R-:W-:Y:S11]  /*67340*/  @!UPT UIADD3 URZ, URZ, URZ, URZ ;  /* 0x0000003f3f3ff290 */ /* 0x000ff6000fffe03f */
[----:B------:R-:W-:Y:S01]  /*67350*/  @!UPT UIADD3 URZ, URZ, URZ, URZ ;  /* 0x0000003f3f3ff290 */ /* 0x000fe2000fffe03f */
[----:B------:R-:W-:Y:S04]  /*67360*/  STL.64 [R1+0xaa0], R4 ;  /* 0x000aa00401007387 */ /* 0x000fe80000100a00 */
[----:B------:R-:W-:Y:S04]  /*67370*/  STL.64 [R1+0xaa8], R6 ;  /* 0x000aa80601007387 */ /* 0x000fe80000100a00 */
[----:B------:R0:W-:Y:S04]  /*67380*/  STL [R1+0x37a0], R26 ;  /* 0x0037a01a01007387 */ /* 0x0001e80000100800 */
[----:B------:R-:W2:Y:S04]  /*67390*/  LDL.LU R24, [R1+0x760] ;  /* 0x0007600001187983 */ /* 0x000ea80000300800 */
[----:B------:R-:W2:Y:S04]  /*673a0*/  LDL.LU R25, [R1+0x764] ;  /* 0x0007640001197983 */ /* 0x000ea80000300800 */
[----:B0-----:R-:W4:Y:S04]  /*673b0*/  LDL.LU R26, [R1+0x768] ;  /* 0x00076800011a7983 */ /* 0x001f280000300800 */
[----:B------:R-:W4:Y:S04]  /*673c0*/  LDL.LU R27, [R1+0x76c] ;  /* 0x00076c00011b7983 */ /* 0x000f280000300800 */
[----:B------:R-:W2:Y:S04]  /*673d0*/  LDL.LU R16, [R1+0x790] ;  /* 0x0007900001107983 */ /* 0x000ea80000300800 */
[----:B------:R-:W3:Y:S04]  /*673e0*/  LDL.LU R17, [R1+0x794] ;  /* 0x0007940001117983 */ /* 0x000ee80000300800 */
[----:B------:R-:W3:Y:S04]  /*673f0*/  LDL.LU R18, [R1+0x798] ;  /* 0x0007980001127983 */ /* 0x000ee80000300800 */
[----:B------:R-:W3:Y:S04]  /*67400*/  LDL.LU R19, [R1+0x79c] ;  /* 0x00079c0001137983 */ /* 0x000ee80000300800 */
[----:B----4-:R0:W-:Y:S04]  /*67410*/  STL.64 [R1+0x37b0], R26 ;  /* 0x0037b01a01007387 */ /* 0x0101e80000100a00 */
[----:B--2---:R-:W-:Y:S04]  /*67420*/  STL.64 [R1+0x37a8], R24 ;  /* 0x0037a81801007387 */ /* 0x004fe80000100a00 */
[----:B0-----:R-:W2:Y:S04]  /*67430*/  LDL.LU.64 R26, [R1+0x208] ;  /* 0x00020800011a7983 */ /* 0x001ea80000300a00 */
[----:B--2---:R0:W-:Y:S04]  /*67440*/  STL.64 [R1+0x37c0], R26 ;  /* 0x0037c01a01007387 */ /* 0x0041e80000100a00 */
[----:B0-----:R-:W2:Y:S04]  /*67450*/  LDL.LU.64 R26, [R1+0x218] ;  /* 0x00021800011a7983 */ /* 0x001ea80000300a00 */
[----:B------:R-:W4:Y:S01]  /*67460*/  LDL.LU.64 R14, [R1+0x1f8] ;  /* 0x0001f800010e7983 */ /* 0x000f220000300a00 */
[----:B------:R-:W-:-:S02]  /*67470*/  MOV R29, R22 ;  /* 0x00000016001d7202 */ /* 0x000fc40000000f00 */
[----:B---3--:R-:W-:Y:S02]  /*67480*/  MOV R23, R12 ;  /* 0x0000000c00177202 */ /* 0x008fe40000000f00 */
[----:B------:R-:W-:Y:S01]  /*67490*/  MOV R22, R13 ;  /* 0x0000000d00167202 */ /* 0x000fe20000000f00 */
[----:B----4-:R0:W-:Y:S04]  /*674a0*/  STL.64 [R1+0x37b8], R14 ;  /* 0x0037b80e01007387 */ /* 0x0101e80000100a00 */
[----:B------:R-:W3:Y:S04]  /*674b0*/  LDL.LU R12, [R1+0x780] ;  /* 0x00078000010c7983 */ /* 0x000ee80000300800 */
[----:B------:R-:W3:Y:S04]  /*674c0*/  LDL.LU R13, [R1+0x784] ;  /* 0x00078400010d7983 */ /* 0x000ee80000300800 */
[----:B0-----:R-:W3:Y:S04]  /*674d0*/  LDL.LU R14, [R1+0x788] ;  /* 0x00078800010e7983 */ /* 0x001ee80000300800 */
[----:B------:R-:W3:Y:S04]  /*674e0*/  LDL.LU R15, [R1+0x78c] ;  /* 0x00078c00010f7983 */ /* 0x000ee80000300800 */
[----:B------:R-:W4:Y:S04]  /*674f0*/  LDL.LU R6, [R1+0x2d8] ;  /* 0x0002d80001067983 */ /* 0x000f280000300800 */
[----:B------:R-:W4:Y:S04]  /*67500*/  LDL.LU R7, [R1+0x2dc] ;  /* 0x0002dc0001077983 */ /* 0x000f280000300800 */
[----:B----4-:R0:W-:Y:S04]  /*67510*/  STL.64 [R1+0x3780], R6 ;  /* 0x0037800601007387 */ /* 0x0101e80000100a00 */
[----:B------:R-:W4:Y:S04]  /*67520*/  LDL.LU R4, [R1+0x740] ;  /* 0x0007400001047983 */ /* 0x000f280000300800 */
[----:B------:R-:W4:Y:S04]  /*67530*/  LDL.LU R5, [R1+0x744] ;  /* 0x0007440001057983 */ /* 0x000f280000300800 */
[----:B0-----:R-:W4:Y:S04]  /*67540*/  LDL.LU R6, [R1+0x748] ;  /* 0x0007480001067983 */ /* 0x001f280000300800 */
[----:B------:R-:W4:Y:S04]  /*67550*/  LDL.LU R7, [R1+0x74c] ;  /* 0x00074c0001077983 */ /* 0x000f280000300800 */
        /* <DEDUP_REMOVED lines=19> */
[----:B------:R-:W-:Y:S04]  /*67690*/  STL.64 [R1+0xa90], R16 ;  /* 0x000a901001007387 */ /* 0x000fe80000100a00 */
[----:B------:R0:W-:Y:S02]  /*676a0*/  STL.64 [R1+0xa98], R18 ;  /* 0x000a981201007387 */ /* 0x0001e40000100a00 */
[----:B0-----:R-:W-:-:S02]  /*676b0*/  IMAD.MOV.U32 R18, RZ, RZ, R26 ;  /* 0x000000ffff127224 */ /* 0x001fc400078e001a */
[----:B------:R-:W3:Y:S02]  /*676c0*/  LDL.LU.64 R26, [R1+0x37c0] ;  /* 0x0037c000011a7983 */ /* 0x000ee40000300a00 */
[C---:B---3--:R-:W-:Y:S01]  /*676d0*/  HMMA.16816.F32 R12, R8.reuse, R26, R12 ;  /* 0x0000001a080c723c */ /* 0x048fe2000000180c */
[----:B------:R-:W-:Y:S02]  /*676e0*/  MOV R2, R26 ;  /* 0x0000001a00027202 */ /* 0x000fe40000000f00 */
[----:B------:R-:W-:Y:S11]  /*676f0*/  MOV R3, R27 ;  /* 0x0000001b00037202 */ /* 0x000ff60000000f00 */
[----:B------:R-:W-:Y:S09]  /*67700*/  @!UPT UIADD3 URZ, URZ, URZ, URZ ;  /* 0x0000003f3f3ff290 */ /* 0x000ff2000fffe03f */
[----:B------:R-:W-:Y:S04]  /*67710*/  STL.64 [R1+0xa80], R12 ;  /* 0x000a800c01007387 */ /* 0x000fe80000100a00 */
[----:B------:R0:W-:Y:S04]  /*67720*/  STL.64 [R1+0xa88], R14 ;  /* 0x000a880e01007387 */ /* 0x0001e80000100a00 */
[----:B0-----:R-:W3:Y:S04]  /*67730*/  LDL.LU.64 R14, [R1+0x37b8] ;  /* 0x0037b800010e7983 */ /* 0x001ee80000300a00 */
[----:B------:R-:W3:Y:S04]  /*67740*/  LDL.LU.64 R26, [R1+0x37b0] ;  /* 0x0037b000011a7983 */ /* 0x000ee80000300a00 */
[----:B------:R-:W3:Y:S02]  /*67750*/  LDL.LU.64 R24, [R1+0x37a8] ;  /* 0x0037a80001187983 */ /* 0x000ee40000300a00 */
[----:B---3--:R-:W-:Y:S02]  /*67760*/  HMMA.16816.F32 R8, R8, R14, R24 ;  /* 0x0000000e0808723c */ /* 0x008fe40000001818 */
[----:B------:R-:W3:Y:S01]  /*67770*/  LDL.LU R26, [R1+0x37a0] ;  /* 0x0037a000011a7983 */ /* 0x000ee20000300800 */
[----:B------:R-:W-:-:S04]  /*67780*/  IMAD.MOV.U32 R19, RZ, RZ, R15 ;  /* 0x000000ffff137224 */ /* 0x000fc800078e000f */
[----:B------:R-:W-:Y:S11]  /*67790*/  MOV R27, R14 ;  /* 0x0000000e001b7202 */ /* 0x000ff60000000f00 */
[----:B------:R-:W-:Y:S05]  /*677a0*/  @!UPT UIADD3 URZ, URZ, URZ, URZ ;  /* 0x0000003f3f3ff290 */ /* 0x000fea000fffe03f */
[----:B------:R-:W-:Y:S04]  /*677b0*/  STL.64 [R1+0xa70], R8 ;  /* 0x000a700801007387 */ /* 0x000fe80000100a00 */
[----:B------:R0:W-:Y:S04]  /*677c0*/  STL.64 [R1+0xa78], R10 ;  /* 0x000a780a01007387 */ /* 0x0001e80000100a00 */
[----:B0-----:R-:W4:Y:S04]  /*677d0*/  LDL.LU.64 R10, [R1+0x3798] ;  /* 0x00379800010a7983 */ /* 0x001f280000300a00 */
[----:B------:R-:W4:Y:S04]  /*677e0*/  LDL.LU.64 R8, [R1+0x3790] ;  /* 0x0037900001087983 */ /* 0x000f280000300a00 */
[----:B------:R-:W4:Y:S02]  /*677f0*/  LDL.LU.64 R14, [R1+0x3788] ;  /* 0x00378800010e7983 */ /* 0x000f240000300a00 */
[C---:B----4-:R-:W-:Y:S02]  /*67800*/  HMMA.16816.F32 R12, R8.reuse, R14, R4 ;  /* 0x0000000e080c723c */ /* 0x050fe40000001804 */
[----:B------:R-:W2:Y:S11]  /*67810*/  LDL.LU.64 R6, [R1+0x3780] ;  /* 0x0037800001067983 */ /* 0x000eb60000300a00 */
[----:B------:R-:W-:Y:S10]  /*67820*/  @!UPT UIADD3 URZ, URZ, URZ, URZ ;  /* 0x0000003f3f3ff290 */ /* 0x000ff4000fffe03f */
[----:B------:R0:W-:Y:S04]  /*67830*/  STL.64 [R1+0xa60], R12 ;  /* 0x000a600c01007387 */ /* 0x0001e80000100a00 */
[----:B------:R1:W-:Y:S04]  /*67840*/  STL.64 [R1+0xa68], R14 ;  /* 0x000a680e01007387 */ /* 0x0003e80000100a00 */
[----:B0-----:R-:W4:Y:S04]  /*67850*/  LDL.LU.64 R12, [R1+0xf0] ;  /* 0x0000f000010c7983 */ /* 0x001f280000300a00 */
[----:B-1----:R-:W3:Y:S01]  /*67860*/  LDL.LU.64 R14, [R1+0xf8] ;  /* 0x0000f800010e7983 */ /* 0x002ee20000300a00 */
[C---:B--2---:R-:W-:Y:S03]  /*67870*/  HMMA.16816.F32 R4, R8.reuse, R6, R20 ;  /* 0x000000060804723c */ /* 0x044fe60000001814 */
[----:B---3--:R-:W-:Y:S04]  /*67880*/  STL [R1+0x2d00], R14 ;  /* 0x002d000e01007387 */ /* 0x008fe80000100800 */
[----:B------:R-:W-:Y:S04]  /*67890*/  STL [R1+0x2cfc], R15 ;  /* 0x002cfc0f01007387 */ /* 0x000fe80000100800 */
[----:B----4-:R0:W-:Y:S04]  /*678a0*/  STL.64 [R1+0x3520], R12 ;  /* 0x0035200c01007387 */ /* 0x0101e80000100a00 */
        /* <DEDUP_REMOVED lines=15> */
[----:B0-----:R-:W3:Y:S01]  /*679a0*/  LDL.LU.64 R6, [R1+0x3750] ;  /* 0x0037500001067983 */ /* 0x001ee20000300a00 */
[----:B------:R-:W-:Y:S02]  /*679b0*/  MOV R17, R8 ;  /* 0x0000000800117202 */ /* 0x000fe40000000f00 */
[----:B------:R-:W-:Y:S01]  /*679c0*/  MOV R16, R9 ;  /* 0x0000000900107202 */ /* 0x000fe20000000f00 */
[----:B---3--:R-:W-:Y:S01]  /*679d0*/  HMMA.16816.F32 R4, R8, R6, R20 ;  /* 0x000000060804723c */ /* 0x008fe20000001814 */
[----:B------:R-:W2:Y:S11]  /*679e0*/  LDL.LU.64 R22, [R1+0x3748] ;  /* 0x0037480001167983 */ /* 0x000eb60000300a00 */
[----:B------:R-:W-:Y:S11]  /*679f0*/  @!UPT UIADD3 URZ, URZ, URZ, URZ ;  /* 0x0000003f3f3ff290 */ /* 0x000ff6000fffe03f */
[----:B------:R0:W-:Y:S04]  /*67a00*/  STL.64 [R1+0xe0], R4 ;  /* 0x0000e00401007387 */ /* 0x0001e80000100a00 */
[----:B------:R1:W-:Y:S04]  /*67a10*/  STL.64 [R1+0xe8], R6 ;  /* 0x0000e80601007387 */ /* 0x0003e80000100a00 */
[----:B0-----:R-:W3:Y:S01]  /*67a20*/  LDL.LU.64 R4, [R1+0x3740] ;  /* 0x0037400001047983 */ /* 0x001ee20000300a00 */
[----:B-1----:R-:W-:-:S03]  /*67a30*/  MOV R7, R10 ;  /* 0x0000000a00077202 */ /* 0x002fc60000000f00 */
[----:B------:R-:W4:Y:S01]  /*67a40*/  LDL.LU.64 R8, [R1+0x90] ;  /* 0x0000900001087983 */ /* 0x000f220000300a00 */
[----:B------:R-:W-:-:S03]  /*67a50*/  MOV R6, R11 ;  /* 0x0000000b00067202 */ /* 0x000fc60000000f00 */
[----:B------:R-:W2:Y:S04]  /*67a60*/  LDL.LU.64 R10, [R1+0x98] ;  /* 0x00009800010a7983 */ /* 0x000ea80000300a00 */
[----:B--2---:R-:W-:Y:S04]  /*67a70*/  STL.64 [R1+0x3600], R10 ;  /* 0x0036000a01007387 */ /* 0x004fe80000100a00 */
[----:B----4-:R0:W-:Y:S04]  /*67a80*/  STL.64 [R1+0x35f8], R8 ;  /* 0x0035f80801007387 */ /* 0x0101e80000100a00 */
[----:B------:R-:W2:Y:S04]  /*67a90*/  LDL R24, [R1+0x1b0] ;  /* 0x0001b00001187983 */ /* 0x000ea80000100800 */
[----:B------:R-:W2:Y:S01]  /*67aa0*/  LDL R25, [R1+0x1b4] ;  /* 0x0001b40001197983 */ /* 0x000ea20000100800 */
[----:B0-----:R-:W-:Y:S01]  /*67ab0*/  IMAD.MOV.U32 R8, RZ, RZ, R17 ;  /* 0x000000ffff087224 */ /* 0x001fe200078e0011 */
[----:B------:R-:W-:-:S02]  /*67ac0*/  MOV R9, R16 ;  /* 0x0000001000097202 */ /* 0x000fc40000000f00 */
[----:B------:R-:W-:Y:S02]  /*67ad0*/  MOV R10, R7 ;  /* 0x00000007000a7202 */ /* 0x000fe40000000f00 */
[----:B------:R-:W-:-:S07]  /*67ae0*/  MOV R11, R6 ;  /* 0x00000006000b7202 */ /* 0x000fce0000000f00 */
[----:B------:R-:W-:Y:S01]  /*67af0*/  HMMA.16816.F32 R12, R8, R22, R12 ;  /* 0x00000016080c723c */ /* 0x000fe2000000180c */
[----:B--2---:R0:W-:Y:S04]  /*67b00*/  STL.64 [R1+0x35d0], R24 ;  /* 0x0035d01801007387 */ /* 0x0041e80000100a00 */
[----:B------:R-:W2:Y:S04]  /*67b10*/  LDL R16, [R1+0x190] ;  /* 0x0001900001107983 */ /* 0x000ea80000100800 */
[----:B------:R-:W2:Y:S04]  /*67b20*/  LDL R17, [R1+0x194] ;  /* 0x0001940001117983 */ /* 0x000ea80000100800 */
[----:B--2---:R-:W-:Y:S10]  /*67b30*/  STL.64 [R1+0x35c8], R16 ;  /* 0x0035c81001007387 */ /* 0x004ff40000100a00 */
[----:B------:R-:W-:Y:S04]  /*67b40*/  STL.64 [R1+0xd0], R12 ;  /* 0x0000d00c01007387 */ /* 0x000fe80000100a00 */
[----:B0-----:R-:W2:Y:S04]  /*67b50*/  LDL.64 R24, [R1+0x1c0] ;  /* 0x0001c00001187983 */ /* 0x001ea80000100a00 */
[----:B--2---:R0:W-:Y:S04]  /*67b60*/  STL.64 [R1+0x35e0], R24 ;  /* 0x0035e01801007387 */ /* 0x0041e80000100a00 */
[----:B0-----:R-:W2:Y:S04]  /*67b70*/  LDL.64 R24, [R1+0x1d0] ;  /* 0x0001d00001187983 */ /* 0x001ea80000100a00 */
[----:B--2---:R-:W-:Y:S04]  /*67b80*/  STL.64 [R1+0x35f0], R24 ;  /* 0x0035f01801007387 */ /* 0x004fe80000100a00 */
[----:B------:R-:W2:Y:S04]  /*67b90*/  LDL.64 R20, [R1+0x150] ;  /* 0x0001500001147983 */ /* 0x000ea80000100a00 */
[----:B--2---:R0:W-:Y:S04]  /*67ba0*/  STL.64 [R1+0x35e8], R20 ;  /* 0x0035e81401007387 */ /* 0x0041e80000100a00 */
[----:B0-----:R-:W2:Y:S04]  /*67bb0*/  LDL.LU R20, [R1+0x620] ;  /* 0x0006200001147983 */ /* 0x001ea80000300800 */
[----:B------:R-:W2:Y:S04]  /*67bc0*/  LDL.LU R21, [R1+0x624] ;  /* 0x0006240001157983 */ /* 0x000ea80000300800 */
[----:B------:R-:W4:Y:S04]  /*67bd0*/  LDL.LU R22, [R1+0x628] ;  /* 0x0006280001167983 */ /* 0x000f280000300800 */
[----:B------:R-:W4:Y:S01]  /*67be0*/  LDL.LU R23, [R1+0x62c] ;  /* 0x00062c0001177983 */ /* 0x000f220000300800 */
[----:B------:R-:W-:Y:S01]  /*67bf0*/  MOV R6, R14 ;  /* 0x0000000e00067202 */ /* 0x000fe20000000f00 */
[----:B------:R-:W-:-:S02]  /*67c00*/  IMAD.MOV.U32 R7, RZ, RZ, R15 ;  /* 0x000000ffff077224 */ /* 0x000fc400078e000f */
[----:B----4-:R0:W-:Y:S04]  /*67c10*/  STL.64 [R1+0x3610], R22 ;  /* 0x0036101601007387 */ /* 0x0101e80000100a00 */
[----:B--2---:R-:W-:Y:S04]  /*67c20*/  STL.64 [R1+0x3608], R20 ;  /* 0x0036081401007387 */ /* 0x004fe80000100a00 */
[----:B------:R-:W2:Y:S04]  /*67c30*/  LDL.LU R12, [R1+0x630] ;  /* 0x00063000010c7983 */ /* 0x000ea80000300800 */
[----:B------:R-:W2:Y:S04]  /*67c40*/  LDL.LU R13, [R1+0x634] ;  /* 0x00063400010d7983 */ /* 0x000ea80000300800 */
[----:B------:R-:W4:Y:S04]  /*67c50*/  LDL.LU R14, [R1+0x638] ;  /* 0x00063800010e7983 */ /* 0x000f280000300800 */
[----:B------:R-:W4:Y:S01]  /*67c60*/  LDL.LU R15, [R1+0x63c] ;  /* 0x00063c00010f7983 */ /* 0x000f220000300800 */
[----:B0-----:R-:W-:-:S02]  /*67c70*/  MOV R22, R27 ;  /* 0x0000001b00167202 */ /* 0x001fc40000000f00 */
[----:B------:R-:W-:Y:S01]  /*67c80*/  MOV R23, R19 ;  /* 0x0000001300177202 */ /* 0x000fe20000000f00 */
[----:B----4-:R-:W-:Y:S04]  /*67c90*/  STL.64 [R1+0x3620], R14 ;  /* 0x0036200e01007387 */ /* 0x010fe80000100a00 */
[----:B--2---:R0:W-:Y:S04]  /*67ca0*/  STL.64 [R1+0x3618], R12 ;  /* 0x0036180c01007387 */ /* 0x0041e80000100a00 */
[----:B------:R-:W2:Y:S04]  /*67cb0*/  LDL.LU R27, [R1+0x373c] ;  /* 0x00373c00011b7983 */ /* 0x000ea80000300800 */
[----:B------:R-:W4:Y:S04]  /*67cc0*/  LDL.LU R19, [R1+0x3738] ;  /* 0x0037380001137983 */ /* 0x000f280000300800 */
[----:B------:R1:W-:Y:S04]  /*67cd0*/  STL.64 [R1+0x3628], R22 ;  /* 0x0036281601007387 */ /* 0x0003e80000100a00 */
[----:B0-----:R-:W2:Y:S04]  /*67ce0*/  LDL.LU R12, [R1+0x640] ;  /* 0x00064000010c7983 */ /* 0x001ea80000300800 */
[----:B------:R-:W2:Y:S04]  /*67cf0*/  LDL.LU R13, [R1+0x644] ;  /* 0x00064400010d7983 */ /* 0x000ea80000300800 */
[----:B------:R-:W2:Y:S04]  /*67d00*/  LDL.LU R14, [R1+0x648] ;  /* 0x00064800010e7983 */ /* 0x000ea80000300800 */
[----:B------:R-:W2:Y:S01]  /*67d10*/  LDL.LU R15, [R1+0x64c] ;  /* 0x00064c00010f7983 */ /* 0x000ea20000300800 */
[----:B-1----:R-:W-:-:S02]  /*67d20*/  MOV R22, R2 ;  /* 0x0000000200167202 */ /* 0x002fc40000000f00 */
[----:B------:R-:W-:Y:S01]  /*67d30*/  MOV R23, R3 ;  /* 0x0000000300177202 */ /* 0x000fe20000000f00 */
[----:B--2---:R-:W-:Y:S04]  /*67d40*/  STL.64 [R1+0x3638], R14 ;  /* 0x0036380e01007387 */ /* 0x004fe80000100a00 */
[----:B------:R0:W-:Y:S04]  /*67d50*/  STL.64 [R1+0x3630], R12 ;  /* 0x0036300c01007387 */ /* 0x0001e80000100a00 */
[----:B------:R-:W2:Y:S04]  /*67d60*/  LDL.LU R2, [R1+0x3734] ;  /* 0x0037340001027983 */ /* 0x000ea80000300800 */
[----:B------:R-:W2:Y:S04]  /*67d70*/  LDL.LU R3, [R1+0x3730] ;  /* 0x0037300001037983 */ /* 0x000ea80000300800 */
[----:B------:R1:W-:Y:S04]  /*67d80*/  STL.64 [R1+0x3640], R22 ;  /* 0x0036401601007387 */ /* 0x0003e80000100a00 */
[----:B0-----:R-:W2:Y:S04]  /*67d90*/  LDL.LU R12, [R1+0x660] ;  /* 0x00066000010c7983 */ /* 0x001ea80000300800 */
[----:B------:R-:W2:Y:S04]  /*67da0*/  LDL.LU R13, [R1+0x664] ;  /* 0x00066400010d7983 */ /* 0x000ea80000300800 */
[----:B------:R-:W2:Y:S04]  /*67db0*/  LDL.LU R14, [R1+0x668] ;  /* 0x00066800010e7983 */ /* 0x000ea80000300800 */
[----:B------:R-:W2:Y:S01]  /*67dc0*/  LDL.LU R15, [R1+0x66c] ;  /* 0x00066c00010f7983 */ /* 0x000ea20000300800 */
[----:B-1----:R-:W-:Y:S01]  /*67dd0*/  IMAD.MOV.U32 R22, RZ, RZ, R18 ;  /* 0x000000ffff167224 */ /* 0x002fe200078e0012 */
[----:B------:R-:W-:-:S02]  /*67de0*/  MOV R23, R28 ;  /* 0x0000001c00177202 */ /* 0x000fc40000000f00 */
[----:B--2---:R-:W-:Y:S04]  /*67df0*/  STL.64 [R1+0x3650], R14 ;  /* 0x0036500e01007387 */ /* 0x004fe80000100a00 */
[----:B------:R-:W-:Y:S04]  /*67e00*/  STL.64 [R1+0x3648], R12 ;  /* 0x0036480c01007387 */ /* 0x000fe80000100a00 */
[----:B------:R-:W2:Y:S04]  /*67e10*/  LDL.LU R18, [R1+0x372c] ;  /* 0x00372c0001127983 */ /* 0x000ea80000300800 */
[----:B------:R-:W2:Y:S04]  /*67e20*/  LDL.LU R28, [R1+0x3728] ;  /* 0x00372800011c7983 */ /* 0x000ea80000300800 */
[----:B------:R0:W-:Y:S02]  /*67e30*/  STL.64 [R1+0x3658], R22 ;  /* 0x0036581601007387 */ /* 0x0001e40000100a00 */
[----:B0-----:R-:W-:-:S02]  /*67e40*/  MOV R22, R29 ;  /* 0x0000001d00167202 */ /* 0x001fc40000000f00 */
[----:B------:R-:W-:Y:S01]  /*67e50*/  MOV R23, R26 ;  /* 0x0000001a00177202 */ /* 0x000fe20000000f00 */
[----:B------:R-:W2:Y:S04]  /*67e60*/  LDL.LU R29, [R1+0x3724] ;  /* 0x00372400011d7983 */ /* 0x000ea80000300800 */
[----:B------:R-:W2:Y:S04]  /*67e70*/  LDL.LU R26, [R1+0x3720] ;  /* 0x00372000011a7983 */ /* 0x000ea80000300800 */
[----:B------:R0:W-:Y:S04]  /*67e80*/  STL.64 [R1+0x3670], R22 ;  /* 0x0036701601007387 */ /* 0x0001e80000100a00 */
[----:B------:R-:W2:Y:S04]  /*67e90*/  LDL.LU R12, [R1+0x670] ;  /* 0x00067000010c7983 */ /* 0x000ea80000300800 */
[----:B------:R-:W2:Y:S04]  /*67ea0*/  LDL.LU R13, [R1+0x674] ;  /* 0x00067400010d7983 */ /* 0x000ea80000300800 */
[----:B------:R-:W2:Y:S04]  /*67eb0*/  LDL.LU R14, [R1+0x678] ;  /* 0x00067800010e7983 */ /* 0x000ea80000300800 */
[----:B------:R-:W2:Y:S01]  /*67ec0*/  LDL.LU R15, [R1+0x67c] ;  /* 0x00067c00010f7983 */ /* 0x000ea20000300800 */
[----:B0-----:R-:W-:Y:S01]  /*67ed0*/  MOV R22, R27 ;  /* 0x0000001b00167202 */ /* 0x001fe20000000f00 */
[----:B------:R-:W-:-:S02]  /*67ee0*/  IMAD.MOV.U32 R23, RZ, RZ, R0 ;  /* 0x000000ffff177224 */ /* 0x000fc400078e0000 */
[----:B------:R-:W3:Y:S04]  /*67ef0*/  LDL.LU R27, [R1+0x371c] ;  /* 0x00371c00011b7983 */ /* 0x000ee80000300800 */
[----:B------:R-:W3:Y:S04]  /*67f00*/  LDL.LU R0, [R1+0x3718] ;  /* 0x0037180001007983 */ /* 0x000ee80000300800 */
[----:B------:R-:W-:Y:S04]  /*67f10*/  STL.64 [R1+0x3688], R22 ;  /* 0x0036881601007387 */ /* 0x000fe80000100a00 */
[----:B--2---:R-:W-:Y:S04]  /*67f20*/  STL.64 [R1+0x3668], R14 ;  /* 0x0036680e01007387 */ /* 0x004fe80000100a00 */
[----:B------:R0:W-:Y:S04]  /*67f30*/  STL.64 [R1+0x3660], R12 ;  /* 0x0036600c01007387 */ /* 0x0001e80000100a00 */
[----:B0-----:R-:W2:Y:S04]  /*67f40*/  LDL.LU R12, [R1+0x680] ;  /* 0x00068000010c7983 */ /* 0x001ea80000300800 */
[----:B------:R-:W2:Y:S04]  /*67f50*/  LDL.LU R13, [R1+0x684] ;  /* 0x00068400010d7983 */ /* 0x000ea80000300800 */
[----:B------:R-:W2:Y:S04]  /*67f60*/  LDL.LU R14, [R1+0x688] ;  /* 0x00068800010e7983 */ /* 0x000ea80000300800 */
[----:B------:R-:W2:Y:S01]  /*67f70*/  LDL.LU R15, [R1+0x68c] ;  /* 0x00068c00010f7983 */ /* 0x000ea20000300800 */
[----:B------:R-:W-:-:S02]  /*67f80*/  MOV R22, R2 ;  /* 0x0000000200167202 */ /* 0x000fc40000000f00 */
[----:B----4-:R-:W-:Y:S01]  /*67f90*/  MOV R23, R19 ;  /* 0x0000001300177202 */ /* 0x010fe20000000f00 */
[----:B------:R-:W4:Y:S04]  /*67fa0*/  LDL.LU R2, [R1+0x3714] ;  /* 0x0037140001027983 */ /* 0x000f280000300800 */
        /* <DEDUP_REMOVED lines=9> */
[----:B------:R-:W-:Y:S01]  /*68040*/  MOV R23, R3 ;  /* 0x0000000300177202 */ /* 0x000fe20000000f00 */
        /* <DEDUP_REMOVED lines=9> */
[----:B------:R-:W-:Y:S01]  /*680e0*/  IMAD.MOV.U32 R22, RZ, RZ, R29 ;  /* 0x000000ffff167224 */ /* 0x000fe200078e001d */
[----:B------:R-:W-:-:S05]  /*680f0*/  MOV R23, R28 ;  /* 0x0000001c00177202 */ /* 0x000fca0000000f00 */
[----:B------:R-:W-:Y:S04]  /*68100*/  STL.64 [R1+0x36d0], R22 ;  /* 0x0036d01601007387 */ /* 0x000fe80000100a00 */
[----:B--2---:R-:W-:Y:S04]  /*68110*/  STL.64 [R1+0x36b0], R14 ;  /* 0x0036b00e01007387 */ /* 0x004fe80000100a00 */
[----:B------:R0:W-:Y:S04]  /*68120*/  STL.64 [R1+0x36a8], R12 ;  /* 0x0036a80c01007387 */ /* 0x0001e80000100a00 */
[----:B0-----:R-:W2:Y:S04]  /*68130*/  LDL.LU R12, [R1+0x6b0] ;  /* 0x0006b000010c7983 */ /* 0x001ea80000300800 */
[----:B------:R-:W2:Y:S04]  /*68140*/  LDL.LU R13, [R1+0x6b4] ;  /* 0x0006b400010d7983 */ /* 0x000ea80000300800 */
[----:B------:R-:W2:Y:S04]  /*68150*/  LDL.LU R14, [R1+0x6b8] ;  /* 0x0006b800010e7983 */ /* 0x000ea80000300800 */
[----:B------:R-:W2:Y:S01]  /*68160*/  LDL.LU R15, [R1+0x6bc] ;  /* 0x0006bc00010f7983 */ /* 0x000ea20000300800 */
[----:B---3--:R-:W-:-:S02]  /*68170*/  MOV R22, R27 ;  /* 0x0000001b00167202 */ /* 0x008fc40000000f00 */
[----:B------:R-:W-:-:S05]  /*68180*/  MOV R23, R26 ;  /* 0x0000001a00177202 */ /* 0x000fca0000000f00 */
[----:B------:R4:W-:Y:S02]  /*68190*/  STL.64 [R1+0x36e8], R22 ;  /* 0x0036e81601007387 */ /* 0x0009e40000100a00 */
[----:B----4-:R-:W-:Y:S01]  /*681a0*/  MOV R22, R2 ;  /* 0x0000000200167202 */ /* 0x010fe20000000f00 */
[----:B------:R-:W-:-:S05]  /*681b0*/  IMAD.MOV.U32 R23, RZ, RZ, R0 ;  /* 0x000000ffff177224 */ /* 0x000fca00078e0000 */
[----:B------:R0:W-:Y:S04]  /*681c0*/  STL.64 [R1+0x3700], R22 ;  /* 0x0037001601007387 */ /* 0x0001e80000100a00 */
[----:B------:R-:W3:Y:S04]  /*681d0*/  LDL.LU R20, [R1+0x6f0] ;  /* 0x0006f00001147983 */ /* 0x000ee80000300800 */
[----:B------:R-:W3:Y:S04]  /*681e0*/  LDL.LU R21, [R1+0x6f4] ;  /* 0x0006f40001157983 */ /* 0x000ee80000300800 */
[----:B0-----:R-:W3:Y:S04]  /*681f0*/  LDL.LU R22, [R1+0x6f8] ;  /* 0x0006f80001167983 */ /* 0x001ee80000300800 */
[----:B------:R-:W3:Y:S04]  /*68200*/  LDL.LU R23, [R1+0x6fc] ;  /* 0x0006fc0001177983 */ /* 0x000ee80000300800 */
[----:B--2---:R-:W-:Y:S04]  /*68210*/  STL.64 [R1+0x36c8], R14 ;  /* 0x0036c80e01007387 */ /* 0x004fe80000100a00 */
[----:B------:R0:W-:Y:S04]  /*68220*/  STL.64 [R1+0x36c0], R12 ;  /* 0x0036c00c01007387 */ /* 0x0001e80000100a00 */
        /* <DEDUP_REMOVED lines=15> */
[----:B------:R-:W2:Y:S04]  /*68320*/  LDL.LU R14, [R1+0x6e8] ;  /* 0x0006e800010e7983 */ /* 0x000ea80000300800 */
[----:B------:R-:W2:Y:S04]  /*68330*/  LDL.LU R15, [R1+0x6ec] ;  /* 0x0006ec00010f7983 */ /* 0x000ea80000300800 */
[----:B------:R-:W3:Y:S04]  /*68340*/  LDL.64 R24, [R1+0x1e0] ;  /* 0x0001e00001187983 */ /* 0x000ee80000100a00 */
[----:B------:R-:W-:Y:S04]  /*68350*/  STL [R1+0x2f04], R7 ;  /* 0x002f040701007387 */ /* 0x000fe80000100800 */
[----:B------:R-:W-:Y:S04]  /*68360*/  STL [R1+0x2f00], R6 ;  /* 0x002f000601007387 */ /* 0x000fe80000100800 */
[----:B------:R0:W-:Y:S04]  /*68370*/  STL.64 [R1+0x35d8], R4 ;  /* 0x0035d80401007387 */ /* 0x0001e80000100a00 */
[----:B0-----:R-:W4:Y:S04]  /*68380*/  LDL.LU R4, [R1+0x610] ;  /* 0x0006100001047983 */ /* 0x001f280000300800 */
[----:B------:R-:W4:Y:S04]  /*68390*/  LDL.LU R5, [R1+0x614] ;  /* 0x0006140001057983 */ /* 0x000f280000300800 */
[----:B------:R-:W4:Y:S04]  /*683a0*/  LDL.LU R6, [R1+0x618] ;  /* 0x0006180001067983 */ /* 0x000f280000300800 */
[----:B------:R-:W2:Y:S01]  /*683b0*/  LDL.LU.64 R22, [R1+0x3700] ;  /* 0x0037000001167983 */ /* 0x000ea20000300a00 */
[----:B------:R-:W-:Y:S01]  /*683c0*/  MOV R7, R3 ;  /* 0x0000000300077202 */ /* 0x000fe20000000f00 */
[----:B------:R-:W-:Y:S01]  /*683d0*/  IMAD.MOV.U32 R0, RZ, RZ, R19 ;  /* 0x000000ffff007224 */ /* 0x000fe200078e0013 */
[----:B------:R-:W-:-:S02]  /*683e0*/  MOV R28, R16 ;  /* 0x00000010001c7202 */ /* 0x000fc40000000f00 */
[----:B------:R-:W-:Y:S01]  /*683f0*/  MOV R3, R17 ;  /* 0x0000001100037202 */ /* 0x000fe20000000f00 */
[----:B------:R-:W3:Y:S01]  /*68400*/  LDL.LU R16, [R1+0x600] ;  /* 0x0006000001107983 */ /* 0x000ee20000300800 */
[----:B------:R-:W-:-:S03]  /*68410*/  MOV R2, R18 ;  /* 0x0000001200027202 */ /* 0x000fc60000000f00 */
[----:B------:R-:W3:Y:S04]  /*68420*/  LDL.LU R17, [R1+0x604] ;  /* 0x0006040001117983 */ /* 0x000ee80000300800 */
[----:B------:R-:W3:Y:S04]  /*68430*/  LDL.LU R18, [R1+0x608] ;  /* 0x0006080001127983 */ /* 0x000ee80000300800 */
[----:B------:R-:W3:Y:S04]  /*68440*/  LDL.LU R19, [R1+0x60c] ;  /* 0x00060c0001137983 */ /* 0x000ee80000300800 */
[----:B------:R-:W-:Y:S04]  /*68450*/  STL [R1+0x2ea4], R0 ;  /* 0x002ea40001007387 */ /* 0x000fe80000100800 */
[----:B------:R-:W-:Y:S04]  /*68460*/  STL [R1+0x2ea0], R2 ;  /* 0x002ea00201007387 */ /* 0x000fe80000100800 */
[----:B------:R-:W-:Y:S04]  /*68470*/  STL [R1+0x2e9c], R3 ;  /* 0x002e9c0301007387 */ /* 0x000fe80000100800 */
[----:B------:R-:W-:Y:S01]  /*68480*/  STL [R1+0x2e98], R28 ;  /* 0x002e981c01007387 */ /* 0x000fe20000100800 */
[----:B--2---:R-:W-:Y:S03]  /*68490*/  HMMA.16816.F32 R20, R8, R22, R12 ;  /* 0x000000160814723c */ /* 0x004fe6000000180c */
[----:B------:R-:W2:Y:S04]  /*684a0*/  LDL.LU.64 R14, [R1+0x36f8] ;  /* 0x0036f800010e7983 */ /* 0x000ea80000300a00 */
[----:B------:R-:W2:Y:S11]  /*684b0*/  LDL.LU.64 R12, [R1+0x36f0] ;  /* 0x0036f000010c7983 */ /* 0x000eb60000300a00 */
[----:B------:R-:W-:Y:S05]  /*684c0*/  @!UPT UIADD3 URZ, URZ, URZ, URZ ;  /* 0x0000003f3f3ff290 */ /* 0x000fea000fffe03f */
[----:B------:R-:W-:Y:S01]  /*684d0*/  STL.64 [R1+0xb0], R20 ;  /* 0x0000b01401007387 */ /* 0x000fe20000100a00 */
[----:B------:R-:W-:-:S03]  /*684e0*/  MOV R29, R23 ;  /* 0x00000017001d7202 */ /* 0x000fc60000000f00 */
[----:B------:R0:W-:Y:S04]  /*684f0*/  STL [R1+0xb8], R22 ;  /* 0x0000b81601007387 */ /* 0x0001e80000100800 */
[----:B0-----:R-:W2:Y:S04]  /*68500*/  LDL.LU.64 R22, [R1+0x36e8] ;  /* 0x0036e80001167983 */ /* 0x001ea80000300a00 */
[----:B------:R-:W-:Y:S01]  /*68510*/  STL [R1+0x2f30], R29 ;  /* 0x002f301d01007387 */ /* 0x000fe20000100800 */
[C---:B--2---:R-:W-:Y:S03]  /*68520*/  HMMA.16816.F32 R20, R8.reuse, R22, R12 ;  /* 0x000000160814723c */ /* 0x044fe6000000180c */
[----:B------:R-:W2:Y:S04]  /*68530*/  LDL.LU.64 R14, [R1+0x36e0] ;  /* 0x0036e000010e7983 */ /* 0x000ea80000300a00 */
[----:B------:R-:W2:Y:S11]  /*68540*/  LDL.LU.64 R12, [R1+0x36d8] ;  /* 0x0036d800010c7983 */ /* 0x000eb60000300a00 */
[----:B------:R-:W-:Y:S05]  /*68550*/  @!UPT UIADD3 URZ, URZ, URZ, URZ ;  /* 0x0000003f3f3ff290 */ /* 0x000fea000fffe03f */
        /* <DEDUP_REMOVED lines=52> */
[----:B--2---:R-:W-:Y:S02]  /*688a0*/  HMMA.16816.F32 R8, R8, R22, R12 ;  /* 0x000000160808723c */ /* 0x004fe4000000180c */
[----:B------:R-:W3:Y:S04]  /*688b0*/  LDL.LU.64 R14, [R1+0x3620] ;  /* 0x00362000010e7983 */ /* 0x000ee80000300a00 */
[----:B------:R-:W3:Y:S04]  /*688c0*/  LDL.LU.64 R12, [R1+0x3618] ;  /* 0x00361800010c7983 */ /* 0x000ee80000300a00 */
[----:B------:R-:W2:Y:S04]  /*688d0*/  LDL.LU.64 R22, [R1+0x3610] ;  /* 0x0036100001167983 */ /* 0x000ea80000300a00 */
[----:B------:R-:W2:Y:S09]  /*688e0*/  LDL.LU.64 R20, [R1+0x3608] ;  /* 0x0036080001147983 */ /* 0x000eb20000300a00 */
[----:B------:R-:W-:Y:S04]  /*688f0*/  STL.64 [R1+0x9b0], R8 ;  /* 0x0009b00801007387 */ /* 0x000fe80000100a00 */
[----:B------:R0:W-:Y:S04]  /*68900*/  STL.64 [R1+0x9b8], R10 ;  /* 0x0009b80a01007387 */ /* 0x0001e80000100a00 */
[----:B0-----:R-:W3:Y:S04]  /*68910*/  LDL.LU.64 R10, [R1+0x3600] ;  /* 0x00360000010a7983 */ /* 0x001ee80000300a00 */
[----:B------:R-:W3:Y:S02]  /*68920*/  LDL.LU.64 R8, [R1+0x35f8] ;  /* 0x0035f80001087983 */ /* 0x000ee40000300a00 */
[C---:B---3--:R-:W-:Y:S11]  /*68930*/  HMMA.16816.F32 R12, R8.reuse, R24, R12 ;  /* 0x00000018080c723c */ /* 0x048ff6000000180c */
[----:B------:R-:W-:Y:S11]  /*68940*/  @!UPT UIADD3 URZ, URZ, URZ, URZ ;  /* 0x0000003f3f3ff290 */ /* 0x000ff6000fffe03f */
[----:B------:R-:W-:Y:S01]  /*68950*/  @!UPT UIADD3 URZ, URZ, URZ, URZ ;  /* 0x0000003f3f3ff290 */ /* 0x000fe2000fffe03f */
[----:B------:R0:W-:Y:S04]  /*68960*/  STL.64 [R1+0x9a0], R12 ;  /* 0x0009a00c01007387 */ /* 0x0001e80000100a00 */
[----:B------:R-:W-:Y:S01]  /*68970*/  STL.64 [R1+0x9a8], R14 ;  /* 0x0009a80e01007387 */ /* 0x000fe20000100a00 */
[----:B0-----:R-:W-:Y:S02]  /*68980*/  MOV R13, R24 ;  /* 0x00000018000d7202 */ /* 0x001fe40000000f00 */
[----:B------:R-:W-:Y:S02]  /*68990*/  MOV R12, R25 ;  /* 0x00000019000c7202 */ /* 0x000fe40000000f00 */
[----:B------:R-:W2:Y:S02]  /*689a0*/  LDL.LU.64 R24, [R1+0x35f0] ;  /* 0x0035f00001187983 */ /* 0x000ea40000300a00 */
[----:B--2---:R-:W-:Y:S01]  /*689b0*/  HMMA.16816.F32 R20, R8, R24, R20 ;  /* 0x000000180814723c */ /* 0x004fe20000001814 */
[----:B------:R-:W-:Y:S11]  /*689c0*/  IMAD.MOV.U32 R3, RZ, RZ, R25 ;  /* 0x000000ffff037224 */ /* 0x000ff600078e0019 */
[----:B------:R-:W-:Y:S11]  /*689d0*/  @!UPT UIADD3 URZ, URZ, URZ, URZ ;  /* 0x0000003f3f3ff290 */ /* 0x000ff6000fffe03f */
[----:B------:R0:W-:Y:S04]  /*689e0*/  STL.64 [R1+0x990], R20 ;  /* 0x0009901401007387 */ /* 0x0001e80000100a00 */
[----:B------:R1:W-:Y:S04]  /*689f0*/  STL.64 [R1+0x998], R22 ;  /* 0x0009981601007387 */ /* 0x0003e80000100a00 */
[----:B0-----:R-:W2:Y:S01]  /*68a00*/  LDL.LU.64 R20, [R1+0x35e8] ;  /* 0x0035e80001147983 */ /* 0x001ea20000300a00 */
[----:B-1----:R-:W-:-:S03]  /*68a10*/  MOV R22, R24 ;  /* 0x0000001800167202 */ /* 0x002fc60000000f00 */
[----:B------:R-:W4:Y:S04]  /*68a20*/  LDL.LU.64 R24, [R1+0x35e0] ;  /* 0x0035e00001187983 */ /* 0x000f280000300a00 */
[----:B------:R-:W-:Y:S01]  /*68a30*/  STL [R1+0x3580], R22 ;  /* 0x0035801601007387 */ /* 0x000fe20000100800 */
[----:B----4-:R-:W-:Y:S03]  /*68a40*/  HMMA.16816.F32 R4, R8, R24, R4 ;  /* 0x000000180804723c */ /* 0x010fe60000001804 */
[----:B--2---:R0:W-:Y:S04]  /*68a50*/  STL.64 [R1+0x3578], R20 ;  /* 0x0035781401007387 */ /* 0x0041e80000100a00 */
[----:B0-----:R-:W2:Y:S11]  /*68a60*/  LDL.64 R20, [R1+0x1a0] ;  /* 0x0001a00001147983 */ /* 0x001eb60000100a00 */
[----:B------:R-:W-:Y:S05]  /*68a70*/  @!UPT UIADD3 URZ, URZ, URZ, URZ ;  /* 0x0000003f3f3ff290 */ /* 0x000fea000fffe03f */
[----:B------:R0:W-:Y:S04]  /*68a80*/  STL.64 [R1+0x980], R4 ;  /* 0x0009800401007387 */ /* 0x0001e80000100a00 */
[----:B------:R1:W-:Y:S04]  /*68a90*/  STL.64 [R1+0x988], R6 ;  /* 0x0009880601007387 */ /* 0x0003e80000100a00 */
[----:B0-----:R-:W3:Y:S01]  /*68aa0*/  LDL.LU.64 R4, [R1+0x35d8] ;  /* 0x0035d80001047983 */ /* 0x001ee20000300a00 */
[----:B-1----:R-:W-:Y:S02]  /*68ab0*/  MOV R7, R24 ;  /* 0x0000001800077202 */ /* 0x002fe40000000f00 */
[----:B------:R-:W-:-:S02]  /*68ac0*/  MOV R6, R25 ;  /* 0x0000001900067202 */ /* 0x000fc40000000f00 */
[----:B------:R-:W4:Y:S04]  /*68ad0*/  LDL.LU.64 R24, [R1+0x35d0] ;  /* 0x0035d00001187983 */ /* 0x000f280000300a00 */
[----:B------:R-:W-:Y:S01]  /*68ae0*/  STL.64 [R1+0x35c0], R6 ;  /* 0x0035c00601007387 */ /* 0x000fe20000100a00 */
[----:B------:R-:W-:Y:S01]  /*68af0*/  MOV R15, R8 ;  /* 0x00000008000f7202 */ /* 0x000fe20000000f00 */
[----:B------:R-:W-:Y:S01]  /*68b00*/  IMAD.MOV.U32 R2, RZ, RZ, R10 ;  /* 0x000000ffff027224 */ /* 0x000fe200078e000a */
[----:B------:R-:W-:Y:S02]  /*68b10*/  MOV R14, R9 ;  /* 0x00000009000e7202 */ /* 0x000fe40000000f00 */
[----:B------:R-:W-:Y:S01]  /*68b20*/  MOV R0, R11 ;  /* 0x0000000b00007202 */ /* 0x000fe20000000f00 */
[----:B----4-:R-:W-:Y:S01]  /*68b30*/  HMMA.16816.F32 R16, R8, R24, R16 ;  /* 0x000000180810723c */ /* 0x010fe20000001810 */
[----:B---3--:R0:W-:Y:S04]  /*68b40*/  STL.64 [R1+0x35b8], R4 ;  /* 0x0035b80401007387 */ /* 0x0081e80000100a00 */
[----:B0-----:R-:W2:Y:S04]  /*68b50*/  LDL.LU R4, [R1+0x5f0] ;  /* 0x0005f00001047983 */ /* 0x001ea80000300800 */
[----:B------:R-:W2:Y:S04]  /*68b60*/  LDL.LU R5, [R1+0x5f4] ;  /* 0x0005f40001057983 */ /* 0x000ea80000300800 */
[----:B------:R-:W2:Y:S04]  /*68b70*/  LDL.LU R6, [R1+0x5f8] ;  /* 0x0005f80001067983 */ /* 0x000ea80000300800 */
[----:B------:R-:W2:Y:S06]  /*68b80*/  LDL.LU R7, [R1+0x5fc] ;  /* 0x0005fc0001077983 */ /* 0x000eac0000300800 */
[----:B------:R0:W-:Y:S04]  /*68b90*/  STL.64 [R1+0x970], R16 ;  /* 0x0009701001007387 */ /* 0x0001e80000100a00 */
[----:B------:R-:W-:Y:S04]  /*68ba0*/  STL.64 [R1+0x978], R18 ;  /* 0x0009781201007387 */ /* 0x000fe80000100a00 */
[----:B0-----:R-:W3:Y:S04]  /*68bb0*/  LDL.LU.64 R16, [R1+0x35c8] ;  /* 0x0035c80001107983 */ /* 0x001ee80000300a00 */
[----:B------:R-:W-:Y:S04]  /*68bc0*/  STL.64 [R1+0x34d0], R24 ;  /* 0x0034d01801007387 */ /* 0x000fe80000100a00 */
[----:B------:R-:W4:Y:S04]  /*68bd0*/  LDL.LU R8, [R1+0x70] ;  /* 0x0000700001087983 */ /* 0x000f280000300800 */
[----:B------:R-:W4:Y:S04]  /*68be0*/  LDL.LU R9, [R1+0x74] ;  /* 0x0000740001097983 */ /* 0x000f280000300800 */
[----:B------:R-:W2:Y:S04]  /*68bf0*/  LDL.LU R10, [R1+0x78] ;  /* 0x00007800010a7983 */ /* 0x000ea80000300800 */
[----:B------:R-:W2:Y:S04]  /*68c00*/  LDL.LU R11, [R1+0x7c] ;  /* 0x00007c00010b7983 */ /* 0x000ea80000300800 */
[----:B--2---:R-:W-:Y:S04]  /*68c10*/  STL.64 [R1+0x3400], R10 ;  /* 0x0034000a01007387 */ /* 0x004fe80000100a00 */
[----:B----4-:R0:W-:Y:S04]  /*68c20*/  STL.64 [R1+0x33f8], R8 ;  /* 0x0033f80801007387 */ /* 0x0101e80000100a00 */
[----:B0-----:R-:W2:Y:S04]  /*68c30*/  LDL.LU R8, [R1+0x80] ;  /* 0x0000800001087983 */ /* 0x001ea80000300800 */
[----:B------:R-:W2:Y:S04]  /*68c40*/  LDL.LU R9, [R1+0x84] ;  /* 0x0000840001097983 */ /* 0x000ea80000300800 */
[----:B------:R-:W4:Y:S04]  /*68c50*/  LDL.LU R10, [R1+0x88] ;  /* 0x00008800010a7983 */ /* 0x000f280000300800 */
[----:B------:R-:W4:Y:S01]  /*68c60*/  LDL.LU R11, [R1+0x8c] ;  /* 0x00008c00010b7983 */ /* 0x000f220000300800 */
[----:B------:R-:W-:-:S02]  /*68c70*/  MOV R24, R13 ;  /* 0x0000000d00187202 */ /* 0x000fc40000000f00 */
[----:B------:R-:W-:Y:S01]  /*68c80*/  MOV R25, R12 ;  /* 0x0000000c00197202 */ /* 0x000fe20000000f00 */
[----:B----4-:R0:W-:Y:S04]  /*68c90*/  STL.64 [R1+0x34e8], R10 ;  /* 0x0034e80a01007387 */ /* 0x0101e80000100a00 */
[----:B--2---:R1:W-:Y:S01]  /*68ca0*/  STL.64 [R1+0x34e0], R8 ;  /* 0x0034e00801007387 */ /* 0x0043e20000100a00 */
[----:B0-----:R-:W-:Y:S01]  /*68cb0*/  MOV R10, R2 ;  /* 0x00000002000a7202 */ /* 0x001fe20000000f00 */
[----:B------:R-:W-:Y:S01]  /*68cc0*/  IMAD.MOV.U32 R11, RZ, RZ, R0 ;  /* 0x000000ffff0b7224 */ /* 0x000fe200078e0000 */
[----:B-1----:R-:W-:Y:S02]  /*68cd0*/  MOV R8, R15 ;  /* 0x0000000f00087202 */ /* 0x002fe40000000f00 */
[----:B------:R-:W-:-:S07]  /*68ce0*/  MOV R9, R14 ;  /* 0x0000000e00097202 */ /* 0x000fce0000000f00 */
[----:B------:R-:W-:Y:S11]  /*68cf0*/  HMMA.16816.F32 R4, R8, R20, R4 ;  /* 0x000000140804723c */ /* 0x000ff60000001804 */
[----:B------:R-:W-:Y:S11]  /*68d00*/  @!UPT UIADD3 URZ, URZ, URZ, URZ ;  /* 0x0000003f3f3ff290 */ /* 0x000ff6000fffe03f */
[----:B------:R-:W-:Y:S01]  /*68d10*/  @!UPT UIADD3 URZ, URZ, URZ, URZ ;  /* 0x0000003f3f3ff290 */ /* 0x000fe2000fffe03f */
[----:B------:R-:W-:Y:S04]  /*68d20*/  STL.64 [R1+0x960], R4 ;  /* 0x0009600401007387 */ /* 0x000fe80000100a00 */
[----:B------:R-:W-:Y:S04]  /*68d30*/  STL.64 [R1+0x968], R6 ;  /* 0x0009680601007387 */ /* 0x000fe80000100a00 */
[----:B------:R0:W-:Y:S04]  /*68d40*/  STL.64 [R1+0x34f0], R24 ;  /* 0x0034f01801007387 */ /* 0x0001e80000100a00 */
[----:B0-----:R-:W2:Y:S04]  /*68d50*/  LDL.LU R24, [R1+0x540] ;  /* 0x0005400001187983 */ /* 0x001ea80000300800 */
[----:B------:R-:W2:Y:S04]  /*68d60*/  LDL.LU R25, [R1+0x544] ;  /* 0x0005440001197983 */ /* 0x000ea80000300800 */
[----:B------:R-:W4:Y:S04]  /*68d70*/  LDL.LU R26, [R1+0x548] ;  /* 0x00054800011a7983 */ /* 0x000f280000300800 */
[----:B------:R-:W4:Y:S04]  /*68d80*/  LDL.LU R27, [R1+0x54c] ;  /* 0x00054c00011b7983 */ /* 0x000f280000300800 */
[----:B----4-:R-:W-:Y:S04]  /*68d90*/  STL.64 [R1+0x3500], R26 ;  /* 0x0035001a01007387 */ /* 0x010fe80000100a00 */
[----:B--2---:R0:W-:Y:S04]  /*68da0*/  STL.64 [R1+0x34f8], R24 ;  /* 0x0034f81801007387 */ /* 0x0041e80000100a00 */
[----:B0-----:R-:W2:Y:S04]  /*68db0*/  LDL R24, [R1+0x100] ;  /* 0x0001000001187983 */ /* 0x001ea80000100800 */
[----:B------:R-:W2:Y:S04]  /*68dc0*/  LDL R25, [R1+0x104] ;  /* 0x0001040001197983 */ /* 0x000ea80000100800 */
[----:B--2---:R0:W-:Y:S04]  /*68dd0*/  STL.64 [R1+0x3518], R24 ;  /* 0x0035181801007387 */ /* 0x0041e80000100a00 */
[----:B0-----:R-:W2:Y:S04]  /*68de0*/  LDL R24, [R1+0x110] ;  /* 0x0001100001187983 */ /* 0x001ea80000100800 */
[----:B------:R-:W2:Y:S04]  /*68df0*/  LDL R25, [R1+0x114] ;  /* 0x0001140001197983 */ /* 0x000ea80000100800 */
[----:B--2---:R0:W-:Y:S04]  /*68e00*/  STL.64 [R1+0x3528], R24 ;  /* 0x0035281801007387 */ /* 0x0041e80000100a00 */
[----:B0-----:R-:W2:Y:S04]  /*68e10*/  LDL R24, [R1+0x120] ;  /* 0x0001200001187983 */ /* 0x001ea80000100800 */
[----:B------:R-:W2:Y:S04]  /*68e20*/  LDL R25, [R1+0x124] ;  /* 0x0001240001197983 */ /* 0x000ea80000100800 */
[----:B--2---:R0:W-:Y:S04]  /*68e30*/  STL.64 [R1+0x3540], R24 ;  /* 0x0035401801007387 */ /* 0x0041e80000100a00 */
[----:B------:R-:W2:Y:S04]  /*68e40*/  LDL.LU R12, [R1+0x560] ;  /* 0x00056000010c7983 */ /* 0x000ea80000300800 */
[----:B------:R-:W2:Y:S04]  /*68e50*/  LDL.LU R13, [R1+0x564] ;  /* 0x00056400010d7983 */ /* 0x000ea80000300800 */
[----:B------:R-:W4:Y:S04]  /*68e60*/  LDL.LU R14, [R1+0x568] ;  /* 0x00056800010e7983 */ /* 0x000f280000300800 */
[----:B------:R-:W4:Y:S04]  /*68e70*/  LDL.LU R15, [R1+0x56c] ;  /* 0x00056c00010f7983 */ /* 0x000f280000300800 */
[----:B0-----:R-:W2:Y:S04]  /*68e80*/  LDL R24, [R1+0x130] ;  /* 0x0001300001187983 */ /* 0x001ea80000100800 */
[----:B------:R-:W2:Y:S04]  /*68e90*/  LDL R25, [R1+0x134] ;  /* 0x0001340001197983 */ /* 0x000ea80000100800 */
[----:B--2---:R-:W-:Y:S04]  /*68ea0*/  STL.64 [R1+0x3558], R24 ;  /* 0x0035581801007387 */ /* 0x004fe80000100a00 */
[----:B----4-:R-:W-:Y:S04]  /*68eb0*/  STL.64 [R1+0x3538], R14 ;  /* 0x0035380e01007387 */ /* 0x010fe80000100a00 */
[----:B------:R0:W-:Y:S04]  /*68ec0*/  STL.64 [R1+0x3530], R12 ;  /* 0x0035300c01007387 */ /* 0x0001e80000100a00 */
[----:B0-----:R-:W2:Y:S04]  /*68ed0*/  LDL.LU R12, [R1+0x570] ;  /* 0x00057000010c7983 */ /* 0x001ea80000300800 */
[----:B------:R-:W2:Y:S04]  /*68ee0*/  LDL.LU R13, [R1+0x574] ;  /* 0x00057400010d7983 */ /* 0x000ea80000300800 */
[----:B------:R-:W4:Y:S04]  /*68ef0*/  LDL.LU R14, [R1+0x578] ;  /* 0x00057800010e7983 */ /* 0x000f280000300800 */
[----:B------:R-:W4:Y:S04]  /*68f00*/  LDL.LU R15, [R1+0x57c] ;  /* 0x00057c00010f7983 */ /* 0x000f280000300800 */
[----:B------:R-:W2:Y:S04]  /*68f10*/  LDL R24, [R1+0x140] ;  /* 0x0001400001187983 */ /* 0x000ea80000100800 */
[----:B------:R-:W2:Y:S04]  /*68f20*/  LDL R25, [R1+0x144] ;  /* 0x0001440001197983 */ /* 0x000ea80000100800 */
[----:B--2---:R0:W-:Y:S04]  /*68f30*/  STL.64 [R1+0x3570], R24 ;  /* 0x0035701801007387 */ /* 0x0041e80000100a00 */
[----:B0-----:R-:W2:Y:S04]  /*68f40*/  LDL.LU R24, [R1+0x5a0] ;  /* 0x0005a00001187983 */ /* 0x001ea80000300800 */
[----:B------:R-:W2:Y:S04]  /*68f50*/  LDL.LU R25, [R1+0x5a4] ;  /* 0x0005a40001197983 */ /* 0x000ea80000300800 */
[----:B------:R-:W2:Y:S04]  /*68f60*/  LDL.LU R26, [R1+0x5a8] ;  /* 0x0005a800011a7983 */ /* 0x000ea80000300800 */
[----:B------:R-:W2:Y:S01]  /*68f70*/  LDL.LU R27, [R1+0x5ac] ;  /* 0x0005ac00011b7983 */ /* 0x000ea20000300800 */
[----:B------:R-:W-:-:S02]  /*68f80*/  MOV R2, R20 ;  /* 0x0000001400027202 */ /* 0x000fc40000000f00 */
[----:B------:R-:W-:Y:S01]  /*68f90*/  MOV R0, R21 ;  /* 0x0000001500007202 */ /* 0x000fe20000000f00 */
[----:B--2---:R-:W-:Y:S04]  /*68fa0*/  STL.64 [R1+0x3590], R26 ;  /* 0x0035901a01007387 */ /* 0x004fe80000100a00 */
[----:B------:R0:W-:Y:S04]  /*68fb0*/  STL.64 [R1+0x3588], R24 ;  /* 0x0035881801007387 */ /* 0x0001e80000100a00 */
[----:B------:R-:W2:Y:S04]  /*68fc0*/  LDL R20, [R1+0x160] ;  /* 0x0001600001147983 */ /* 0x000ea80000100800 */
[----:B------:R-:W2:Y:S04]  /*68fd0*/  LDL R21, [R1+0x164] ;  /* 0x0001640001157983 */ /* 0x000ea80000100800 */
[----:B------:R-:W3:Y:S04]  /*68fe0*/  LDL.LU R4, [R1+0x5e0] ;  /* 0x0005e00001047983 */ /* 0x000ee80000300800 */
[----:B------:R-:W3:Y:S04]  /*68ff0*/  LDL.LU R5, [R1+0x5e4] ;  /* 0x0005e40001057983 */ /* 0x000ee80000300800 */
[----:B------:R-:W3:Y:S04]  /*69000*/  LDL.LU R6, [R1+0x5e8] ;  /* 0x0005e80001067983 */ /* 0x000ee80000300800 */
[----:B------:R-:W3:Y:S04]  /*69010*/  LDL.LU R7, [R1+0x5ec] ;  /* 0x0005ec0001077983 */ /* 0x000ee80000300800 */
[----:B--2---:R1:W-:Y:S04]  /*69020*/  STL.64 [R1+0x3598], R20 ;  /* 0x0035981401007387 */ /* 0x0043e80000100a00 */
[----:B0-----:R-:W2:Y:S04]  /*69030*/  LDL.LU R24, [R1+0x5b0] ;  /* 0x0005b00001187983 */ /* 0x001ea80000300800 */
[----:B------:R-:W2:Y:S04]  /*69040*/  LDL.LU R25, [R1+0x5b4] ;  /* 0x0005b40001197983 */ /* 0x000ea80000300800 */
[----:B------:R-:W2:Y:S04]  /*69050*/  LDL.LU R26, [R1+0x5b8] ;  /* 0x0005b800011a7983 */ /* 0x000ea80000300800 */
[----:B------:R-:W2:Y:S04]  /*69060*/  LDL.LU R27, [R1+0x5bc] ;  /* 0x0005bc00011b7983 */ /* 0x000ea80000300800 */
[----:B--2---:R-:W-:Y:S04]  /*69070*/  STL.64 [R1+0x35a8], R26 ;  /* 0x0035a81a01007387 */ /* 0x004fe80000100a00 */
[----:B------:R-:W-:Y:S04]  /*69080*/  STL.64 [R1+0x35a0], R24 ;  /* 0x0035a01801007387 */ /* 0x000fe80000100a00 */
[----:B-1----:R-:W2:Y:S04]  /*69090*/  LDL R20, [R1+0x170] ;  /* 0x0001700001147983 */ /* 0x002ea80000100800 */
[----:B------:R-:W2:Y:S01]  /*690a0*/  LDL R21, [R1+0x174] ;  /* 0x0001740001157983 */ /* 0x000ea20000100800 */
[----:B---3--:R-:W-:Y:S03]  /*690b0*/  HMMA.16816.F32 R4, R8, R16, R4 ;  /* 0x000000100804723c */ /* 0x008fe60000001804 */
[----:B--2---:R0:W-:Y:S04]  /*690c0*/  STL.64 [R1+0x35b0], R20 ;  /* 0x0035b01401007387 */ /* 0x0041e80000100a00 */
[----:B0-----:R-:W2:Y:S04]  /*690d0*/  LDL.LU R20, [R1+0x5d0] ;  /* 0x0005d00001147983 */ /* 0x001ea80000300800 */
[----:B------:R-:W2:Y:S04]  /*690e0*/  LDL.LU R21, [R1+0x5d4] ;  /* 0x0005d40001157983 */ /* 0x000ea80000300800 */
[----:B------:R-:W2:Y:S04]  /*690f0*/  LDL.LU R22, [R1+0x5d8] ;  /* 0x0005d80001167983 */ /* 0x000ea80000300800 */
[----:B------:R-:W2:Y:S04]  /*69100*/  LDL.LU R23, [R1+0x5dc] ;  /* 0x0005dc0001177983 */ /* 0x000ea80000300800 */
[----:B------:R-:W3:Y:S04]  /*69110*/  LDL.LU R24, [R1+0x5c0] ;  /* 0x0005c00001187983 */ /* 0x000ee80000300800 */
[----:B------:R-:W3:Y:S04]  /*69120*/  LDL.LU R25, [R1+0x5c4] ;  /* 0x0005c40001197983 */ /* 0x000ee80000300800 */
[----:B------:R-:W3:Y:S04]  /*69130*/  LDL.LU R26, [R1+0x5c8] ;  /* 0x0005c800011a7983 */ /* 0x000ee80000300800 */
[----:B------:R-:W3:Y:S04]  /*69140*/  LDL.LU R27, [R1+0x5cc] ;  /* 0x0005cc00011b7983 */ /* 0x000ee80000300800 */
[----:B----4-:R-:W-:Y:S04]  /*69150*/  STL.64 [R1+0x3550], R14 ;  /* 0x0035500e01007387 */ /* 0x010fe80000100a00 */
[----:B------:R0:W-:Y:S04]  /*69160*/  STL.64 [R1+0x3548], R12 ;  /* 0x0035480c01007387 */ /* 0x0001e80000100a00 */
[----:B0-----:R-:W4:Y:S04]  /*69170*/  LDL.LU R12, [R1+0x580] ;  /* 0x00058000010c7983 */ /* 0x001f280000300800 */
[----:B------:R-:W4:Y:S04]  /*69180*/  LDL.LU R13, [R1+0x584] ;  /* 0x00058400010d7983 */ /* 0x000f280000300800 */
[----:B------:R-:W2:Y:S04]  /*69190*/  LDL.LU R14, [R1+0x588] ;  /* 0x00058800010e7983 */ /* 0x000ea80000300800 */
[----:B------:R-:W2:Y:S04]  /*691a0*/  LDL.LU R15, [R1+0x58c] ;  /* 0x00058c00010f7983 */ /* 0x000ea80000300800 */
[----:B--2---:R-:W-:Y:S04]  /*691b0*/  STL.64 [R1+0x3568], R14 ;  /* 0x0035680e01007387 */ /* 0x004fe80000100a00 */
[----:B----4-:R0:W-:Y:S04]  /*691c0*/  STL.64 [R1+0x3560], R12 ;  /* 0x0035600c01007387 */ /* 0x0101e80000100a00 */
[----:B0-----:R-:W2:Y:S04]  /*691d0*/  LDL.LU R12, [R1+0x590] ;  /* 0x00059000010c7983 */ /* 0x001ea80000300800 */
[----:B------:R-:W2:Y:S04]  /*691e0*/  LDL.LU R13, [R1+0x594] ;  /* 0x00059400010d7983 */ /* 0x000ea80000300800 */
[----:B------:R-:W2:Y:S04]  /*691f0*/  LDL.LU R14, [R1+0x598] ;  /* 0x00059800010e7983 */ /* 0x000ea80000300800 */
[----:B------:R-:W2:Y:S04]  /*69200*/  LDL.LU R15, [R1+0x59c] ;  /* 0x00059c00010f7983 */ /* 0x000ea80000300800 */
[----:B------:R-:W-:Y:S04]  /*69210*/  STL.64 [R1+0x950], R4 ;  /* 0x0009500401007387 */ /* 0x000fe80000100a00 */
[----:B------:R0:W-:Y:S04]  /*69220*/  STL.64 [R1+0x958], R6 ;  /* 0x0009580601007387 */ /* 0x0001e80000100a00 */
[----:B0-----:R-:W4:Y:S04]  /*69230*/  LDL.LU.64 R6, [R1+0x35c0] ;  /* 0x0035c00001067983 */ /* 0x001f280000300a00 */
[----:B------:R-:W2:Y:S04]  /*69240*/  LDL.LU.64 R4, [R1+0x35b8] ;  /* 0x0035b80001047983 */ /* 0x000ea80000300a00 */
[----:B------:R4:W-:Y:S02]  /*69250*/  STL.64 [R1+0x34a8], R16 ;  /* 0x0034a81001007387 */ /* 0x0009e40000100a00 */
[----:B----4-:R-:W-:Y:S01]  /*69260*/  IMAD.MOV.U32 R16, RZ, RZ, R7 ;  /* 0x000000ffff107224 */ /* 0x010fe200078e0007 */
[----:B------:R-:W-:-:S05]  /*69270*/  MOV R17, R6 ;  /* 0x0000000600117202 */ /* 0x000fca0000000f00 */
[----:B------:R0:W-:Y:S04]  /*69280*/  STL.64 [R1+0x34d8], R16 ;  /* 0x0034d81001007387 */ /* 0x0001e80000100a00 */
[----:B0-----:R-:W4:Y:S04]  /*69290*/  LDL.LU R16, [R1+0x530] ;  /* 0x0005300001107983 */ /* 0x001f280000300800 */
[----:B------:R-:W4:Y:S04]  /*692a0*/  LDL.LU R17, [R1+0x534] ;  /* 0x0005340001117983 */ /* 0x000f280000300800 */
[----:B------:R-:W3:Y:S04]  /*692b0*/  LDL.LU R18, [R1+0x538] ;  /* 0x0005380001127983 */ /* 0x000ee80000300800 */
[----:B------:R-:W3:Y:S01]  /*692c0*/  LDL.LU R19, [R1+0x53c] ;  /* 0x00053c0001137983 */ /* 0x000ee20000300800 */
[C---:B--2---:R-:W-:Y:S03]  /*692d0*/  HMMA.16816.F32 R20, R8.reuse, R4, R20 ;  /* 0x000000040814723c */ /* 0x044fe60000001814 */
[----:B---3--:R-:W-:Y:S04]  /*692e0*/  STL.64 [R1+0x3510], R18 ;  /* 0x0035101201007387 */ /* 0x008fe80000100a00 */
[----:B----4-:R0:W-:Y:S04]  /*692f0*/  STL.64 [R1+0x3508], R16 ;  /* 0x0035081001007387 */ /* 0x0101e80000100a00 */
[----:B0-----:R-:W2:Y:S04]  /*69300*/  LDL.LU R16, [R1+0x550] ;  /* 0x0005500001107983 */ /* 0x001ea80000300800 */
[----:B------:R-:W2:Y:S04]  /*69310*/  LDL.LU R17, [R1+0x554] ;  /* 0x0005540001117983 */ /* 0x000ea80000300800 */
[----:B------:R-:W2:Y:S04]  /*69320*/  LDL.LU R18, [R1+0x558] ;  /* 0x0005580001127983 */ /* 0x000ea80000300800 */
[----:B------:R-:W2:Y:S04]  /*69330*/  LDL.LU R19, [R1+0x55c] ;  /* 0x00055c0001137983 */ /* 0x000ea80000300800 */
[----:B------:R0:W-:Y:S04]  /*69340*/  STL.64 [R1+0x940], R20 ;  /* 0x0009401401007387 */ /* 0x0001e80000100a00 */
[----:B------:R-:W-:Y:S04]  /*69350*/  STL.64 [R1+0x948], R22 ;  /* 0x0009481601007387 */ /* 0x000fe80000100a00 */
[----:B0-----:R-:W3:Y:S04]  /*69360*/  LDL.LU.64 R20, [R1+0x35b0] ;  /* 0x0035b00001147983 */ /* 0x001ee80000300a00 */
[----:B------:R0:W-:Y:S04]  /*69370*/  STL.64 [R1+0x34a0], R4 ;  /* 0x0034a00401007387 */ /* 0x0001e80000100a00 */
[----:B0-----:R-:W4:Y:S04]  /*69380*/  LDL.LU R4, [R1+0x510] ;  /* 0x0005100001047983 */ /* 0x001f280000300800 */
[----:B------:R-:W4:Y:S04]  /*69390*/  LDL.LU R5, [R1+0x514] ;  /* 0x0005140001057983 */ /* 0x000f280000300800 */
[----:B------:R-:W4:Y:S04]  /*693a0*/  LDL.LU R6, [R1+0x518] ;  /* 0x0005180001067983 */ /* 0x000f280000300800 */
[----:B------:R-:W4:Y:S01]  /*693b0*/  LDL.LU R7, [R1+0x51c] ;  /* 0x00051c0001077983 */ /* 0x000f220000300800 */
[C---:B---3--:R-:W-:Y:S03]  /*693c0*/  HMMA.16816.F32 R20, R8.reuse, R20, R24 ;  /* 0x000000140814723c */ /* 0x048fe60000001818 */
[----:B------:R-:W3:Y:S04]  /*693d0*/  LDL.LU.64 R26, [R1+0x35a8] ;  /* 0x0035a800011a7983 */ /* 0x000ee80000300a00 */
[----:B------:R-:W3:Y:S11]  /*693e0*/  LDL.LU.64 R24, [R1+0x35a0] ;  /* 0x0035a00001187983 */ /* 0x000ef60000300a00 */
[----:B------:R-:W-:Y:S05]  /*693f0*/  @!UPT UIADD3 URZ, URZ, URZ, URZ ;  /* 0x0000003f3f3ff290 */ /* 0x000fea000fffe03f */
[----:B------:R0:W-:Y:S04]  /*69400*/  STL.64 [R1+0x930], R20 ;  /* 0x0009301401007387 */ /* 0x0001e80000100a00 */
        /* <DEDUP_REMOVED lines=8> */
[----:B0-----:R-:W2:Y:S04]  /*69490*/  LDL.LU R22, [R1+0x3580] ;  /* 0x0035800001167983 */ /* 0x001ea80000300800 */
[----:B------:R-:W3:Y:S02]  /*694a0*/  LDL.LU.64 R20, [R1+0x3578] ;  /* 0x0035780001147983 */ /* 0x000ee40000300a00 */
[C---:B---3--:R-:W-:Y:S11]  /*694b0*/  HMMA.16816.F32 R24, R8.reuse, R20, R24 ;  /* 0x000000140818723c */ /* 0x048ff60000001818 */
[----:B------:R-:W-:Y:S11]  /*694c0*/  @!UPT UIADD3 URZ, URZ, URZ, URZ ;  /* 0x0000003f3f3ff290 */ /* 0x000ff6000fffe03f */
[----:B------:R-:W-:Y:S01]  /*694d0*/  @!UPT UIADD3 URZ, URZ, URZ, URZ ;  /* 0x0000003f3f3ff290 */ /* 0x000fe2000fffe03f */
[----:B------:R0:W-:Y:S04]  /*694e0*/  STL.64 [R1+0x910], R24 ;  /* 0x0009101801007387 */ /* 0x0001e80000100a00 */
[----:B------:R1:W-:Y:S04]  /*694f0*/  STL.64 [R1+0x918], R26 ;  /* 0x0009181a01007387 */ /* 0x0003e80000100a00 */
[----:B0-----:R-:W1:Y:S04]  /*69500*/  LDL.LU.64 R24, [R1+0x3570] ;  /* 0x0035700001187983 */ /* 0x001e680000300a00 */
[----:B------:R-:W-:Y:S01]  /*69510*/  STL.64 [R1+0x3478], R20 ;  /* 0x0034781401007387 */ /* 0x000fe20000100a00 */
[C---:B-1----:R-:W-:Y:S03]  /*69520*/  HMMA.16816.F32 R24, R8.reuse, R24, R12 ;  /* 0x000000180818723c */ /* 0x042fe6000000180c */
        /* <DEDUP_REMOVED lines=21> */
[----:B------:R-:W3:Y:S11]  /*69680*/  LDL.LU.64 R12, [R1+0x3520] ;  /* 0x00352000010c7983 */ /* 0x000ef60000300a00 */
[----:B------:R-:W-:Y:S10]  /*69690*/  @!UPT UIADD3 URZ, URZ, URZ, URZ ;  /* 0x0000003f3f3ff290 */ /* 0x000ff4000fffe03f */
[----:B------:R2:W-:Y:S01]  /*696a0*/  STL.64 [R1+0x878], R26 ;  /* 0x0008781a01007387 */ /* 0x0005e20000100a00 */
[----:B------:R-:W-:Y:S01]  /*696b0*/  MOV R14, R24 ;  /* 0x00000018000e7202 */ /* 0x000fe20000000f00 */
[----:B------:R-:W-:Y:S02]  /*696c0*/  IMAD.MOV.U32 R15, RZ, RZ, R25 ;  /* 0x000000ffff0f7224 */ /* 0x000fe400078e0019 */
[----:B------:R-:W2:Y:S02]  /*696d0*/  LDL.LU.64 R24, [R1+0x3518] ;  /* 0x0035180001187983 */ /* 0x000ea40000300a00 */
[C---:B--2---:R-:W-:Y:S02]  /*696e0*/  HMMA.16816.F32 R24, R8.reuse, R24, R16 ;  /* 0x000000180818723c */ /* 0x044fe40000001810 */
[----:B------:R-:W2:Y:S04]  /*696f0*/  LDL.LU.64 R18, [R1+0x3510] ;  /* 0x0035100001127983 */ /* 0x000ea80000300a00 */
[----:B------:R-:W2:Y:S11]  /*69700*/  LDL.LU.64 R16, [R1+0x3508] ;  /* 0x0035080001107983 */ /* 0x000eb60000300a00 */
[----:B------:R-:W-:Y:S06]  /*69710*/  @!UPT UIADD3 URZ, URZ, URZ, URZ ;  /* 0x0000003f3f3ff290 */ /* 0x000fec000fffe03f */
        /* <DEDUP_REMOVED lines=8> */
[----:B------:R0:W-:Y:S04]  /*697a0*/  STL.64 [R1+0x858], R10 ;  /* 0x0008580a01007387 */ /* 0x0001e80000100a00 */
[----:B0-----:R-:W2:Y:S04]  /*697b0*/  LDL.LU.64 R10, [R1+0x34e8] ;  /* 0x0034e800010a7983 */ /* 0x001ea80000300a00 */
[----:B------:R-:W2:Y:S04]  /*697c0*/  LDL.LU.64 R8, [R1+0x34e0] ;  /* 0x0034e00001087983 */ /* 0x000ea80000300a00 */
[----:B------:R-:W-:Y:S04]  /*697d0*/  STL.64 [R1+0x3418], R14 ;  /* 0x0034180e01007387 */ /* 0x000fe80000100a00 */
[----:B------:R0:W-:Y:S04]  /*697e0*/  STL.64 [R1+0x3410], R12 ;  /* 0x0034100c01007387 */ /* 0x0001e80000100a00 */
[----:B0-----:R-:W3:Y:S04]  /*697f0*/  LDL.LU R12, [R1+0x520] ;  /* 0x00052000010c7983 */ /* 0x001ee80000300800 */
[----:B------:R-:W3:Y:S04]  /*69800*/  LDL.LU R13, [R1+0x524] ;  /* 0x00052400010d7983 */ /* 0x000ee80000300800 */
[----:B------:R-:W3:Y:S04]  /*69810*/  LDL.LU R14, [R1+0x528] ;  /* 0x00052800010e7983 */ /* 0x000ee80000300800 */
[----:B------:R-:W3:Y:S01]  /*69820*/  LDL.LU R15, [R1+0x52c] ;  /* 0x00052c00010f7983 */ /* 0x000ee20000300800 */
[----:B------:R-:W-:-:S02]  /*69830*/  MOV R20, R22 ;  /* 0x0000001600147202 */ /* 0x000fc40000000f00 */
[----:B------:R-:W-:Y:S01]  /*69840*/  MOV R21, R3 ;  /* 0x0000000300157202 */ /* 0x000fe20000000f00 */
[C---:B--2---:R-:W-:Y:S01]  /*69850*/  HMMA.16816.F32 R24, R8.reuse, R24, R16 ;  /* 0x000000180818723c */ /* 0x044fe20000001810 */
[----:B------:R-:W4:Y:S11]  /*69860*/  LDL.LU.64 R16, [R1+0x34d8] ;  /* 0x0034d80001107983 */ /* 0x000f360000300a00 */
[----:B------:R-:W-:Y:S11]  /*69870*/  @!UPT UIADD3 URZ, URZ, URZ, URZ ;  /* 0x0000003f3f3ff290 */ /* 0x000ff6000fffe03f */
[----:B------:R0:W-:Y:S04]  /*69880*/  STL.64 [R1+0x840], R24 ;  /* 0x0008401801007387 */ /* 0x0001e80000100a00 */
[----:B------:R-:W-:Y:S01]  /*69890*/  STL.64 [R1+0x848], R26 ;  /* 0x0008481a01007387 */ /* 0x000fe20000100a00 */
[C---:B---3--:R-:W-:Y:S03]  /*698a0*/  HMMA.16816.F32 R20, R8.reuse, R20, R12 ;  /* 0x000000140814723c */ /* 0x048fe6000000180c */
[----:B0-----:R-:W2:Y:S04]  /*698b0*/  LDL.LU.64 R24, [R1+0x34d0] ;  /* 0x0034d00001187983 */ /* 0x001ea80000300a00 */
[----:B------:R-:W3:Y:S11]  /*698c0*/  LDL.64 R12, [R1+0x110] ;  /* 0x00011000010c7983 */ /* 0x000ef60000100a00 */
[----:B------:R-:W-:Y:S05]  /*698d0*/  @!UPT UIADD3 URZ, URZ, URZ, URZ ;  /* 0x0000003f3f3ff290 */ /* 0x000fea000fffe03f */
[----:B------:R-:W-:Y:S04]  /*698e0*/  STL.64 [R1+0x830], R20 ;  /* 0x0008301401007387 */ /* 0x000fe80000100a00 */
[----:B------:R-:W-:Y:S01]  /*698f0*/  STL.64 [R1+0x838], R22 ;  /* 0x0008381601007387 */ /* 0x000fe20000100a00 */
[C---:B----4-:R-:W-:Y:S03]  /*69900*/  HMMA.16816.F32 R4, R8.reuse, R16, R4 ;  /* 0x000000100804723c */ /* 0x050fe60000001804 */
[----:B---3--:R0:W-:Y:S11]  /*69910*/  STL.64 [R1+0x3430], R12 ;  /* 0x0034300c01007387 */ /* 0x0081f60000100a00 */
[----:B------:R-:W-:Y:S09]  /*69920*/  @!UPT UIADD3 URZ, URZ, URZ, URZ ;  /* 0x0000003f3f3ff290 */ /* 0x000ff2000fffe03f */
[----:B------:R-:W-:Y:S04]  /*69930*/  STL.64 [R1+0x820], R4 ;  /* 0x0008200401007387 */ /* 0x000fe80000100a00 */
[----:B------:R-:W-:Y:S04]  /*69940*/  STL.64 [R1+0x828], R6 ;  /* 0x0008280601007387 */ /* 0x000fe80000100a00 */
        /* <DEDUP_REMOVED lines=8> */
[----:B--2---:R-:W-:Y:S04]  /*699d0*/  STL.64 [R1+0x3488], R22 ;  /* 0x0034881601007387 */ /* 0x004fe80000100a00 */
[----:B------:R0:W-:Y:S04]  /*699e0*/  STL.64 [R1+0x3480], R20 ;  /* 0x0034801401007387 */ /* 0x0001e80000100a00 */
[----:B0-----:R-:W2:Y:S04]  /*699f0*/  LDL.64 R20, [R1+0x170] ;  /* 0x0001700001147983 */ /* 0x001ea80000100a00 */
[----:B--2---:R0:W-:Y:S04]  /*69a00*/  STL.64 [R1+0x3498], R20 ;  /* 0x0034981401007387 */ /* 0x0041e80000100a00 */
[----:B0-----:R-:W2:Y:S04]  /*69a10*/  LDL.LU R20, [R1+0x4d0] ;  /* 0x0004d00001147983 */ /* 0x001ea80000300800 */
[----:B------:R-:W2:Y:S04]  /*69a20*/  LDL.LU R21, [R1+0x4d4] ;  /* 0x0004d40001157983 */ /* 0x000ea80000300800 */
[----:B------:R-:W2:Y:S04]  /*69a30*/  LDL.LU R22, [R1+0x4d8] ;  /* 0x0004d80001167983 */ /* 0x000ea80000300800 */
[----:B------:R-:W2:Y:S04]  /*69a40*/  LDL.LU R23, [R1+0x4dc] ;  /* 0x0004dc0001177983 */ /* 0x000ea80000300800 */
[----:B--2---:R-:W-:Y:S04]  /*69a50*/  STL.64 [R1+0x34b8], R22 ;  /* 0x0034b81601007387 */ /* 0x004fe80000100a00 */
[----:B------:R-:W-:Y:S04]  /*69a60*/  STL.64 [R1+0x34b0], R20 ;  /* 0x0034b01401007387 */ /* 0x000fe80000100a00 */
[----:B------:R-:W2:Y:S04]  /*69a70*/  LDL.LU R4, [R1+0x4e0] ;  /* 0x0004e00001047983 */ /* 0x000ea80000300800 */
        /* <DEDUP_REMOVED lines=13> */
[----:B----4-:R-:W-:Y:S04]  /*69b50*/  STL.64 [R1+0x3440], R14 ;  /* 0x0034400e01007387 */ /* 0x010fe80000100a00 */
[----:B---3--:R0:W-:Y:S04]  /*69b60*/  STL.64 [R1+0x3438], R12 ;  /* 0x0034380c01007387 */ /* 0x0081e80000100a00 */
[----:B0-----:R-:W3:Y:S04]  /*69b70*/  LDL.64 R12, [R1+0x130] ;  /* 0x00013000010c7983 */ /* 0x001ee80000100a00 */
[----:B---3--:R0:W-:Y:S04]  /*69b80*/  STL.64 [R1+0x3458], R12 ;  /* 0x0034580c01007387 */ /* 0x0081e80000100a00 */
[----:B0-----:R-:W3:Y:S04]  /*69b90*/  LDL.64 R12, [R1+0x140] ;  /* 0x00014000010c7983 */ /* 0x001ee80000100a00 */
[----:B---3--:R0:W-:Y:S04]  /*69ba0*/  STL.64 [R1+0x3460], R12 ;  /* 0x0034600c01007387 */ /* 0x0081e80000100a00 */
[----:B0-----:R-:W3:Y:S04]  /*69bb0*/  LDL.LU R12, [R1+0x4a0] ;  /* 0x0004a000010c7983 */ /* 0x001ee80000300800 */
[----:B------:R-:W3:Y:S04]  /*69bc0*/  LDL.LU R13, [R1+0x4a4] ;  /* 0x0004a400010d7983 */ /* 0x000ee80000300800 */
[----:B------:R-:W4:Y:S04]  /*69bd0*/  LDL.LU R14, [R1+0x4a8] ;  /* 0x0004a800010e7983 */ /* 0x000f280000300800 */
[----:B------:R-:W4:Y:S01]  /*69be0*/  LDL.LU R15, [R1+0x4ac] ;  /* 0x0004ac00010f7983 */ /* 0x000f220000300800 */
[----:B--2---:R-:W-:Y:S03]  /*69bf0*/  HMMA.16816.F32 R4, R8, R24, R4 ;  /* 0x000000180804723c */ /* 0x004fe60000001804 */
[----:B----4-:R-:W-:Y:S04]  /*69c00*/  STL.64 [R1+0x3470], R14 ;  /* 0x0034700e01007387 */ /* 0x010fe80000100a00 */
[----:B---3--:R0:W-:Y:S04]  /*69c10*/  STL.64 [R1+0x3468], R12 ;  /* 0x0034680c01007387 */ /* 0x0081e80000100a00 */
[----:B0-----:R-:W2:Y:S01]  /*69c20*/  LDL.64 R12, [R1+0x160] ;  /* 0x00016000010c7983 */ /* 0x001ea20000100a00 */
[----:B------:R-:W-:-:S02]  /*69c30*/  MOV R16, R2 ;  /* 0x0000000200107202 */ /* 0x000fc40000000f00 */
[----:B------:R-:W-:Y:S01]  /*69c40*/  MOV R17, R0 ;  /* 0x0000000000117202 */ /* 0x000fe20000000f00 */
[----:B--2---:R0:W-:Y:S04]  /*69c50*/  STL.64 [R1+0x3490], R12 ;  /* 0x0034900c01007387 */ /* 0x0041e80000100a00 */
[----:B0-----:R-:W2:Y:S04]  /*69c60*/  LDL.LU R12, [R1+0x4c0] ;  /* 0x0004c000010c7983 */ /* 0x001ea80000300800 */
[----:B------:R-:W2:Y:S04]  /*69c70*/  LDL.LU R13, [R1+0x4c4] ;  /* 0x0004c400010d7983 */ /* 0x000ea80000300800 */
[----:B------:R-:W2:Y:S04]  /*69c80*/  LDL.LU R14, [R1+0x4c8] ;  /* 0x0004c800010e7983 */ /* 0x000ea80000300800 */
[----:B------:R-:W2:Y:S04]  /*69c90*/  LDL.LU R15, [R1+0x4cc] ;  /* 0x0004cc00010f7983 */ /* 0x000ea80000300800 */
[----:B------:R-:W-:Y:S04]  /*69ca0*/  STL.64 [R1+0x810], R4 ;  /* 0x0008100401007387 */ /* 0x000fe80000100a00 */
[----:B------:R0:W-:Y:S04]  /*69cb0*/  STL.64 [R1+0x818], R6 ;  /* 0x0008180601007387 */ /* 0x0001e80000100a00 */
[----:B0-----:R-:W3:Y:S04]  /*69cc0*/  LDL.LU.64 R6, [R1+0x34c8] ;  /* 0x0034c80001067983 */ /* 0x001ee80000300a00 */
[----:B------:R-:W3:Y:S04]  /*69cd0*/  LDL.LU.64 R4, [R1+0x34c0] ;  /* 0x0034c00001047983 */ /* 0x000ee80000300a00 */
[----:B------:R0:W-:Y:S04]  /*69ce0*/  STL.64 [R1+0x33c0], R24 ;  /* 0x0033c01801007387 */ /* 0x0001e80000100a00 */
[----:B0-----:R-:W4:Y:S04]  /*69cf0*/  LDL.LU R24, [R1+0x460] ;  /* 0x0004600001187983 */ /* 0x001f280000300800 */
[----:B------:R-:W4:Y:S04]  /*69d00*/  LDL.LU R25, [R1+0x464] ;  /* 0x0004640001197983 */ /* 0x000f280000300800 */
[----:B------:R-:W2:Y:S04]  /*69d10*/  LDL.LU R26, [R1+0x468] ;  /* 0x00046800011a7983 */ /* 0x000ea80000300800 */
[----:B------:R-:W2:Y:S01]  /*69d20*/  LDL.LU R27, [R1+0x46c] ;  /* 0x00046c00011b7983 */ /* 0x000ea20000300800 */
[C---:B------:R-:W-:Y:S03]  /*69d30*/  HMMA.16816.F32 R16, R8.reuse, R16, R20 ;  /* 0x000000100810723c */ /* 0x040fe60000001814 */
[----:B--2---:R-:W-:Y:S04]  /*69d40*/  STL.64 [R1+0x3450], R26 ;  /* 0x0034501a01007387 */ /* 0x004fe80000100a00 */
[----:B----4-:R0:W-:Y:S04]  /*69d50*/  STL.64 [R1+0x3448], R24 ;  /* 0x0034481801007387 */ /* 0x0101e80000100a00 */
[----:B0-----:R-:W2:Y:S04]  /*69d60*/  LDL.LU R24, [R1+0x480] ;  /* 0x0004800001187983 */ /* 0x001ea80000300800 */
[----:B------:R-:W2:Y:S04]  /*69d70*/  LDL.LU R25, [R1+0x484] ;  /* 0x0004840001197983 */ /* 0x000ea80000300800 */
[----:B------:R-:W2:Y:S04]  /*69d80*/  LDL.LU R26, [R1+0x488] ;  /* 0x00048800011a7983 */ /* 0x000ea80000300800 */
[----:B------:R-:W2:Y:S04]  /*69d90*/  LDL.LU R27, [R1+0x48c] ;  /* 0x00048c00011b7983 */ /* 0x000ea80000300800 */
[----:B------:R-:W4:Y:S04]  /*69da0*/  LDL.LU.64 R22, [R1+0x34b8] ;  /* 0x0034b80001167983 */ /* 0x000f280000300a00 */
[----:B------:R-:W4:Y:S04]  /*69db0*/  LDL.LU.64 R20, [R1+0x34b0] ;  /* 0x0034b00001147983 */ /* 0x000f280000300a00 */
[----:B------:R0:W-:Y:S04]  /*69dc0*/  STL.64 [R1+0x800], R16 ;  /* 0x0008001001007387 */ /* 0x0001e80000100a00 */
[----:B------:R-:W-:Y:S04]  /*69dd0*/  STL.64 [R1+0x808], R18 ;  /* 0x0008081201007387 */ /* 0x000fe80000100a00 */
[----:B0-----:R-:W3:Y:S02]  /*69de0*/  LDL.LU.64 R16, [R1+0x34a8] ;  /* 0x0034a80001107983 */ /* 0x001ee40000300a00 */
[C---:B---3--:R-:W-:Y:S11]  /*69df0*/  HMMA.16816.F32 R4, R8.reuse, R16, R4 ;  /* 0x000000100804723c */ /* 0x048ff60000001804 */
[----:B------:R-:W-:Y:S11]  /*69e00*/  @!UPT UIADD3 URZ, URZ, URZ, URZ ;  /* 0x0000003f3f3ff290 */ /* 0x000ff6000fffe03f */
[----:B------:R-:W-:Y:S01]  /*69e10*/  @!UPT UIADD3 URZ, URZ, URZ, URZ ;  /* 0x0000003f3f3ff290 */ /* 0x000fe2000fffe03f */
[----:B------:R0:W-:Y:S04]  /*69e20*/  STL.64 [R1+0x7f0], R4 ;  /* 0x0007f00401007387 */ /* 0x0001e80000100a00 */
[----:B------:R-:W-:Y:S04]  /*69e30*/  STL.64 [R1+0x7f8], R6 ;  /* 0x0007f80601007387 */ /* 0x000fe80000100a00 */
[----:B0-----:R-:W4:Y:S04]  /*69e40*/  LDL.LU.64 R4, [R1+0x34a0] ;  /* 0x0034a00001047983 */ /* 0x001f280000300a00 */
[----:B------:R0:W-:Y:S04]  /*69e50*/  STL.64 [R1+0x33a8], R16 ;  /* 0x0033a81001007387 */ /* 0x0001e80000100a00 */
[----:B0-----:R-:W3:Y:S01]  /*69e60*/  LDL.64 R16, [R1+0x120] ;  /* 0x0001200001107983 */ /* 0x001ee20000100a00 */
[C---:B----4-:R-:W-:Y:S11]  /*69e70*/  HMMA.16816.F32 R20, R8.reuse, R4, R20 ;  /* 0x000000040814723c */ /* 0x050ff60000001814 */
[----:B------:R-:W-:Y:S11]  /*69e80*/  @!UPT UIADD3 URZ, URZ, URZ, URZ ;  /* 0x0000003f3f3ff290 */ /* 0x000ff6000fffe03f */
[----:B------:R-:W-:Y:S01]  /*69e90*/  @!UPT UIADD3 URZ, URZ, URZ, URZ ;  /* 0x0000003f3f3ff290 */ /* 0x000fe2000fffe03f */
[----:B------:R0:W-:Y:S04]  /*69ea0*/  STL.64 [R1+0x7e0], R20 ;  /* 0x0007e01401007387 */ /* 0x0001e80000100a00 */
[----:B------:R-:W-:Y:S04]  /*69eb0*/  STL.64 [R1+0x7e8], R22 ;  /* 0x0007e81601007387 */ /* 0x000fe80000100a00 */
[----:B0-----:R-:W4:Y:S02]  /*69ec0*/  LDL.LU.64 R20, [R1+0x3498] ;  /* 0x0034980001147983 */ /* 0x001f240000300a00 */
[----:B----4-:R-:W-:Y:S01]  /*69ed0*/  HMMA.16816.F32 R12, R8, R20, R12 ;  /* 0x00000014080c723c */ /* 0x010fe2000000180c */
[----:B------:R-:W-:-:S02]  /*69ee0*/  MOV R6, R20 ;  /* 0x0000001400067202 */ /* 0x000fc40000000f00 */
[----:B------:R-:W-:Y:S11]  /*69ef0*/  MOV R3, R21 ;  /* 0x0000001500037202 */ /* 0x000ff60000000f00 */
[----:B------:R-:W-:Y:S09]  /*69f00*/  @!UPT UIADD3 URZ, URZ, URZ, URZ ;  /* 0x0000003f3f3ff290 */ /* 0x000ff2000fffe03f */
[----:B------:R0:W-:Y:S04]  /*69f10*/  STL.64 [R1+0x7d0], R12 ;  /* 0x0007d00c01007387 */ /* 0x0001e80000100a00 */
[----:B------:R-:W-:Y:S04]  /*69f20*/  STL.64 [R1+0x7d8], R14 ;  /* 0x0007d80e01007387 */ /* 0x000fe80000100a00 */
[----:B0-----:R-:W4:Y:S04]  /*69f30*/  LDL.LU.64 R12, [R1+0x3490] ;  /* 0x00349000010c7983 */ /* 0x001f280000300a00 */
[----:B------:R-:W4:Y:S04]  /*69f40*/  LDL.LU.64 R22, [R1+0x3488] ;  /* 0x0034880001167983 */ /* 0x000f280000300a00 */
[----:B------:R-:W4:Y:S04]  /*69f50*/  LDL.LU.64 R20, [R1+0x3480] ;  /* 0x0034800001147983 */ /* 0x000f280000300a00 */
[----:B------:R-:W-:Y:S04]  /*69f60*/  STL [R1+0x3374], R3 ;  /* 0x0033740301007387 */ /* 0x000fe80000100800 */
[----:B------:R-:W-:Y:S01]  /*69f70*/  STL [R1+0x3370], R6 ;  /* 0x0033700601007387 */ /* 0x000fe20000100800 */
[----:B----4-:R-:W-:Y:S01]  /*69f80*/  HMMA.16816.F32 R20, R8, R12, R20 ;  /* 0x0000000c0814723c */ /* 0x010fe20000001814 */
[----:B------:R-:W-:Y:S11]  /*69f90*/  MOV R7, R13 ;  /* 0x0000000d00077202 */ /* 0x000ff60000000f00 */
[----:B------:R-:W-:Y:S11]  /*69fa0*/  @!UPT UIADD3 URZ, URZ, URZ, URZ ;  /* 0x0000003f3f3ff290 */ /* 0x000ff6000fffe03f */
[----:B------:R0:W-:Y:S04]  /*69fb0*/  STL.64 [R1+0x7c0], R20 ;  /* 0x0007c01401007387 */ /* 0x0001e80000100a00 */
[----:B------:R1:W-:Y:S04]  /*69fc0*/  STL.64 [R1+0x7c8], R22 ;  /* 0x0007c81601007387 */ /* 0x0003e80000100a00 */
[----:B0-----:R-:W4:Y:S01]  /*69fd0*/  LDL.LU.64 R20, [R1+0x3478] ;  /* 0x0034780001147983 */ /* 0x001f220000300a00 */
[----:B-1----:R-:W-:-:S03]  /*69fe0*/  IMAD.MOV.U32 R22, RZ, RZ, R12 ;  /* 0x000000ffff167224 */ /* 0x002fc600078e000c */
[----:B------:R-:W4:Y:S04]  /*69ff0*/  LDL.LU.64 R14, [R1+0x3470] ;  /* 0x00347000010e7983 */ /* 0x000f280000300a00 */
[----:B------:R-:W4:Y:S04]  /*6a000*/  LDL.LU.64 R12, [R1+0x3468] ;  /* 0x00346800010c7983 */ /* 0x000f280000300a00 */
[----:B------:R-:W-:Y:S04]  /*6a010*/  STL [R1+0x337c], R7 ;  /* 0x00337c0701007387 */ /* 0x000fe80000100800 */
[----:B------:R-:W-:Y:S01]  /*6a020*/  STL [R1+0x3378], R22 ;  /* 0x0033781601007387 */ /* 0x000fe20000100800 */
[C---:B----4-:R-:W-:Y:S11]  /*6a030*/  HMMA.16816.F32 R12, R8.reuse, R20, R12 ;  /* 0x00000014080c723c */ /* 0x050ff6000000180c */
[----:B------:R-:W-:Y:S11]  /*6a040*/  @!UPT UIADD3 URZ, URZ, URZ, URZ ;  /* 0x0000003f3f3ff290 */ /* 0x000ff6000fffe03f */
[----:B------:R-:W-:Y:S01]  /*6a050*/  @!UPT UIADD3 URZ, URZ, URZ, URZ ;  /* 0x0000003f3f3ff290 */ /* 0x000fe2000fffe03f */
[----:B------:R0:W-:Y:S04]  /*6a060*/  STL.64 [R1+0x7b0], R12 ;  /* 0x0007b00c01007387 */ /* 0x0001e80000100a00 */
[----:B------:R-:W-:Y:S04]  /*6a070*/  STL.64 [R1+0x7b8], R14 ;  /* 0x0007b80e01007387 */ /* 0x000fe80000100a00 */
[----:B0-----:R-:W4:Y:S04]  /*6a080*/  LDL.LU.64 R12, [R1+0x3460] ;  /* 0x00346000010c7983 */ /* 0x001f280000300a00 */
[----:B------:R0:W-:Y:S04]  /*6a090*/  STL.64 [R1+0x3340], R20 ;  /* 0x0033401401007387 */ /* 0x0001e80000100a00 */
[----:B0-----:R-:W4:Y:S04]  /*6a0a0*/  LDL.LU R20, [R1+0x490] ;  /* 0x0004900001147983 */ /* 0x001f280000300800 */
[----:B------:R-:W4:Y:S04]  /*6a0b0*/  LDL.LU R21, [R1+0x494] ;  /* 0x0004940001157983 */ /* 0x000f280000300800 */
[----:B------:R-:W4:Y:S04]  /*6a0c0*/  LDL.LU R22, [R1+0x498] ;  /* 0x0004980001167983 */ /* 0x000f280000300800 */
[----:B------:R-:W4:Y:S02]  /*6a0d0*/  LDL.LU R23, [R1+0x49c] ;  /* 0x00049c0001177983 */ /* 0x000f240000300800 */
[C---:B----4-:R-:W-:Y:S11]  /*6a0e0*/  HMMA.16816.F32 R20, R8.reuse, R12, R20 ;  /* 0x0000000c0814723c */ /* 0x050ff60000001814 */
[----:B------:R-:W-:Y:S11]  /*6a0f0*/  @!UPT UIADD3 URZ, URZ, URZ, URZ ;  /* 0x0000003f3f3ff290 */ /* 0x000ff6000fffe03f */
[----:B------:R-:W-:Y:S01]  /*6a100*/  @!UPT UIADD3 URZ, URZ, URZ, URZ ;  /* 0x0000003f3f3ff290 */ /* 0x000fe2000fffe03f */
[----:B------:R0:W-:Y:S04]  /*6a110*/  STL.64 [R1+0x7a0], R20 ;  /* 0x0007a01401007387 */ /* 0x0001e80000100a00 */
[----:B------:R1:W-:Y:S01]  /*6a120*/  STL.64 [R1+0x7a8], R22 ;  /* 0x0007a81601007387 */ /* 0x0003e20000100a00 */
[----:B0-----:R-:W-:Y:S02]  /*6a130*/  MOV R21, R12 ;  /* 0x0000000c00157202 */ /* 0x001fe40000000f00 */
[----:B------:R-:W-:Y:S02]  /*6a140*/  MOV R20, R13 ;  /* 0x0000000d00147202 */ /* 0x000fe40000000f00 */
[----:B------:R-:W2:Y:S04]  /*6a150*/  LDL.LU.64 R12, [R1+0x3458] ;  /* 0x00345800010c7983 */ /* 0x000ea80000300a00 */
[----:B------:R-:W-:Y:S01]  /*6a160*/  STL [R1+0x3380], R21 ;  /* 0x0033801501007387 */ /* 0x000fe20000100800 */
[C---:B--2---:R-:W-:Y:S01]  /*6a170*/  HMMA.16816.F32 R24, R8.reuse, R12, R24 ;  /* 0x0000000c0818723c */ /* 0x044fe20000001818 */
[----:B------:R-:W-:Y:S01]  /*6a180*/  MOV R28, R12 ;  /* 0x0000000c001c7202 */ /* 0x000fe20000000f00 */
[----:B-1----:R-:W-:Y:S11]  /*6a190*/  IMAD.MOV.U32 R23, RZ, RZ, R13 ;  /* 0x000000ffff177224 */ /* 0x002ff600078e000d */
[----:B------:R-:W-:Y:S10]  /*6a1a0*/  @!UPT UIADD3 URZ, URZ, URZ, URZ ;  /* 0x0000003f3f3ff290 */ /* 0x000ff4000fffe03f */
[----:B------:R-:W-:Y:S04]  /*6a1b0*/  STL.64 [R1+0x790], R24 ;  /* 0x0007901801007387 */ /* 0x000fe80000100a00 */
[----:B------:R0:W-:Y:S04]  /*6a1c0*/  STL.64 [R1+0x798], R26 ;  /* 0x0007981a01007387 */ /* 0x0001e80000100a00 */
[----:B0-----:R-:W2:Y:S04]  /*6a1d0*/  LDL.LU.64 R26, [R1+0x3450] ;  /* 0x00345000011a7983 */ /* 0x001ea80000300a00 */
[----:B------:R-:W2:Y:S04]  /*6a1e0*/  LDL.LU.64 R24, [R1+0x3448] ;  /* 0x0034480001187983 */ /* 0x000ea80000300a00 */
[----:B------:R-:W3:Y:S04]  /*6a1f0*/  LDL.LU.64 R14, [R1+0x3440] ;  /* 0x00344000010e7983 */ /* 0x000ee80000300a00 */
[----:B------:R-:W3:Y:S02]  /*6a200*/  LDL.LU.64 R12, [R1+0x3438] ;  /* 0x00343800010c7983 */ /* 0x000ee40000300a00 */
[----:B---3--:R-:W-:Y:S11]  /*6a210*/  HMMA.16816.F32 R12, R8, R16, R12 ;  /* 0x00000010080c723c */ /* 0x008ff6000000180c */
[----:B------:R-:W-:Y:S11]  /*6a220*/  @!UPT UIADD3 URZ, URZ, URZ, URZ ;  /* 0x0000003f3f3ff290 */ /* 0x000ff6000fffe03f */
[----:B------:R-:W-:Y:S01]  /*6a230*/  @!UPT UIADD3 URZ, URZ, URZ, URZ ;  /* 0x0000003f3f3ff290 */ /* 0x000fe2000fffe03f */
[----:B------:R0:W-:Y:S04]  /*6a240*/  STL.64 [R1+0x780], R12 ;  /* 0x0007800c01007387 */ /* 0x0001e80000100a00 */
[----:B------:R-:W-:Y:S04]  /*6a250*/  STL.64 [R1+0x788], R14 ;  /* 0x0007880e01007387 */ /* 0x000fe80000100a00 */
[----:B0-----:R-:W2:Y:S01]  /*6a260*/  LDL.LU.64 R12, [R1+0x3430] ;  /* 0x00343000010c7983 */ /* 0x001ea20000300a00 */
[----:B------:R-:W-:-:S05]  /*6a270*/  MOV R6, R16 ;  /* 0x0000001000067202 */ /* 0x000fca0000000f00 */
[----:B------:R-:W-:Y:S04]  /*6a280*/  STL [R1+0x3428], R6 ;  /* 0x0034280601007387 */ /* 0x000fe80000100800 */
[----:B------:R2:W-:Y:S02]  /*6a290*/  STL.64 [R1+0x3420], R4 ;  /* 0x0034200401007387 */ /* 0x0005e40000100a00 */
[----:B--2---:R-:W-:Y:S11]  /*6a2a0*/  HMMA.16816.F32 R4, R8, R12, R24 ;  /* 0x0000000c0804723c */ /* 0x004ff60000001818 */
[----:B------:R-:W-:Y:S11]  /*6a2b0*/  @!UPT UIADD3 URZ, URZ, URZ, URZ ;  /* 0x0000003f3f3ff290 */ /* 0x000ff6000fffe03f */
[----:B------:R-:W-:Y:S01]  /*6a2c0*/  @!UPT UIADD3 URZ, URZ, URZ, URZ ;  /* 0x0000003f3f3ff290 */ /* 0x000fe2000fffe03f */
[----:B------:R0:W-:Y:S04]  /*6a2d0*/  STL.64 [R1+0x760], R4 ;  /* 0x0007600401007387 */ /* 0x0001e80000100a00 */
[----:B------:R1:W-:Y:S04]  /*6a2e0*/  STL.64 [R1+0x768], R6 ;  /* 0x0007680601007387 */ /* 0x0003e80000100a00 */
[----:B0-----:R-:W2:Y:S04]  /*6a2f0*/  LDL.LU R4, [R1+0x450] ;  /* 0x0004500001047983 */ /* 0x001ea80000300800 */
[----:B------:R-:W2:Y:S04]  /*6a300*/  LDL.LU R5, [R1+0x454] ;  /* 0x0004540001057983 */ /* 0x000ea80000300800 */
[----:B-1----:R-:W2:Y:S04]  /*6a310*/  LDL.LU R6, [R1+0x458] ;  /* 0x0004580001067983 */ /* 0x002ea80000300800 */
[----:B------:R-:W2:Y:S04]  /*6a320*/  LDL.LU R7, [R1+0x45c] ;  /* 0x00045c0001077983 */ /* 0x000ea80000300800 */
[----:B------:R-:W3:Y:S01]  /*6a330*/  LDL.64 R24, [R1+0x1c0] ;  /* 0x0001c00001187983 */ /* 0x000ee20000100a00 */
[----:B------:R-:W-:-:S02]  /*6a340*/  MOV R22, R12 ;  /* 0x0000000c00167202 */ /* 0x000fc40000000f00 */
[----:B------:R-:W-:Y:S02]  /*6a350*/  MOV R3, R13 ;  /* 0x0000000d00037202 */ /* 0x000fe40000000f00 */
[----:B------:R-:W2:Y:S01]  /*6a360*/  LDL.64 R12, [R1+0x100] ;  /* 0x00010000010c7983 */ /* 0x000ea20000100a00 */
[----:B------:R-:W-:-:S03]  /*6a370*/  MOV R29, R17 ;  /* 0x00000011001d7202 */ /* 0x000fc60000000f00 */
[----:B---3--:R0:W-:Y:S04]  /*6a380*/  STL.64 [R1+0x33d8], R24 ;  /* 0x0033d81801007387 */ /* 0x0081e80000100a00 */
[----:B------:R-:W3:Y:S04]  /*6a390*/  LDL.LU R16, [R1+0x3f0] ;  /* 0x0003f00001107983 */ /* 0x000ee80000300800 */
[----:B------:R-:W3:Y:S04]  /*6a3a0*/  LDL.LU R17, [R1+0x3f4] ;  /* 0x0003f40001117983 */ /* 0x000ee80000300800 */
[----:B------:R-:W4:Y:S04]  /*6a3b0*/  LDL.LU R18, [R1+0x3f8] ;  /* 0x0003f80001127983 */ /* 0x000f280000300800 */
[----:B------:R-:W4:Y:S04]  /*6a3c0*/  LDL.LU R19, [R1+0x3fc] ;  /* 0x0003fc0001137983 */ /* 0x000f280000300800 */
[----:B0-----:R-:W2:Y:S04]  /*6a3d0*/  LDL.64 R24, [R1+0x1d0] ;  /* 0x0001d00001187983 */ /* 0x001ea80000100a00 */
[----:B--2---:R0:W-:Y:S04]  /*6a3e0*/  STL.64 [R1+0x33f0], R24 ;  /* 0x0033f01801007387 */ /* 0x0041e80000100a00 */
[----:B0-----:R-:W2:Y:S04]  /*6a3f0*/  LDL.64 R24, [R1+0x1e0] ;  /* 0x0001e00001187983 */ /* 0x001ea80000100a00 */
[----:B--2---:R0:W-:Y:S04]  /*6a400*/  STL.64 [R1+0x3408], R24 ;  /* 0x0034081801007387 */ /* 0x0041e80000100a00 */
[----:B0-----:R-:W2:Y:S04]  /*6a410*/  LDL.LU R24, [R1+0x440] ;  /* 0x0004400001187983 */ /* 0x001ea80000300800 */
[----:B------:R-:W2:Y:S04]  /*6a420*/  LDL.LU R25, [R1+0x444] ;  /* 0x0004440001197983 */ /* 0x000ea80000300800 */
[----:B------:R-:W2:Y:S04]  /*6a430*/  LDL.LU R26, [R1+0x448] ;  /* 0x00044800011a7983 */ /* 0x000ea80000300800 */
[----:B------:R-:W2:Y:S04]  /*6a440*/  LDL.LU R27, [R1+0x44c] ;  /* 0x00044c00011b7983 */ /* 0x000ea80000300800 */
        /* <DEDUP_REMOVED lines=11> */
[----:B------:R-:W4:Y:S04]  /*6a500*/  LDL.LU R18, [R1+0x418] ;  /* 0x0004180001127983 */ /* 0x000f280000300800 */
[----:B------:R-:W4:Y:S01]  /*6a510*/  LDL.LU R19, [R1+0x41c] ;  /* 0x00041c0001137983 */ /* 0x000f220000300800 */
[----:B------:R-:W-:-:S03]  /*6a520*/  IMAD.MOV.U32 R21, RZ, RZ, R12 ;  /* 0x000000ffff157224 */ /* 0x000fc600078e000c */
[----:B----4-:R-:W-:Y:S04]  /*6a530*/  STL.64 [R1+0x33e8], R18 ;  /* 0x0033e81201007387 */ /* 0x010fe80000100a00 */
[----:B---3--:R0:W-:Y:S04]  /*6a540*/  STL.64 [R1+0x33e0], R16 ;  /* 0x0033e01001007387 */ /* 0x0081e80000100a00 */
[----:B0-----:R-:W3:Y:S04]  /*6a550*/  LDL.LU R16, [R1+0x420] ;  /* 0x0004200001107983 */ /* 0x001ee80000300800 */
[----:B------:R-:W3:Y:S04]  /*6a560*/  LDL.LU R17, [R1+0x424] ;  /* 0x0004240001117983 */ /* 0x000ee80000300800 */
[----:B------:R-:W3:Y:S04]  /*6a570*/  LDL.LU R18, [R1+0x428] ;  /* 0x0004280001127983 */ /* 0x000ee80000300800 */
[----:B------:R-:W3:Y:S04]  /*6a580*/  LDL.LU R19, [R1+0x42c] ;  /* 0x00042c0001137983 */ /* 0x000ee80000300800 */
[----:B------:R-:W-:Y:S04]  /*6a590*/  STL.64 [R1+0x740], R4 ;  /* 0x0007400401007387 */ /* 0x000fe80000100a00 */
[----:B------:R0:W-:Y:S04]  /*6a5a0*/  STL.64 [R1+0x748], R6 ;  /* 0x0007480601007387 */ /* 0x0001e80000100a00 */
[----:B0-----:R-:W4:Y:S01]  /*6a5b0*/  LDL.LU R6, [R1+0x3428] ;  /* 0x0034280001067983 */ /* 0x001f220000300800 */
[----:B------:R-:W-:-:S03]  /*6a5c0*/  MOV R7, R13 ;  /* 0x0000000d00077202 */ /* 0x000fc60000000f00 */
[----:B------:R-:W2:Y:S04]  /*6a5d0*/  LDL.LU.64 R4, [R1+0x3420] ;  /* 0x0034200001047983 */ /* 0x000ea80000300a00 */
[----:B------:R-:W2:Y:S04]  /*6a5e0*/  LDL.LU.64 R14, [R1+0x3418] ;  /* 0x00341800010e7983 */ /* 0x000ea80000300a00 */
[----:B------:R-:W2:Y:S02]  /*6a5f0*/  LDL.LU.64 R12, [R1+0x3410] ;  /* 0x00341000010c7983 */ /* 0x000ea40000300a00 */
[----:B--2---:R-:W-:Y:S02]  /*6a600*/  HMMA.16816.F32 R8, R8, R12, R24 ;  /* 0x0000000c0808723c */ /* 0x004fe40000001818 */
[----:B----4-:R-:W-:Y:S04]  /*6a610*/  STL.64 [R1+0x33a0], R6 ;  /* 0x0033a00601007387 */ /* 0x010fe80000100a00 */
[----:B------:R0:W-:Y:S04]  /*6a620*/  STL.64 [R1+0x3398], R4 ;  /* 0x0033980401007387 */ /* 0x0001e80000100a00 */
[----:B0-----:R-:W2:Y:S04]  /*6a630*/  LDL.64 R4, [R1+0x1a0] ;  /* 0x0001a00001047983 */ /* 0x001ea80000100a00 */
[----:B------:R-:W-:Y:S04]  /*6a640*/  STL.64 [R1+0x3390], R22 ;  /* 0x0033901601007387 */ /* 0x000fe80000100a00 */
[----:B------:R0:W-:Y:S04]  /*6a650*/  STL.64 [R1+0x3388], R20 ;  /* 0x0033881401007387 */ /* 0x0001e80000100a00 */
[----:B0-----:R-:W4:Y:S04]  /*6a660*/  LDL.LU R20, [R1+0x3e0] ;  /* 0x0003e00001147983 */ /* 0x001f280000300800 */
[----:B------:R-:W4:Y:S04]  /*6a670*/  LDL.LU R21, [R1+0x3e4] ;  /* 0x0003e40001157983 */ /* 0x000f280000300800 */
[----:B------:R-:W4:Y:S04]  /*6a680*/  LDL.LU R22, [R1+0x3e8] ;  /* 0x0003e80001167983 */ /* 0x000f280000300800 */
[----:B------:R-:W4:Y:S04]  /*6a690*/  LDL.LU R23, [R1+0x3ec] ;  /* 0x0003ec0001177983 */ /* 0x000f280000300800 */
[----:B------:R-:W2:Y:S04]  /*6a6a0*/  LDL.LU.64 R24, [R1+0x3408] ;  /* 0x0034080001187983 */ /* 0x000ea80000300a00 */
[----:B------:R-:W-:Y:S04]  /*6a6b0*/  STL.64 [R1+0x730], R8 ;  /* 0x0007300801007387 */ /* 0x000fe80000100a00 */
[----:B------:R0:W-:Y:S04]  /*6a6c0*/  STL.64 [R1+0x738], R10 ;  /* 0x0007380a01007387 */ /* 0x0001e80000100a00 */
[----:B0-----:R-:W2:Y:S04]  /*6a6d0*/  LDL.LU.64 R10, [R1+0x3400] ;  /* 0x00340000010a7983 */ /* 0x001ea80000300a00 */
[----:B------:R-:W2:Y:S04]  /*6a6e0*/  LDL.LU.64 R8, [R1+0x33f8] ;  /* 0x0033f80001087983 */ /* 0x000ea80000300a00 */
[----:B------:R-:W-:Y:S04]  /*6a6f0*/  STL.64 [R1+0x32c0], R14 ;  /* 0x0032c00e01007387 */ /* 0x000fe80000100a00 */
[----:B------:R0:W-:Y:S04]  /*6a700*/  STL.64 [R1+0x32b8], R12 ;  /* 0x0032b80c01007387 */ /* 0x0001e80000100a00 */
[----:B0-----:R-:W2:Y:S04]  /*6a710*/  LDL.LU R12, [R1+0x430] ;  /* 0x00043000010c7983 */ /* 0x001ea80000300800 */
[----:B------:R-:W2:Y:S04]  /*6a720*/  LDL.LU R13, [R1+0x434] ;  /* 0x00043400010d7983 */ /* 0x000ea80000300800 */
[----:B------:R-:W2:Y:S04]  /*6a730*/  LDL.LU R14, [R1+0x438] ;  /* 0x00043800010e7983 */ /* 0x000ea80000300800 */
[----:B------:R-:W2:Y:S02]  /*6a740*/  LDL.LU R15, [R1+0x43c] ;  /* 0x00043c00010f7983 */ /* 0x000ea40000300800 */
[C---:B--2---:R-:W-:Y:S11]  /*6a750*/  HMMA.16816.F32 R12, R8.reuse, R24, R12 ;  /* 0x00000018080c723c */ /* 0x044ff6000000180c */
[----:B------:R-:W-:Y:S11]  /*6a760*/  @!UPT UIADD3 URZ, URZ, URZ, URZ ;  /* 0x0000003f3f3ff290 */ /* 0x000ff6000fffe03f */
[----:B------:R-:W-:Y:S01]  /*6a770*/  @!UPT UIADD3 URZ, URZ, URZ, URZ ;  /* 0x0000003f3f3ff290 */ /* 0x000fe2000fffe03f */
[----:B------:R0:W-:Y:S04]  /*6a780*/  STL.64 [R1+0x720], R12 ;  /* 0x0007200c01007387 */ /* 0x0001e80000100a00 */
[----:B------:R-:W-:Y:S01]  /*6a790*/  STL.64 [R1+0x728], R14 ;  /* 0x0007280e01007387 */ /* 0x000fe20000100a00 */
[----:B0-----:R-:W-:Y:S02]  /*6a7a0*/  MOV R13, R24 ;  /* 0x00000018000d7202 */ /* 0x001fe40000000f00 */
[----:B------:R-:W-:Y:S02]  /*6a7b0*/  MOV R12, R25 ;  /* 0x00000019000c7202 */ /* 0x000fe40000000f00 */
[----:B------:R-:W3:Y:S02]  /*6a7c0*/  LDL.LU.64 R24, [R1+0x33f0] ;  /* 0x0033f00001187983 */ /* 0x000ee40000300a00 */
[C---:B---3--:R-:W-:Y:S01]  /*6a7d0*/  HMMA.16816.F32 R16, R8.reuse, R24, R16 ;  /* 0x000000180810723c */ /* 0x048fe20000001810 */
[----:B------:R-:W-:Y:S01]  /*6a7e0*/  MOV R2, R24 ;  /* 0x0000001800027202 */ /* 0x000fe20000000f00 */
[----:B------:R-:W-:Y:S11]  /*6a7f0*/  IMAD.MOV.U32 R0, RZ, RZ, R25 ;  /* 0x000000ffff007224 */ /* 0x000ff600078e0019 */
[----:B------:R-:W-:Y:S10]  /*6a800*/  @!UPT UIADD3 URZ, URZ, URZ, URZ ;  /* 0x0000003f3f3ff290 */ /* 0x000ff4000fffe03f */
[----:B------:R-:W-:Y:S04]  /*6a810*/  STL.64 [R1+0x710], R16 ;  /* 0x0007101001007387 */ /* 0x000fe80000100a00 */
[----:B------:R0:W-:Y:S04]  /*6a820*/  STL.64 [R1+0x718], R18 ;  /* 0x0007181201007387 */ /* 0x0001e80000100a00 */
[----:B0-----:R-:W2:Y:S04]  /*6a830*/  LDL.LU.64 R18, [R1+0x33e8] ;  /* 0x0033e80001127983 */ /* 0x001ea80000300a00 */
[----:B------:R-:W2:Y:S04]  /*6a840*/  LDL.LU.64 R16, [R1+0x33e0] ;  /* 0x0033e00001107983 */ /* 0x000ea80000300a00 */
[----:B------:R-:W2:Y:S02]  /*6a850*/  LDL.LU.64 R24, [R1+0x33d8] ;  /* 0x0033d80001187983 */ /* 0x000ea40000300a00 */
[----:B--2---:R-:W-:Y:S01]  /*6a860*/  HMMA.16816.F32 R16, R8, R24, R16 ;  /* 0x000000180810723c */ /* 0x004fe20000001810 */
[----:B------:R-:W-:-:S02]  /*6a870*/  MOV R15, R24 ;  /* 0x00000018000f7202 */ /* 0x000fc40000000f00 */
[----:B------:R-:W-:Y:S11]  /*6a880*/  MOV R14, R25 ;  /* 0x00000019000e7202 */ /* 0x000ff60000000f00 */
[----:B------:R-:W-:Y:S09]  /*6a890*/  @!UPT UIADD3 URZ, URZ, URZ, URZ ;  /* 0x0000003f3f3ff290 */ /* 0x000ff2000fffe03f */
[----:B------:R-:W-:Y:S04]  /*6a8a0*/  STL.64 [R1+0x700], R16 ;  /* 0x0007001001007387 */ /* 0x000fe80000100a00 */
[----:B------:R0:W-:Y:S04]  /*6a8b0*/  STL.64 [R1+0x708], R18 ;  /* 0x0007081201007387 */ /* 0x0001e80000100a00 */
[----:B0-----:R-:W2:Y:S04]  /*6a8c0*/  LDL.LU.64 R18, [R1+0x33d0] ;  /* 0x0033d00001127983 */ /* 0x001ea80000300a00 */
        /* <DEDUP_REMOVED lines=8> */
[----:B------:R-:W2:Y:S04]  /*6a950*/  LDL.LU.64 R16, [R1+0x33b0] ;  /* 0x0033b00001107983 */ /* 0x000ea80000300a00 */
[----:B------:R0:W-:Y:S04]  /*6a960*/  STL.64 [R1+0x3270], R24 ;  /* 0x0032701801007387 */ /* 0x0001e80000100a00 */
[----:B0-----:R-:W3:Y:S04]  /*6a970*/  LDL.LU R24, [R1+0x3d0] ;  /* 0x0003d00001187983 */ /* 0x001ee80000300800 */
[----:B------:R-:W3:Y:S04]  /*6a980*/  LDL.LU R25, [R1+0x3d4] ;  /* 0x0003d40001197983 */ /* 0x000ee80000300800 */
[----:B------:R-:W3:Y:S04]  /*6a990*/  LDL.LU R26, [R1+0x3d8] ;  /* 0x0003d800011a7983 */ /* 0x000ee80000300800 */
[----:B------:R-:W3:Y:S01]  /*6a9a0*/  LDL.LU R27, [R1+0x3dc] ;  /* 0x0003dc00011b7983 */ /* 0x000ee20000300800 */
[----:B--2---:R-:W-:Y:S11]  /*6a9b0*/  HMMA.16816.F32 R16, R8, R4, R16 ;  /* 0x000000040810723c */ /* 0x004ff60000001810 */
[----:B------:R-:W-:Y:S11]  /*6a9c0*/  @!UPT UIADD3 URZ, URZ, URZ, URZ ;  /* 0x0000003f3f3ff290 */ /* 0x000ff6000fffe03f */
[----:B------:R-:W-:Y:S01]  /*6a9d0*/  @!UPT UIADD3 URZ, URZ, URZ, URZ ;  /* 0x0000003f3f3ff290 */ /* 0x000fe2000fffe03f */
[----:B------:R0:W-:Y:S04]  /*6a9e0*/  STL.64 [R1+0x6e0], R16 ;  /* 0x0006e01001007387 */ /* 0x0001e80000100a00 */
[----:B------:R1:W-:Y:S04]  /*6a9f0*/  STL.64 [R1+0x6e8], R18 ;  /* 0x0006e81201007387 */ /* 0x0003e80000100a00 */
[----:B0-----:R-:W4:Y:S01]  /*6aa00*/  LDL.LU.64 R16, [R1+0x33a8] ;  /* 0x0033a80001107983 */ /* 0x001f220000300a00 */
[----:B-1----:R-:W-:-:S03]  /*6aa10*/  MOV R19, R4 ;  /* 0x0000000400137202 */ /* 0x002fc60000000f00 */
[----:B------:R-:W2:Y:S01]  /*6aa20*/  LDL.LU.64 R6, [R1+0x33a0] ;  /* 0x0033a00001067983 */ /* 0x000ea20000300a00 */
[----:B------:R-:W-:-:S03]  /*6aa30*/  MOV R18, R5 ;  /* 0x0000000500127202 */ /* 0x000fc60000000f00 */
[----:B------:R-:W3:Y:S01]  /*6aa40*/  LDL.LU.64 R4, [R1+0x3398] ;  /* 0x0033980001047983 */ /* 0x000ee20000300a00 */
[C---:B----4-:R-:W-:Y:S08]  /*6aa50*/  HMMA.16816.F32 R20, R8.reuse, R16, R20 ;  /* 0x000000100814723c */ /* 0x050ff00000001814 */
[----:B---3--:R-:W-:Y:S11]  /*6aa60*/  HMMA.16816.F32 R24, R8, R4, R24 ;  /* 0x000000040818723c */ /* 0x008ff60000001818 */
[----:B------:R-:W-:Y:S04]  /*6aa70*/  @!UPT UIADD3 URZ, URZ, URZ, URZ ;  /* 0x0000003f3f3ff290 */ /* 0x000fe8000fffe03f */
[----:B------:R-:W-:Y:S04]  /*6aa80*/  STL.64 [R1+0x6d0], R20 ;  /* 0x0006d01401007387 */ /* 0x000fe80000100a00 */
[----:B------:R0:W-:Y:S04]  /*6aa90*/  STL.64 [R1+0x6d8], R22 ;  /* 0x0006d81601007387 */ /* 0x0001e80000100a00 */
[----:B0-----:R-:W3:Y:S04]  /*6aaa0*/  LDL.LU.64 R22, [R1+0x3390] ;  /* 0x0033900001167983 */ /* 0x001ee80000300a00 */
[----:B------:R-:W4:Y:S04]  /*6aab0*/  LDL.LU.64 R20, [R1+0x3388] ;  /* 0x0033880001147983 */ /* 0x000f280000300a00 */
[----:B------:R0:W-:Y:S04]  /*6aac0*/  STL.64 [R1+0x3250], R16 ;  /* 0x0032501001007387 */ /* 0x0001e80000100a00 */
[----:B------:R-:W-:Y:S04]  /*6aad0*/  STL.64 [R1+0x6c0], R24 ;  /* 0x0006c01801007387 */ /* 0x000fe80000100a00 */
[----:B------:R-:W-:Y:S01]  /*6aae0*/  STL.64 [R1+0x6c8], R26 ;  /* 0x0006c81a01007387 */ /* 0x000fe20000100a00 */
[----:B0-----:R-:W-:Y:S01]  /*6aaf0*/  IMAD.MOV.U32 R16, RZ, RZ, R19 ;  /* 0x000000ffff107224 */ /* 0x001fe200078e0013 */
[----:B------:R-:W-:-:S05]  /*6ab00*/  MOV R17, R18 ;  /* 0x0000001200117202 */ /* 0x000fca0000000f00 */
[----:B------:R0:W-:Y:S04]  /*6ab10*/  STL.64 [R1+0x3268], R16 ;  /* 0x0032681001007387 */ /* 0x0001e80000100a00 */
[----:B0-----:R-:W2:Y:S04]  /*6ab20*/  LDL.LU R16, [R1+0x300] ;  /* 0x0003000001107983 */ /* 0x001ea80000300800 */
[----:B------:R-:W2:Y:S04]  /*6ab30*/  LDL.LU R17, [R1+0x304] ;  /* 0x0003040001117983 */ /* 0x000ea80000300800 */
[----:B------:R-:W2:Y:S04]  /*6ab40*/  LDL.LU R18, [R1+0x308] ;  /* 0x0003080001127983 */ /* 0x000ea80000300800 */
[----:B------:R-:W2:Y:S01]  /*6ab50*/  LDL.LU R19, [R1+0x30c] ;  /* 0x00030c0001137983 */ /* 0x000ea20000300800 */
[----:B------:R-:W-:-:S02]  /*6ab60*/  MOV R24, R15 ;  /* 0x0000000f00187202 */ /* 0x000fc40000000f00 */
[----:B------:R-:W-:Y:S01]  /*6ab70*/  MOV R25, R14 ;  /* 0x0000000e00197202 */ /* 0x000fe20000000f00 */
[----:B--2---:R-:W-:Y:S04]  /*6ab80*/  STL.64 [R1+0x3280], R18 ;  /* 0x0032801201007387 */ /* 0x004fe80000100a00 */
[----:B------:R-:W-:Y:S04]  /*6ab90*/  STL.64 [R1+0x3278], R16 ;  /* 0x0032781001007387 */ /* 0x000fe80000100a00 */
[----:B------:R0:W-:Y:S04]  /*6aba0*/  STL.64 [R1+0x3288], R24 ;  /* 0x0032881801007387 */ /* 0x0001e80000100a00 */
[----:B0-----:R-:W2:Y:S04]  /*6abb0*/  LDL.LU R24, [R1+0x320] ;  /* 0x0003200001187983 */ /* 0x001ea80000300800 */
[----:B------:R-:W2:Y:S04]  /*6abc0*/  LDL.LU R25, [R1+0x324] ;  /* 0x0003240001197983 */ /* 0x000ea80000300800 */
[----:B------:R-:W2:Y:S04]  /*6abd0*/  LDL.LU R26, [R1+0x328] ;  /* 0x00032800011a7983 */ /* 0x000ea80000300800 */
[----:B------:R-:W2:Y:S04]  /*6abe0*/  LDL.LU R27, [R1+0x32c] ;  /* 0x00032c00011b7983 */ /* 0x000ea80000300800 */
[----:B--2---:R-:W-:Y:S04]  /*6abf0*/  STL.64 [R1+0x3298], R26 ;  /* 0x0032981a01007387 */ /* 0x004fe80000100a00 */
[----:B------:R0:W-:Y:S02]  /*6ac00*/  STL.64 [R1+0x3290], R24 ;  /* 0x0032901801007387 */ /* 0x0001e40000100a00 */
[----:B0-----:R-:W-:Y:S01]  /*6ac10*/  MOV R24, R13 ;  /* 0x0000000d00187202 */ /* 0x001fe20000000f00 */
[----:B------:R-:W-:Y:S01]  /*6ac20*/  IMAD.MOV.U32 R25, RZ, RZ, R12 ;  /* 0x000000ffff197224 */ /* 0x000fe200078e000c */
[----:B----4-:R-:W-:-:S02]  /*6ac30*/  MOV R12, R21 ;  /* 0x00000015000c7202 */ /* 0x010fc40000000f00 */
[----:B------:R-:W-:Y:S01]  /*6ac40*/  MOV R13, R7 ;  /* 0x00000007000d7202 */ /* 0x000fe20000000f00 */
[----:B------:R-:W2:Y:S04]  /*6ac50*/  LDL.LU R21, [R1+0x3380] ;  /* 0x0033800001157983 */ /* 0x000ea80000300800 */
[----:B------:R-:W4:Y:S04]  /*6ac60*/  LDL.LU R7, [R1+0x337c] ;  /* 0x00337c0001077983 */ /* 0x000f280000300800 */
[----:B------:R-:W-:Y:S04]  /*6ac70*/  STL.64 [R1+0x32d8], R12 ;  /* 0x0032d80c01007387 */ /* 0x000fe80000100a00 */
[----:B------:R0:W-:Y:S04]  /*6ac80*/  STL.64 [R1+0x32b0], R24 ;  /* 0x0032b01801007387 */ /* 0x0001e80000100a00 */
[----:B0-----:R-:W2:Y:S04]  /*6ac90*/  LDL.LU R24, [R1+0x340] ;  /* 0x0003400001187983 */ /* 0x001ea80000300800 */
[----:B------:R-:W2:Y:S04]  /*6aca0*/  LDL.LU R25, [R1+0x344] ;  /* 0x0003440001197983 */ /* 0x000ea80000300800 */
[----:B------:R-:W2:Y:S04]  /*6acb0*/  LDL.LU R26, [R1+0x348] ;  /* 0x00034800011a7983 */ /* 0x000ea80000300800 */
[----:B------:R-:W2:Y:S01]  /*6acc0*/  LDL.LU R27, [R1+0x34c] ;  /* 0x00034c00011b7983 */ /* 0x000ea20000300800 */
[----:B---3--:R-:W-:-:S02]  /*6acd0*/  MOV R12, R22 ;  /* 0x00000016000c7202 */ /* 0x008fc40000000f00 */
        /* <DEDUP_REMOVED lines=11> */
[----:B------:R-:W-:-:S02]  /*6ad90*/  MOV R13, R29 ;  /* 0x0000001d000d7202 */ /* 0x000fc40000000f00 */
        /* <DEDUP_REMOVED lines=9> */
[----:B------:R-:W-:-:S05]  /*6ae30*/  MOV R13, R23 ;  /* 0x00000017000d7202 */ /* 0x000fca0000000f00 */
[----:B------:R0:W-:Y:S02]  /*6ae40*/  STL.64 [R1+0x3320], R12 ;  /* 0x0033200c01007387 */ /* 0x0001e40000100a00 */
[----:B0-----:R-:W-:Y:S01]  /*6ae50*/  MOV R12, R21 ;  /* 0x00000015000c7202 */ /* 0x001fe20000000f00 */
[----:B------:R-:W-:Y:S01]  /*6ae60*/  IMAD.MOV.U32 R13, RZ, RZ, R20 ;  /* 0x000000ffff0d7224 */ /* 0x000fe200078e0014 */
[----:B--2---:R-:W-:Y:S04]  /*6ae70*/  STL.64 [R1+0x3300], R26 ;  /* 0x0033001a01007387 */ /* 0x004fe80000100a00 */
[----:B------:R0:W-:Y:S04]  /*6ae80*/  STL.64 [R1+0x32f8], R24 ;  /* 0x0032f81801007387 */ /* 0x0001e80000100a00 */
[----:B0-----:R-:W2:Y:S04]  /*6ae90*/  LDL.LU R24, [R1+0x370] ;  /* 0x0003700001187983 */ /* 0x001ea80000300800 */
[----:B------:R-:W2:Y:S04]  /*6aea0*/  LDL.LU R25, [R1+0x374] ;  /* 0x0003740001197983 */ /* 0x000ea80000300800 */
[----:B------:R-:W2:Y:S04]  /*6aeb0*/  LDL.LU R26, [R1+0x378] ;  /* 0x00037800011a7983 */ /* 0x000ea80000300800 */
[----:B------:R-:W2:Y:S04]  /*6aec0*/  LDL.LU R27, [R1+0x37c] ;  /* 0x00037c00011b7983 */ /* 0x000ea80000300800 */
[----:B------:R0:W-:Y:S04]  /*6aed0*/  STL.64 [R1+0x3338], R12 ;  /* 0x0033380c01007387 */ /* 0x0001e80000100a00 */
[----:B0-----:R-:W2:Y:S04]  /*6aee0*/  LDL.LU R12, [R1+0x3a0] ;  /* 0x0003a000010c7983 */ /* 0x001ea80000300800 */
[----:B------:R-:W2:Y:S04]  /*6aef0*/  LDL.LU R13, [R1+0x3a4] ;  /* 0x0003a400010d7983 */ /* 0x000ea80000300800 */
[----:B------:R-:W2:Y:S04]  /*6af00*/  LDL.LU R14, [R1+0x3a8] ;  /* 0x0003a800010e7983 */ /* 0x000ea80000300800 */
[----:B------:R-:W2:Y:S01]  /*6af10*/  LDL.LU R15, [R1+0x3ac] ;  /* 0x0003ac00010f7983 */ /* 0x000ea20000300800 */
[----:B---3--:R-:W-:-:S02]  /*6af20*/  MOV R20, R22 ;  /* 0x0000001600147202 */ /* 0x008fc40000000f00 */
[----:B----4-:R-:W-:Y:S01]  /*6af30*/  MOV R21, R7 ;  /* 0x0000000700157202 */ /* 0x010fe20000000f00 */
[----:B--2---:R-:W-:Y:S04]  /*6af40*/  STL.64 [R1+0x3350], R14 ;  /* 0x0033500e01007387 */ /* 0x004fe80000100a00 */
[----:B------:R0:W-:Y:S04]  /*6af50*/  STL.64 [R1+0x3348], R12 ;  /* 0x0033480c01007387 */ /* 0x0001e80000100a00 */
[----:B------:R-:W-:Y:S04]  /*6af60*/  STL.64 [R1+0x3358], R20 ;  /* 0x0033581401007387 */ /* 0x000fe80000100a00 */
        /* <DEDUP_REMOVED lines=10> */
[----:B------:R-:W-:Y:S04]  /*6b010*/  STL.64 [R1+0x3318], R26 ;  /* 0x0033181a01007387 */ /* 0x000fe80000100a00 */
        /* <DEDUP_REMOVED lines=9> */
[----:B------:R-:W3:Y:S04]  /*6b0b0*/  LDL.LU R26, [R1+0x398] ;  /* 0x00039800011a7983 */ /* 0x000ee80000300800 */
[----:B------:R-:W3:Y:S04]  /*6b0c0*/  LDL.LU R27, [R1+0x39c] ;  /* 0x00039c00011b7983 */ /* 0x000ee80000300800 */
[----:B------:R-:W4:Y:S04]  /*6b0d0*/  LDL.LU R16, [R1+0x310] ;  /* 0x0003100001107983 */ /* 0x000f280000300800 */
[----:B------:R-:W4:Y:S04]  /*6b0e0*/  LDL.LU R17, [R1+0x314] ;  /* 0x0003140001117983 */ /* 0x000f280000300800 */
[----:B------:R-:W2:Y:S04]  /*6b0f0*/  LDL.LU R18, [R1+0x318] ;  /* 0x0003180001127983 */ /* 0x000ea80000300800 */
[----:B------:R-:W2:Y:S01]  /*6b100*/  LDL.LU R19, [R1+0x31c] ;  /* 0x00031c0001137983 */ /* 0x000ea20000300800 */
[----:B------:R-:W-:-:S02]  /*6b110*/  MOV R20, R6 ;  /* 0x0000000600147202 */ /* 0x000fc40000000f00 */
[----:B------:R-:W-:Y:S01]  /*6b120*/  MOV R21, R3 ;  /* 0x0000000300157202 */ /* 0x000fe20000000f00 */
[----:B--2---:R-:W-:Y:S04]  /*6b130*/  STL.64 [R1+0x32a8], R18 ;  /* 0x0032a81201007387 */ /* 0x004fe80000100a00 */
[----:B----4-:R0:W-:Y:S04]  /*6b140*/  STL.64 [R1+0x32a0], R16 ;  /* 0x0032a01001007387 */ /* 0x0101e80000100a00 */
[----:B0-----:R-:W2:Y:S04]  /*6b150*/  LDL.LU R16, [R1+0x330] ;  /* 0x0003300001107983 */ /* 0x001ea80000300800 */
[----:B------:R-:W2:Y:S04]  /*6b160*/  LDL.LU R17, [R1+0x334] ;  /* 0x0003340001117983 */ /* 0x000ea80000300800 */
[----:B------:R-:W2:Y:S04]  /*6b170*/  LDL.LU R18, [R1+0x338] ;  /* 0x0003380001127983 */ /* 0x000ea80000300800 */
[----:B------:R-:W2:Y:S04]  /*6b180*/  LDL.LU R19, [R1+0x33c] ;  /* 0x00033c0001137983 */ /* 0x000ea80000300800 */
        /* <DEDUP_REMOVED lines=15> */
[----:B------:R4:W-:Y:S04]  /*6b280*/  STL.64 [R1+0x6b8], R22 ;  /* 0x0006b81601007387 */ /* 0x0009e80000100a00 */
[----:B0-----:R-:W4:Y:S02]  /*6b290*/  LDL.LU.64 R20, [R1+0x3358] ;  /* 0x0033580001147983 */ /* 0x001f240000300a00 */
[C---:B----4-:R-:W-:Y:S02]  /*6b2a0*/  HMMA.16816.F32 R20, R8.reuse, R20, R12 ;  /* 0x000000140814723c */ /* 0x050fe4000000180c */
[----:B------:R-:W4:Y:S04]  /*6b2b0*/  LDL.LU.64 R14, [R1+0x3350] ;  /* 0x00335000010e7983 */ /* 0x000f280000300a00 */
[----:B------:R-:W4:Y:S11]  /*6b2c0*/  LDL.LU.64 R12, [R1+0x3348] ;  /* 0x00334800010c7983 */ /* 0x000f360000300a00 */
[----:B------:R-:W-:Y:S06]  /*6b2d0*/  @!UPT UIADD3 URZ, URZ, URZ, URZ ;  /* 0x0000003f3f3ff290 */ /* 0x000fec000fffe03f */
[----:B------:R0:W-:Y:S04]  /*6b2e0*/  STL.64 [R1+0x6a0], R20 ;  /* 0x0006a01401007387 */ /* 0x0001e80000100a00 */
[----:B------:R-:W-:Y:S04]  /*6b2f0*/  STL.64 [R1+0x6a8], R22 ;  /* 0x0006a81601007387 */ /* 0x000fe80000100a00 */
[----:B0-----:R-:W4:Y:S02]  /*6b300*/  LDL.LU.64 R20, [R1+0x3340] ;  /* 0x0033400001147983 */ /* 0x001f240000300a00 */
[C---:B----4-:R-:W-:Y:S11]  /*6b310*/  HMMA.16816.F32 R12, R8.reuse, R20, R12 ;  /* 0x00000014080c723c */ /* 0x050ff6000000180c */
[----:B------:R-:W-:Y:S11]  /*6b320*/  @!UPT UIADD3 URZ, URZ, URZ, URZ ;  /* 0x0000003f3f3ff290 */ /* 0x000ff6000fffe03f */
[----:B------:R-:W-:Y:S01]  /*6b330*/  @!UPT UIADD3 URZ, URZ, URZ, URZ ;  /* 0x0000003f3f3ff290 */ /* 0x000fe2000fffe03f */
        /* <DEDUP_REMOVED lines=37> */
[----:B0-----:R-:W4:Y:S04]  /*6b590*/  LDL.LU.64 R14, [R1+0x32c0] ;  /* 0x0032c000010e7983 */ /* 0x001f280000300a00 */
[----:B------:R-:W3:Y:S02]  /*6b5a0*/  LDL.LU.64 R12, [R1+0x32b8] ;  /* 0x0032b800010c7983 */ /* 0x000ee40000300a00 */
[----:B---3--:R-:W-:Y:S02]  /*6b5b0*/  HMMA.16816.F32 R8, R8, R12, R24 ;  /* 0x0000000c0808723c */ /* 0x008fe40000001818 */
[----:B------:R-:W3:Y:S04]  /*6b5c0*/  LDL.LU.64 R24, [R1+0x32b0] ;  /* 0x0032b00001187983 */ /* 0x000ee80000300a00 */
[----:B----4-:R-:W-:Y:S04]  /*6b5d0*/  STL.64 [R1+0x3200], R14 ;  /* 0x0032000e01007387 */ /* 0x010fe80000100a00 */
[----:B------:R-:W-:Y:S11]  /*6b5e0*/  STL.64 [R1+0x31f8], R12 ;  /* 0x0031f80c01007387 */ /* 0x000ff60000100a00 */
[----:B------:R-:W-:Y:S02]  /*6b5f0*/  @!UPT UIADD3 URZ, URZ, URZ, URZ ;  /* 0x0000003f3f3ff290 */ /* 0x000fe4000fffe03f */
        /* <DEDUP_REMOVED lines=10> */
[----:B0-----:R-:W4:Y:S04]  /*6b6a0*/  LDL.LU.64 R26, [R1+0x3298] ;  /* 0x00329800011a7983 */ /* 0x001f280000300a00 */
[----:B------:R-:W4:Y:S01]  /*6b6b0*/  LDL.LU.64 R24, [R1+0x3290] ;  /* 0x0032900001187983 */ /* 0x000f220000300a00 */
[----:B------:R-:W-:Y:S01]  /*6b6c0*/  IMAD.MOV.U32 R12, RZ, RZ, R2 ;  /* 0x000000ffff0c7224 */ /* 0x000fe200078e0002 */
[----:B------:R-:W-:-:S07]  /*6b6d0*/  MOV R13, R0 ;  /* 0x00000000000d7202 */ /* 0x000fce0000000f00 */
[C---:B----4-:R-:W-:Y:S01]  /*6b6e0*/  HMMA.16816.F32 R12, R8.reuse, R12, R24 ;  /* 0x0000000c080c723c */ /* 0x050fe20000001818 */
[----:B------:R-:W3:Y:S11]  /*6b6f0*/  LDL.LU.64 R24, [R1+0x3288] ;  /* 0x0032880001187983 */ /* 0x000ef60000300a00 */
[----:B------:R-:W-:Y:S11]  /*6b700*/  @!UPT UIADD3 URZ, URZ, URZ, URZ ;  /* 0x0000003f3f3ff290 */ /* 0x000ff6000fffe03f */
[----:B------:R0:W-:Y:S04]  /*6b710*/  STL.64 [R1+0x600], R12 ;  /* 0x0006000c01007387 */ /* 0x0001e80000100a00 */
[----:B------:R1:W-:Y:S04]  /*6b720*/  STL.64 [R1+0x608], R14 ;  /* 0x0006080e01007387 */ /* 0x0003e80000100a00 */
[----:B0-----:R-:W2:Y:S04]  /*6b730*/  LDL.LU R12, [R1+0x880] ;  /* 0x00088000010c7983 */ /* 0x001ea80000300800 */
[----:B------:R-:W2:Y:S04]  /*6b740*/  LDL.LU R13, [R1+0x884] ;  /* 0x00088400010d7983 */ /* 0x000ea80000300800 */
[----:B-1----:R-:W2:Y:S04]  /*6b750*/  LDL.LU R14, [R1+0x888] ;  /* 0x00088800010e7983 */ /* 0x002ea80000300800 */
[----:B------:R-:W2:Y:S01]  /*6b760*/  LDL.LU R15, [R1+0x88c] ;  /* 0x00088c00010f7983 */ /* 0x000ea20000300800 */
[C---:B---3--:R-:W-:Y:S03]  /*6b770*/  HMMA.16816.F32 R24, R8.reuse, R24, R16 ;  /* 0x000000180818723c */ /* 0x048fe60000001810 */
[----:B------:R-:W3:Y:S04]  /*6b780*/  LDL.LU.64 R18, [R1+0x3280] ;  /* 0x0032800001127983 */ /* 0x000ee80000300a00 */
[----:B------:R-:W3:Y:S11]  /*6b790*/  LDL.LU.64 R16, [R1+0x3278] ;  /* 0x0032780001107983 */ /* 0x000ef60000300a00 */
[----:B------:R-:W-:Y:S05]  /*6b7a0*/  @!UPT UIADD3 URZ, URZ, URZ, URZ ;  /* 0x0000003f3f3ff290 */ /* 0x000fea000fffe03f */
        /* <DEDUP_REMOVED lines=8> */
[----:B0-----:R-:W2:Y:S04]  /*6b830*/  LDL.LU.64 R16, [R1+0x3268] ;  /* 0x0032680001107983 */ /* 0x001ea80000300a00 */
[----:B------:R0:W-:Y:S04]  /*6b840*/  STL.64 [R1+0x3208], R24 ;  /* 0x0032081801007387 */ /* 0x0001e80000100a00 */
[----:B0-----:R-:W3:Y:S01]  /*6b850*/  LDL.64 R24, [R1+0x170] ;  /* 0x0001700001187983 */ /* 0x001ee20000100a00 */
[----:B--2---:R-:W-:Y:S03]  /*6b860*/  HMMA.16816.F32 R16, R8, R16, R4 ;  /* 0x000000100810723c */ /* 0x004fe60000001804 */
[----:B------:R-:W2:Y:S04]  /*6b870*/  LDL.LU.64 R6, [R1+0x3260] ;  /* 0x0032600001067983 */ /* 0x000ea80000300a00 */
[----:B------:R-:W2:Y:S11]  /*6b880*/  LDL.LU.64 R4, [R1+0x3258] ;  /* 0x0032580001047983 */ /* 0x000eb60000300a00 */
[----:B------:R-:W-:Y:S05]  /*6b890*/  @!UPT UIADD3 URZ, URZ, URZ, URZ ;  /* 0x0000003f3f3ff290 */ /* 0x000fea000fffe03f */
[----:B------:R0:W-:Y:S04]  /*6b8a0*/  STL.64 [R1+0x5d0], R16 ;  /* 0x0005d01001007387 */ /* 0x0001e80000100a00 */
[----:B------:R2:W-:Y:S04]  /*6b8b0*/  STL.64 [R1+0x5d8], R18 ;  /* 0x0005d81201007387 */ /* 0x0005e80000100a00 */
[----:B0-----:R-:W2:Y:S01]  /*6b8c0*/  LDL.LU.64 R16, [R1+0x3250] ;  /* 0x0032500001107983 */ /* 0x001ea20000300a00 */
[----:B------:R-:W-:Y:S01]  /*6b8d0*/  IMAD.MOV.U32 R0, RZ, RZ, R11 ;  /* 0x000000ffff007224 */ /* 0x000fe200078e000b */
[----:B------:R-:W-:-:S02]  /*6b8e0*/  MOV R2, R10 ;  /* 0x0000000a00027202 */ /* 0x000fc40000000f00 */
[----:B------:R-:W-:Y:S01]  /*6b8f0*/  MOV R3, R9 ;  /* 0x0000000900037202 */ /* 0x000fe20000000f00 */
[----:B--2---:R-:W-:Y:S01]  /*6b900*/  HMMA.16816.F32 R16, R8, R16, R4 ;  /* 0x000000100810723c */ /* 0x004fe20000001804 */
[----:B------:R-:W2:Y:S06]  /*6b910*/  LDL.LU.64 R4, [R1+0x3248] ;  /* 0x0032480001047983 */ /* 0x000eac0000300a00 */
[----:B------:R-:W-:Y:S11]  /*6b920*/  MOV R6, R8 ;  /* 0x0000000800067202 */ /* 0x000ff60000000f00 */
[----:B------:R-:W-:Y:S06]  /*6b930*/  @!UPT UIADD3 URZ, URZ, URZ, URZ ;  /* 0x0000003f3f3ff290 */ /* 0x000fec000fffe03f */
[----:B------:R-:W-:Y:S02]  /*6b940*/  MOV R11, R16 ;  /* 0x00000010000b7202 */ /* 0x000fe40000000f00 */
[----:B------:R-:W-:Y:S01]  /*6b950*/  MOV R10, R17 ;  /* 0x00000011000a7202 */ /* 0x000fe20000000f00 */
[----:B------:R-:W2:Y:S01]  /*6b960*/  LDL.LU R16, [R1+0x50] ;  /* 0x0000500001107983 */ /* 0x000ea20000300800 */
[----:B------:R-:W-:Y:S02]  /*6b970*/  MOV R9, R18 ;  /* 0x0000001200097202 */ /* 0x000fe40000000f00 */
[----:B------:R-:W-:Y:S01]  /*6b980*/  MOV R8, R19 ;  /* 0x0000001300087202 */ /* 0x000fe20000000f00 */
[----:B------:R-:W2:Y:S04]  /*6b990*/  LDL.LU R17, [R1+0x54] ;  /* 0x0000540001117983 */ /* 0x000ea80000300800 */
[----:B------:R-:W2:Y:S04]  /*6b9a0*/  LDL.LU R18, [R1+0x58] ;  /* 0x0000580001127983 */ /* 0x000ea80000300800 */
[----:B------:R-:W2:Y:S04]  /*6b9b0*/  LDL.LU R19, [R1+0x5c] ;  /* 0x00005c0001137983 */ /* 0x000ea80000300800 */
[----:B--2---:R-:W-:Y:S04]  /*6b9c0*/  STL.64 [R1+0x31e8], R18 ;  /* 0x0031e81201007387 */ /* 0x004fe80000100a00 */
[----:B------:R-:W-:Y:S04]  /*6b9d0*/  STL.64 [R1+0x31e0], R16 ;  /* 0x0031e01001007387 */ /* 0x000fe80000100a00 */
        /* <DEDUP_REMOVED lines=8> */
[----:B------:R-:W-:Y:S01]  /*6ba60*/  IMAD.MOV.U32 R16, RZ, RZ, R6 ;  /* 0x000000ffff107224 */ /* 0x000fe200078e0006 */
[----:B------:R-:W-:-:S02]  /*6ba70*/  MOV R17, R3 ;  /* 0x0000000300117202 */ /* 0x000fc40000000f00 */
[----:B------:R-:W-:Y:S02]  /*6ba80*/  MOV R18, R2 ;  /* 0x0000000200127202 */ /* 0x000fe40000000f00 */
[----:B------:R-:W-:Y:S01]  /*6ba90*/  MOV R19, R0 ;  /* 0x0000000000137202 */ /* 0x000fe20000000f00 */
[----:B------:R0:W-:Y:S01]  /*6baa0*/  STL.64 [R1+0x3160], R4 ;  /* 0x0031600401007387 */ /* 0x0001e20000100a00 */
[----:B---3--:R-:W-:Y:S01]  /*6bab0*/  MOV R2, R24 ;  /* 0x0000001800027202 */ /* 0x008fe20000000f00 */
[----:B------:R-:W-:-:S04]  /*6bac0*/  IMAD.MOV.U32 R0, RZ, RZ, R25 ;  /* 0x000000ffff007224 */ /* 0x000fc800078e0019 */
[C---:B------:R-:W-:Y:S08]  /*6bad0*/  HMMA.16816.F32 R12, R16.reuse, R24, R12 ;  /* 0x00000018100c723c */ /* 0x040ff0000000180c */
[----:B----4-:R-:W-:Y:S01]  /*6bae0*/  HMMA.16816.F32 R8, R16, R4, R8 ;  /* 0x000000041008723c */ /* 0x010fe20000001808 */
[----:B0-----:R-:W2:Y:S11]  /*6baf0*/  LDL.LU R4, [R1+0x8a0] ;  /* 0x0008a00001047983 */ /* 0x001eb60000300800 */
[----:B------:R-:W-:Y:S11]  /*6bb00*/  @!UPT UIADD3 URZ, URZ, URZ, URZ ;  /* 0x0000003f3f3ff290 */ /* 0x000ff6000fffe03f */
[----:B------:R-:W-:Y:S04]  /*6bb10*/  STL.64 [R1+0x5b0], R8 ;  /* 0x0005b00801007387 */ /* 0x000fe80000100a00 */
[----:B------:R0:W-:Y:S04]  /*6bb20*/  STL.64 [R1+0x5b8], R10 ;  /* 0x0005b80a01007387 */ /* 0x0001e80000100a00 */
[----:B------:R-:W2:Y:S04]  /*6bb30*/  LDL.LU R5, [R1+0x8a4] ;  /* 0x0008a40001057983 */ /* 0x000ea80000300800 */
[----:B------:R-:W2:Y:S04]  /*6bb40*/  LDL.LU R6, [R1+0x8a8] ;  /* 0x0008a80001067983 */ /* 0x000ea80000300800 */
[----:B------:R-:W2:Y:S04]  /*6bb50*/  LDL.LU R7, [R1+0x8ac] ;  /* 0x0008ac0001077983 */ /* 0x000ea80000300800 */
[----:B------:R-:W3:Y:S04]  /*6bb60*/  LDL.LU R24, [R1+0x8d0] ;  /* 0x0008d00001187983 */ /* 0x000ee80000300800 */
[----:B------:R-:W3:Y:S04]  /*6bb70*/  LDL.LU R25, [R1+0x8d4] ;  /* 0x0008d40001197983 */ /* 0x000ee80000300800 */
[----:B------:R-:W4:Y:S04]  /*6bb80*/  LDL.LU R26, [R1+0x8d8] ;  /* 0x0008d800011a7983 */ /* 0x000f280000300800 */
[----:B------:R-:W4:Y:S01]  /*6bb90*/  LDL.LU R27, [R1+0x8dc] ;  /* 0x0008dc00011b7983 */ /* 0x000f220000300800 */
[----:B0-----:R-:W-:-:S02]  /*6bba0*/  MOV R11, R15 ;  /* 0x0000000f000b7202 */ /* 0x001fc40000000f00 */
[----:B------:R-:W-:Y:S02]  /*6bbb0*/  MOV R10, R14 ;  /* 0x0000000e000a7202 */ /* 0x000fe40000000f00 */
[----:B------:R-:W-:Y:S02]  /*6bbc0*/  MOV R8, R12 ;  /* 0x0000000c00087202 */ /* 0x000fe40000000f00 */
[----:B------:R-:W-:Y:S01]  /*6bbd0*/  MOV R9, R13 ;  /* 0x0000000d00097202 */ /* 0x000fe20000000f00 */
[----:B----4-:R-:W-:Y:S04]  /*6bbe0*/  STL.64 [R1+0x3240], R26 ;  /* 0x0032401a01007387 */ /* 0x010fe80000100a00 */
[----:B---3--:R0:W-:Y:S04]  /*6bbf0*/  STL.64 [R1+0x3238], R24 ;  /* 0x0032381801007387 */ /* 0x0081e80000100a00 */
[----:B0-----:R-:W3:Y:S04]  /*6bc00*/  LDL.LU R24, [R1+0x8b0] ;  /* 0x0008b00001187983 */ /* 0x001ee80000300800 */
[----:B------:R-:W3:Y:S04]  /*6bc10*/  LDL.LU R25, [R1+0x8b4] ;  /* 0x0008b40001197983 */ /* 0x000ee80000300800 */
[----:B------:R-:W3:Y:S04]  /*6bc20*/  LDL.LU R26, [R1+0x8b8] ;  /* 0x0008b800011a7983 */ /* 0x000ee80000300800 */
[----:B------:R-:W3:Y:S04]  /*6bc30*/  LDL.LU R27, [R1+0x8bc] ;  /* 0x0008bc00011b7983 */ /* 0x000ee80000300800 */
[----:B------:R-:W4:Y:S04]  /*6bc40*/  LDL.64 R12, [R1+0x130] ;  /* 0x00013000010c7983 */ /* 0x000f280000100a00 */
[----:B------:R-:W-:Y:S04]  /*6bc50*/  STL [R1+0x3178], R2 ;  /* 0x0031780201007387 */ /* 0x000fe80000100800 */
[----:B------:R-:W-:Y:S04]  /*6bc60*/  STL [R1+0x29ec], R11 ;  /* 0x0029ec0b01007387 */ /* 0x000fe80000100800 */
[----:B------:R-:W-:Y:S04]  /*6bc70*/  STL [R1+0x29e8], R10 ;  /* 0x0029e80a01007387 */ /* 0x000fe80000100800 */
[----:B------:R-:W-:Y:S04]  /*6bc80*/  STL [R1+0x29e4], R9 ;  /* 0x0029e40901007387 */ /* 0x000fe80000100800 */
[----:B------:R0:W-:Y:S04]  /*6bc90*/  STL [R1+0x29e0], R8 ;  /* 0x0029e00801007387 */ /* 0x0001e80000100800 */
[----:B0-----:R-:W2:Y:S01]  /*6bca0*/  LDL.64 R8, [R1+0x160] ;  /* 0x0001600001087983 */ /* 0x001ea20000100a00 */
[C---:B---3--:R-:W-:Y:S08]  /*6bcb0*/  HMMA.16816.F32 R24, R16.reuse, R20, R24 ;  /* 0x000000141018723c */ /* 0x048ff00000001818 */
[----:B--2---:R-:W-:Y:S01]  /*6bcc0*/  HMMA.16816.F32 R4, R16, R8, R4 ;  /* 0x000000081004723c */ /* 0x004fe20000001804 */
[----:B------:R-:W-:Y:S11]  /*6bcd0*/  MOV R3, R9 ;  /* 0x0000000900037202 */ /* 0x000ff60000000f00 */
[----:B------:R-:W-:Y:S04]  /*6bce0*/  @!UPT UIADD3 URZ, URZ, URZ, URZ ;  /* 0x0000003f3f3ff290 */ /* 0x000fe8000fffe03f */
[----:B------:R-:W-:Y:S02]  /*6bcf0*/  MOV R10, R26 ;  /* 0x0000001a000a7202 */ /* 0x000fe40000000f00 */
[----:B------:R-:W-:Y:S02]  /*6bd00*/  MOV R11, R25 ;  /* 0x00000019000b7202 */ /* 0x000fe40000000f00 */
[----:B------:R-:W-:-:S03]  /*6bd10*/  MOV R9, R27 ;  /* 0x0000001b00097202 */ /* 0x000fc60000000f00 */
[----:B------:R0:W-:Y:S04]  /*6bd20*/  STL.64 [R1+0x590], R4 ;  /* 0x0005900401007387 */ /* 0x0001e80000100a00 */
[----:B------:R-:W-:Y:S04]  /*6bd30*/  STL.64 [R1+0x598], R6 ;  /* 0x0005980601007387 */ /* 0x000fe80000100a00 */
[----:B------:R1:W-:Y:S04]  /*6bd40*/  STL [R1+0x580], R24 ;  /* 0x0005801801007387 */ /* 0x0003e80000100800 */
[----:B------:R-:W2:Y:S01]  /*6bd50*/  LDL.LU.64 R26, [R1+0x3240] ;  /* 0x00324000011a7983 */ /* 0x000ea20000300a00 */
[----:B0-----:R-:W-:-:S03]  /*6bd60*/  IMAD.MOV.U32 R4, RZ, RZ, R8 ;  /* 0x000000ffff047224 */ /* 0x001fc600078e0008 */
[----:B-1----:R-:W2:Y:S04]  /*6bd70*/  LDL.LU.64 R24, [R1+0x3238] ;  /* 0x0032380001187983 */ /* 0x002ea80000300a00 */
[----:B------:R0:W-:Y:S04]  /*6bd80*/  STL.64 [R1+0x3128], R20 ;  /* 0x0031281401007387 */ /* 0x0001e80000100a00 */
[----:B0-----:R-:W3:Y:S04]  /*6bd90*/  LDL.64 R20, [R1+0x140] ;  /* 0x0001400001147983 */ /* 0x001ee80000100a00 */
[----:B------:R-:W-:Y:S04]  /*6bda0*/  STL [R1+0x29fc], R10 ;  /* 0x0029fc0a01007387 */ /* 0x000fe80000100800 */
[----:B------:R-:W-:Y:S04]  /*6bdb0*/  STL [R1+0x29f8], R11 ;  /* 0x0029f80b01007387 */ /* 0x000fe80000100800 */
[----:B------:R0:W-:Y:S04]  /*6bdc0*/  STL [R1+0x29f4], R9 ;  /* 0x0029f40901007387 */ /* 0x0001e80000100800 */
[----:B0-----:R-:W2:Y:S04]  /*6bdd0*/  LDL.LU.64 R8, [R1+0x1a0] ;  /* 0x0001a00001087983 */ /* 0x001ea80000300a00 */
[----:B------:R-:W2:Y:S04]  /*6bde0*/  LDL.64 R10, [R1+0x1a8] ;  /* 0x0001a800010a7983 */ /* 0x000ea80000100a00 */
[----:B--2---:R-:W-:Y:S04]  /*6bdf0*/  STL.64 [R1+0x3198], R10 ;  /* 0x0031980a01007387 */ /* 0x004fe80000100a00 */
[----:B------:R0:W-:Y:S04]  /*6be00*/  STL.64 [R1+0x3190], R8 ;  /* 0x0031900801007387 */ /* 0x0001e80000100a00 */
[----:B0-----:R-:W3:Y:S04]  /*6be10*/  LDL.LU R8, [R1+0x8c0] ;  /* 0x0008c00001087983 */ /* 0x001ee80000300800 */
[----:B------:R-:W3:Y:S04]  /*6be20*/  LDL.LU R9, [R1+0x8c4] ;  /* 0x0008c40001097983 */ /* 0x000ee80000300800 */
[----:B------:R-:W3:Y:S04]  /*6be30*/  LDL.LU R10, [R1+0x8c8] ;  /* 0x0008c800010a7983 */ /* 0x000ee80000300800 */
[----:B------:R-:W3:Y:S02]  /*6be40*/  LDL.LU R11, [R1+0x8cc] ;  /* 0x0008cc00010b7983 */ /* 0x000ee40000300800 */
[----:B---3--:R-:W-:Y:S11]  /*6be50*/  HMMA.16816.F32 R8, R16, R20, R8 ;  /* 0x000000141008723c */ /* 0x008ff60000001808 */
[----:B------:R-:W-:Y:S11]  /*6be60*/  @!UPT UIADD3 URZ, URZ, URZ, URZ ;  /* 0x0000003f3f3ff290 */ /* 0x000ff6000fffe03f */
[----:B------:R-:W-:Y:S01]  /*6be70*/  @!UPT UIADD3 URZ, URZ, URZ, URZ ;  /* 0x0000003f3f3ff290 */ /* 0x000fe2000fffe03f */
[----:B------:R0:W-:Y:S04]  /*6be80*/  STL.64 [R1+0x570], R8 ;  /* 0x0005700801007387 */ /* 0x0001e80000100a00 */
[----:B------:R1:W-:Y:S04]  /*6be90*/  STL.64 [R1+0x578], R10 ;  /* 0x0005780a01007387 */ /* 0x0003e80000100a00 */
[----:B0-----:R-:W2:Y:S04]  /*6bea0*/  LDL.LU R8, [R1+0xd30] ;  /* 0x000d300001087983 */ /* 0x001ea80000300800 */
[----:B------:R-:W2:Y:S04]  /*6beb0*/  LDL.LU R9, [R1+0xd34] ;  /* 0x000d340001097983 */ /* 0x000ea80000300800 */
[----:B-1----:R-:W3:Y:S04]  /*6bec0*/  LDL.LU R10, [R1+0xd38] ;  /* 0x000d3800010a7983 */ /* 0x002ee80000300800 */
[----:B------:R-:W3:Y:S04]  /*6bed0*/  LDL.LU R11, [R1+0xd3c] ;  /* 0x000d3c00010b7983 */ /* 0x000ee80000300800 */
[----:B---3--:R-:W-:Y:S04]  /*6bee0*/  STL.64 [R1+0x31a8], R10 ;  /* 0x0031a80a01007387 */ /* 0x008fe80000100a00 */
[----:B--2---:R0:W-:Y:S04]  /*6bef0*/  STL.64 [R1+0x31a0], R8 ;  /* 0x0031a00801007387 */ /* 0x0041e80000100a00 */
[----:B0-----:R-:W2:Y:S04]  /*6bf00*/  LDL.64 R8, [R1+0x1c0] ;  /* 0x0001c00001087983 */ /* 0x001ea80000100a00 */
[----:B--2---:R0:W-:Y:S04]  /*6bf10*/  STL.64 [R1+0x31c0], R8 ;  /* 0x0031c00801007387 */ /* 0x0041e80000100a00 */
[----:B0-----:R-:W2:Y:S01]  /*6bf20*/  LDL.64 R8, [R1+0x1d0] ;  /* 0x0001d00001087983 */ /* 0x001ea20000100a00 */
[----:B------:R-:W-:Y:S01]  /*6bf30*/  IMAD.MOV.U32 R6, RZ, RZ, R20 ;  /* 0x000000ffff067224 */ /* 0x000fe200078e0014 */
[----:B----4-:R-:W-:-:S02]  /*6bf40*/  MOV R20, R12 ;  /* 0x0000000c00147202 */ /* 0x010fc40000000f00 */
[----:B--2---:R0:W-:Y:S02]  /*6bf50*/  STL.64 [R1+0x31d8], R8 ;  /* 0x0031d80801007387 */ /* 0x0041e40000100a00 */
        /* <DEDUP_REMOVED lines=8> */
[----:B------:R-:W3:Y:S04]  /*6bfe0*/  LDL.LU R26, [R1+0xd88] ;  /* 0x000d8800011a7983 */ /* 0x000ee80000300800 */
[----:B------:R-:W3:Y:S01]  /*6bff0*/  LDL.LU R27, [R1+0xd8c] ;  /* 0x000d8c00011b7983 */ /* 0x000ee20000300800 */
[----:B------:R-:W-:-:S03]  /*6c000*/  MOV R5, R21 ;  /* 0x0000001500057202 */ /* 0x000fc60000000f00 */
[----:B0-----:R-:W4:Y:S04]  /*6c010*/  LDL.LU R20, [R1+0x8e0] ;  /* 0x0008e00001147983 */ /* 0x001f280000300800 */
[----:B------:R-:W4:Y:S04]  /*6c020*/  LDL.LU R21, [R1+0x8e4] ;  /* 0x0008e40001157983 */ /* 0x000f280000300800 */
[----:B------:R-:W4:Y:S04]  /*6c030*/  LDL.LU R22, [R1+0x8e8] ;  /* 0x0008e80001167983 */ /* 0x000f280000300800 */
[----:B------:R-:W4:Y:S04]  /*6c040*/  LDL.LU R23, [R1+0x8ec] ;  /* 0x0008ec0001177983 */ /* 0x000f280000300800 */
[----:B---3--:R-:W-:Y:S04]  /*6c050*/  STL.64 [R1+0x3218], R26 ;  /* 0x0032181a01007387 */ /* 0x008fe80000100a00 */
[----:B--2---:R0:W-:Y:S04]  /*6c060*/  STL.64 [R1+0x3210], R24 ;  /* 0x0032101801007387 */ /* 0x0041e80000100a00 */
[----:B0-----:R-:W2:Y:S01]  /*6c070*/  LDL.64 R24, [R1+0x110] ;  /* 0x0001100001187983 */ /* 0x001ea20000100a00 */
[----:B------:R-:W-:-:S03]  /*6c080*/  MOV R7, R13 ;  /* 0x0000000d00077202 */ /* 0x000fc60000000f00 */
[----:B--2---:R0:W-:Y:S04]  /*6c090*/  STL.64 [R1+0x3228], R24 ;  /* 0x0032281801007387 */ /* 0x0041e80000100a00 */
[----:B------:R-:W2:Y:S04]  /*6c0a0*/  LDL.64 R12, [R1+0x100] ;  /* 0x00010000010c7983 */ /* 0x000ea80000100a00 */
[----:B0-----:R-:W4:Y:S04]  /*6c0b0*/  LDL.64 R24, [R1+0x120] ;  /* 0x0001200001187983 */ /* 0x001f280000100a00 */
[----:B--2---:R0:W-:Y:S04]  /*6c0c0*/  STL.64 [R1+0x3220], R12 ;  /* 0x0032200c01007387 */ /* 0x0041e80000100a00 */
[----:B0-----:R-:W2:Y:S04]  /*6c0d0*/  LDL.LU R12, [R1+0xd90] ;  /* 0x000d9000010c7983 */ /* 0x001ea80000300800 */
[----:B------:R-:W2:Y:S04]  /*6c0e0*/  LDL.LU R13, [R1+0xd94] ;  /* 0x000d9400010d7983 */ /* 0x000ea80000300800 */
[----:B------:R-:W2:Y:S04]  /*6c0f0*/  LDL.LU R14, [R1+0xd98] ;  /* 0x000d9800010e7983 */ /* 0x000ea80000300800 */
[----:B------:R-:W2:Y:S04]  /*6c100*/  LDL.LU R15, [R1+0xd9c] ;  /* 0x000d9c00010f7983 */ /* 0x000ea80000300800 */
[----:B------:R-:W3:Y:S04]  /*6c110*/  LDL.64 R8, [R1+0x1e0] ;  /* 0x0001e00001087983 */ /* 0x000ee80000100a00 */
[----:B---3--:R0:W-:Y:S04]  /*6c120*/  STL.64 [R1+0x31f0], R8 ;  /* 0x0031f00801007387 */ /* 0x0081e80000100a00 */
[----:B0-----:R-:W3:Y:S04]  /*6c130*/  LDL.LU R8, [R1+0xd70] ;  /* 0x000d700001087983 */ /* 0x001ee80000300800 */
[----:B------:R-:W3:Y:S04]  /*6c140*/  LDL.LU R9, [R1+0xd74] ;  /* 0x000d740001097983 */ /* 0x000ee80000300800 */
[----:B------:R-:W3:Y:S04]  /*6c150*/  LDL.LU R10, [R1+0xd78] ;  /* 0x000d7800010a7983 */ /* 0x000ee80000300800 */
[----:B------:R-:W3:Y:S04]  /*6c160*/  LDL.LU R11, [R1+0xd7c] ;  /* 0x000d7c00010b7983 */ /* 0x000ee80000300800 */
[----:B------:R-:W-:Y:S04]  /*6c170*/  STL.64 [R1+0x3188], R6 ;  /* 0x0031880601007387 */ /* 0x000fe80000100a00 */
[----:B------:R0:W-:Y:S04]  /*6c180*/  STL.64 [R1+0x3180], R4 ;  /* 0x0031800401007387 */ /* 0x0001e80000100a00 */
[----:B0-----:R-:W2:Y:S04]  /*6c190*/  LDL.LU R4, [R1+0xd20] ;  /* 0x000d200001047983 */ /* 0x001ea80000300800 */
[----:B------:R-:W2:Y:S04]  /*6c1a0*/  LDL.LU R5, [R1+0xd24] ;  /* 0x000d240001057983 */ /* 0x000ea80000300800 */
[----:B------:R-:W2:Y:S04]  /*6c1b0*/  LDL.LU R6, [R1+0xd28] ;  /* 0x000d280001067983 */ /* 0x000ea80000300800 */
[----:B------:R-:W2:Y:S01]  /*6c1c0*/  LDL.LU R7, [R1+0xd2c] ;  /* 0x000d2c0001077983 */ /* 0x000ea20000300800 */
[----:B----4-:R-:W-:Y:S03]  /*6c1d0*/  HMMA.16816.F32 R20, R16, R24, R20 ;  /* 0x000000181014723c */ /* 0x010fe60000001814 */
        /* <DEDUP_REMOVED lines=10> */
[----:B------:R-:W2:Y:S04]  /*6c280*/  LDL.LU R6, [R1+0xd58] ;  /* 0x000d580001067983 */ /* 0x000ea80000300800 */
[----:B------:R-:W2:Y:S04]  /*6c290*/  LDL.LU R7, [R1+0xd5c] ;  /* 0x000d5c0001077983 */ /* 0x000ea80000300800 */
[----:B------:R0:W-:Y:S04]  /*6c2a0*/  STL.64 [R1+0x550], R20 ;  /* 0x0005501401007387 */ /* 0x0001e80000100a00 */
[----:B------:R1:W-:Y:S04]  /*6c2b0*/  STL.64 [R1+0x558], R22 ;  /* 0x0005581601007387 */ /* 0x0003e80000100a00 */
[----:B0-----:R-:W4:Y:S01]  /*6c2c0*/  LDL.LU R20, [R1+0x3230] ;  /* 0x0032300001147983 */ /* 0x001f220000300800 */
[----:B------:R-:W-:Y:S01]  /*6c2d0*/  IMAD.MOV.U32 R21, RZ, RZ, R25 ;  /* 0x000000ffff157224 */ /* 0x000fe200078e0019 */
[----:B-1----:R-:W-:-:S02]  /*6c2e0*/  MOV R22, R24 ;  /* 0x0000001800167202 */ /* 0x002fc40000000f00 */
[----:B------:R-:W2:Y:S02]  /*6c2f0*/  LDL.LU.64 R24, [R1+0x3228] ;  /* 0x0032280001187983 */ /* 0x000ea40000300a00 */
[C---:B--2---:R-:W-:Y:S01]  /*6c300*/  HMMA.16816.F32 R12, R16.reuse, R24, R12 ;  /* 0x00000018100c723c */ /* 0x044fe2000000180c */
[----:B------:R-:W-:Y:S02]  /*6c310*/  MOV R28, R24 ;  /* 0x00000018001c7202 */ /* 0x000fe40000000f00 */
[----:B------:R-:W-:Y:S11]  /*6c320*/  MOV R23, R25 ;  /* 0x0000001900177202 */ /* 0x000ff60000000f00 */
[----:B------:R-:W-:Y:S09]  /*6c330*/  @!UPT UIADD3 URZ, URZ, URZ, URZ ;  /* 0x0000003f3f3ff290 */ /* 0x000ff2000fffe03f */
[----:B------:R0:W-:Y:S04]  /*6c340*/  STL.64 [R1+0x540], R12 ;  /* 0x0005400c01007387 */ /* 0x0001e80000100a00 */
[----:B------:R-:W-:Y:S04]  /*6c350*/  STL.64 [R1+0x548], R14 ;  /* 0x0005480e01007387 */ /* 0x000fe80000100a00 */
[----:B0-----:R-:W2:Y:S04]  /*6c360*/  LDL.LU.64 R12, [R1+0x3220] ;  /* 0x00322000010c7983 */ /* 0x001ea80000300a00 */
[----:B------:R-:W2:Y:S04]  /*6c370*/  LDL.LU.64 R26, [R1+0x3218] ;  /* 0x00321800011a7983 */ /* 0x000ea80000300a00 */
[----:B------:R-:W2:Y:S02]  /*6c380*/  LDL.LU.64 R24, [R1+0x3210] ;  /* 0x0032100001187983 */ /* 0x000ea40000300a00 */
[----:B--2---:R-:W-:Y:S11]  /*6c390*/  HMMA.16816.F32 R24, R16, R12, R24 ;  /* 0x0000000c1018723c */ /* 0x004ff60000001818 */
[----:B------:R-:W-:Y:S11]  /*6c3a0*/  @!UPT UIADD3 URZ, URZ, URZ, URZ ;  /* 0x0000003f3f3ff290 */ /* 0x000ff6000fffe03f */
[----:B------:R-:W-:Y:S01]  /*6c3b0*/  @!UPT UIADD3 URZ, URZ, URZ, URZ ;  /* 0x0000003f3f3ff290 */ /* 0x000fe2000fffe03f */
[----:B------:R0:W-:Y:S04]  /*6c3c0*/  STL.64 [R1+0x530], R24 ;  /* 0x0005301801007387 */ /* 0x0001e80000100a00 */
[----:B------:R1:W-:Y:S04]  /*6c3d0*/  STL.64 [R1+0x538], R26 ;  /* 0x0005381a01007387 */ /* 0x0003e80000100a00 */
[----:B0-----:R-:W2:Y:S01]  /*6c3e0*/  LDL.LU.64 R24, [R1+0x3208] ;  /* 0x0032080001187983 */ /* 0x001ea20000300a00 */
[----:B-1----:R-:W-:-:S03]  /*6c3f0*/  MOV R27, R12 ;  /* 0x0000000c001b7202 */ /* 0x002fc60000000f00 */
[----:B------:R-:W2:Y:S01]  /*6c400*/  LDL.LU.64 R14, [R1+0x3200] ;  /* 0x00320000010e7983 */ /* 0x000ea20000300a00 */
[----:B------:R-:W-:-:S03]  /*6c410*/  MOV R26, R13 ;  /* 0x0000000d001a7202 */ /* 0x000fc60000000f00 */
[----:B------:R-:W3:Y:S02]  /*6c420*/  LDL.LU.64 R12, [R1+0x31f8] ;  /* 0x0031f800010c7983 */ /* 0x000ee40000300a00 */
[----:B---3--:R-:W-:Y:S02]  /*6c430*/  HMMA.16816.F32 R16, R16, R12, R8 ;  /* 0x0000000c1010723c */ /* 0x008fe40000001808 */
[----:B------:R-:W3:Y:S11]  /*6c440*/  LDL.LU.64 R8, [R1+0x31f0] ;  /* 0x0031f00001087983 */ /* 0x000ef60000300a00 */
[----:B------:R-:W-:Y:S10]  /*6c450*/  @!UPT UIADD3 URZ, URZ, URZ, URZ ;  /* 0x0000003f3f3ff290 */ /* 0x000ff4000fffe03f */
[----:B------:R-:W-:Y:S04]  /*6c460*/  STL.64 [R1+0x520], R16 ;  /* 0x0005201001007387 */ /* 0x000fe80000100a00 */
[----:B------:R0:W-:Y:S04]  /*6c470*/  STL.64 [R1+0x528], R18 ;  /* 0x0005281201007387 */ /* 0x0001e80000100a00 */
[----:B0-----:R-:W3:Y:S04]  /*6c480*/  LDL.LU.64 R18, [R1+0x31e8] ;  /* 0x0031e80001127983 */ /* 0x001ee80000300a00 */
[----:B------:R-:W3:Y:S04]  /*6c490*/  LDL.LU.64 R16, [R1+0x31e0] ;  /* 0x0031e00001107983 */ /* 0x000ee80000300a00 */
[----:B--2---:R-:W-:Y:S04]  /*6c4a0*/  STL.64 [R1+0x30a8], R14 ;  /* 0x0030a80e01007387 */ /* 0x004fe80000100a00 */
[----:B------:R0:W-:Y:S04]  /*6c4b0*/  STL.64 [R1+0x30a0], R12 ;  /* 0x0030a00c01007387 */ /* 0x0001e80000100a00 */
[----:B0-----:R-:W3:Y:S04]  /*6c4c0*/  LDL.LU R12, [R1+0xd60] ;  /* 0x000d6000010c7983 */ /* 0x001ee80000300800 */
[----:B------:R-:W3:Y:S04]  /*6c4d0*/  LDL.LU R13, [R1+0xd64] ;  /* 0x000d6400010d7983 */ /* 0x000ee80000300800 */
[----:B------:R-:W3:Y:S04]  /*6c4e0*/  LDL.LU R14, [R1+0xd68] ;  /* 0x000d6800010e7983 */ /* 0x000ee80000300800 */
[----:B------:R-:W3:Y:S02]  /*6c4f0*/  LDL.LU R15, [R1+0xd6c] ;  /* 0x000d6c00010f7983 */ /* 0x000ee40000300800 */
[C---:B---3--:R-:W-:Y:S11]  /*6c500*/  HMMA.16816.F32 R12, R16.reuse, R8, R12 ;  /* 0x00000008100c723c */ /* 0x048ff6000000180c */
[----:B------:R-:W-:Y:S11]  /*6c510*/  @!UPT UIADD3 URZ, URZ, URZ, URZ ;  /* 0x0000003f3f3ff290 */ /* 0x000ff6000fffe03f */
[----:B------:R-:W-:Y:S01]  /*6c520*/  @!UPT UIADD3 URZ, URZ, URZ, URZ ;  /* 0x0000003f3f3ff290 */ /* 0x000fe2000fffe03f */
[----:B------:R0:W-:Y:S04]  /*6c530*/  STL.64 [R1+0x510], R12 ;  /* 0x0005100c01007387 */ /* 0x0001e80000100a00 */
[----:B------:R1:W-:Y:S01]  /*6c540*/  STL.64 [R1+0x518], R14 ;  /* 0x0005180e01007387 */ /* 0x0003e20000100a00 */
[----:B0-----:R-:W-:Y:S01]  /*6c550*/  IMAD.MOV.U32 R13, RZ, RZ, R8 ;  /* 0x000000ffff0d7224 */ /* 0x001fe200078e0008 */
[----:B------:R-:W-:Y:S02]  /*6c560*/  MOV R12, R9 ;  /* 0x00000009000c7202 */ /* 0x000fe40000000f00 */
[----:B------:R-:W2:Y:S02]  /*6c570*/  LDL.LU.64 R8, [R1+0x31d8] ;  /* 0x0031d80001087983 */ /* 0x000ea40000300a00 */
[----:B--2---:R-:W-:Y:S01]  /*6c580*/  HMMA.16816.F32 R4, R16, R8, R4 ;  /* 0x000000081004723c */ /* 0x004fe20000001804 */
[----:B-1----:R-:W-:-:S02]  /*6c590*/  MOV R15, R8 ;  /* 0x00000008000f7202 */ /* 0x002fc40000000f00 */
[----:B------:R-:W-:Y:S11]  /*6c5a0*/  MOV R14, R9 ;  /* 0x00000009000e7202 */ /* 0x000ff60000000f00 */
[----:B------:R-:W-:Y:S09]  /*6c5b0*/  @!UPT UIADD3 URZ, URZ, URZ, URZ ;  /* 0x0000003f3f3ff290 */ /* 0x000ff2000fffe03f */
[----:B------:R-:W-:Y:S04]  /*6c5c0*/  STL.64 [R1+0x500], R4 ;  /* 0x0005000401007387 */ /* 0x000fe80000100a00 */
[----:B------:R0:W-:Y:S04]  /*6c5d0*/  STL.64 [R1+0x508], R6 ;  /* 0x0005080601007387 */ /* 0x0001e80000100a00 */
[----:B0-----:R-:W2:Y:S04]  /*6c5e0*/  LDL.LU.64 R6, [R1+0x31d0] ;  /* 0x0031d00001067983 */ /* 0x001ea80000300a00 */
[----:B------:R-:W2:Y:S04]  /*6c5f0*/  LDL.LU.64 R4, [R1+0x31c8] ;  /* 0x0031c80001047983 */ /* 0x000ea80000300a00 */
[----:B------:R-:W2:Y:S02]  /*6c600*/  LDL.LU.64 R8, [R1+0x31c0] ;  /* 0x0031c00001087983 */ /* 0x000ea40000300a00 */
[C---:B--2---:R-:W-:Y:S01]  /*6c610*/  HMMA.16816.F32 R4, R16.reuse, R8, R4 ;  /* 0x000000081004723c */ /* 0x044fe20000001804 */
[----:B------:R-:W-:Y:S01]  /*6c620*/  MOV R2, R8 ;  /* 0x0000000800027202 */ /* 0x000fe20000000f00 */
[----:B------:R-:W-:Y:S11]  /*6c630*/  IMAD.MOV.U32 R29, RZ, RZ, R9 ;  /* 0x000000ffff1d7224 */ /* 0x000ff600078e0009 */
        /* <DEDUP_REMOVED lines=10> */
[----:B------:R-:W-:Y:S04]  /*6c6e0*/  STL.64 [R1+0x4e0], R8 ;  /* 0x0004e00801007387 */ /* 0x000fe80000100a00 */
[----:B------:R0:W-:Y:S04]  /*6c6f0*/  STL.64 [R1+0x4e8], R10 ;  /* 0x0004e80a01007387 */ /* 0x0001e80000100a00 */
[----:B0-----:R-:W3:Y:S04]  /*6c700*/  LDL.LU.64 R10, [R1+0x3198] ;  /* 0x00319800010a7983 */ /* 0x001ee80000300a00 */
[----:B------:R-:W2:Y:S04]  /*6c710*/  LDL.LU.64 R8, [R1+0x3190] ;  /* 0x0031900001087983 */ /* 0x000ea80000300a00 */
[----:B------:R0:W-:Y:S02]  /*6c720*/  STL.64 [R1+0x3050], R24 ;  /* 0x0030501801007387 */ /* 0x0001e40000100a00 */
[----:B0-----:R-:W-:-:S02]  /*6c730*/  MOV R24, R2 ;  /* 0x0000000200187202 */ /* 0x001fc40000000f00 */
[----:B------:R-:W-:Y:S01]  /*6c740*/  MOV R25, R29 ;  /* 0x0000001d00197202 */ /* 0x000fe20000000f00 */
[----:B--2---:R-:W-:Y:S11]  /*6c750*/  HMMA.16816.F32 R4, R16, R8, R4 ;  /* 0x000000081004723c */ /* 0x004ff60000001804 */
[----:B------:R-:W-:Y:S11]  /*6c760*/  @!UPT UIADD3 URZ, URZ, URZ, URZ ;  /* 0x0000003f3f3ff290 */ /* 0x000ff6000fffe03f */
[----:B------:R-:W-:Y:S01]  /*6c770*/  @!UPT UIADD3 URZ, URZ, URZ, URZ ;  /* 0x0000003f3f3ff290 */ /* 0x000fe2000fffe03f */
[----:B------:R-:W-:Y:S04]  /*6c780*/  STL.64 [R1+0x4d0], R4 ;  /* 0x0004d00401007387 */ /* 0x000fe80000100a00 */
[----:B------:R0:W-:Y:S04]  /*6c790*/  STL.64 [R1+0x4d8], R6 ;  /* 0x0004d80601007387 */ /* 0x0001e80000100a00 */
[----:B0-----:R-:W2:Y:S04]  /*6c7a0*/  LDL.LU.64 R6, [R1+0x3188] ;  /* 0x0031880001067983 */ /* 0x001ea80000300a00 */
[----:B------:R-:W2:Y:S04]  /*6c7b0*/  LDL.LU.64 R4, [R1+0x3180] ;  /* 0x0031800001047983 */ /* 0x000ea80000300a00 */
        /* <DEDUP_REMOVED lines=8> */
[----:B------:R-:W-:-:S02]  /*6c840*/  MOV R24, R15 ;  /* 0x0000000f00187202 */ /* 0x000fc40000000f00 */
[----:B------:R-:W-:-:S05]  /*6c850*/  MOV R25, R14 ;  /* 0x0000000e00197202 */ /* 0x000fca0000000f00 */
[----:B------:R0:W-:Y:S02]  /*6c860*/  STL.64 [R1+0x3080], R24 ;  /* 0x0030801801007387 */ /* 0x0001e40000100a00 */
[----:B0-----:R-:W-:Y:S01]  /*6c870*/  IMAD.MOV.U32 R24, RZ, RZ, R13 ;  /* 0x000000ffff187224 */ /* 0x001fe200078e000d */
[----:B------:R-:W-:Y:S02]  /*6c880*/  MOV R25, R12 ;  /* 0x0000000c00197202 */ /* 0x000fe40000000f00 */
[----:B------:R-:W-:Y:S02]  /*6c890*/  MOV R12, R27 ;  /* 0x0000001b000c7202 */ /* 0x000fe40000000f00 */
[----:B------:R-:W-:Y:S01]  /*6c8a0*/  MOV R13, R26 ;  /* 0x0000001a000d7202 */ /* 0x000fe20000000f00 */
[----:B--2---:R-:W-:Y:S04]  /*6c8b0*/  STL.64 [R1+0x3060], R10 ;  /* 0x0030600a01007387 */ /* 0x004fe80000100a00 */
[----:B---3--:R0:W-:Y:S04]  /*6c8c0*/  STL.64 [R1+0x3058], R8 ;  /* 0x0030580801007387 */ /* 0x0081e80000100a00 */
[----:B0-----:R-:W2:Y:S04]  /*6c8d0*/  LDL.LU R8, [R1+0xc40] ;  /* 0x000c400001087983 */ /* 0x001ea80000300800 */
[----:B------:R-:W2:Y:S04]  /*6c8e0*/  LDL.LU R9, [R1+0xc44] ;  /* 0x000c440001097983 */ /* 0x000ea80000300800 */
        /* <DEDUP_REMOVED lines=8> */
[----:B------:R-:W-:Y:S01]  /*6c970*/  MOV R12, R28 ;  /* 0x0000001c000c7202 */ /* 0x000fe20000000f00 */
[----:B------:R-:W-:-:S05]  /*6c980*/  IMAD.MOV.U32 R13, RZ, RZ, R23 ;  /* 0x000000ffff0d7224 */ /* 0x000fca00078e0017 */
        /* <DEDUP_REMOVED lines=16> */
[----:B----4-:R-:W-:-:S02]  /*6ca90*/  MOV R12, R20 ;  /* 0x00000014000c7202 */ /* 0x010fc40000000f00 */
[----:B------:R-:W-:Y:S02]  /*6caa0*/  MOV R13, R7 ;  /* 0x00000007000d7202 */ /* 0x000fe40000000f00 */
[----:B------:R-:W-:-:S03]  /*6cab0*/  MOV R20, R4 ;  /* 0x0000000400147202 */ /* 0x000fc60000000f00 */
[----:B------:R0:W-:Y:S01]  /*6cac0*/  STL.64 [R1+0x3108], R12 ;  /* 0x0031080c01007387 */ /* 0x0001e20000100a00 */
[----:B------:R-:W-:Y:S01]  /*6cad0*/  MOV R21, R3 ;  /* 0x0000000300157202 */ /* 0x000fe20000000f00 */
[----:B0-----:R-:W-:Y:S01]  /*6cae0*/  IMAD.MOV.U32 R12, RZ, RZ, R6 ;  /* 0x000000ffff0c7224 */ /* 0x001fe200078e0006 */
[----:B------:R-:W-:Y:S01]  /*6caf0*/  MOV R13, R5 ;  /* 0x00000005000d7202 */ /* 0x000fe20000000f00 */
[----:B--2---:R-:W-:Y:S04]  /*6cb00*/  STL.64 [R1+0x30e8], R26 ;  /* 0x0030e81a01007387 */ /* 0x004fe80000100a00 */
[----:B------:R0:W-:Y:S04]  /*6cb10*/  STL.64 [R1+0x30e0], R24 ;  /* 0x0030e01801007387 */ /* 0x0001e80000100a00 */
[----:B0-----:R-:W2:Y:S04]  /*6cb20*/  LDL.LU R24, [R1+0xca0] ;  /* 0x000ca00001187983 */ /* 0x001ea80000300800 */
[----:B------:R-:W2:Y:S04]  /*6cb30*/  LDL.LU R25, [R1+0xca4] ;  /* 0x000ca40001197983 */ /* 0x000ea80000300800 */
[----:B------:R-:W4:Y:S04]  /*6cb40*/  LDL.LU R26, [R1+0xca8] ;  /* 0x000ca800011a7983 */ /* 0x000f280000300800 */
[----:B------:R-:W4:Y:S04]  /*6cb50*/  LDL.LU R27, [R1+0xcac] ;  /* 0x000cac00011b7983 */ /* 0x000f280000300800 */
        /* <DEDUP_REMOVED lines=25> */
[----:B------:R-:W2:Y:S04]  /*6ccf0*/  LDL.64 R4, [R1+0x190] ;  /* 0x0001900001047983 */ /* 0x000ea80000100a00 */
[----:B------:R-:W-:Y:S04]  /*6cd00*/  STL.64 [R1+0x3150], R14 ;  /* 0x0031500e01007387 */ /* 0x000fe80000100a00 */
[----:B------:R0:W-:Y:S04]  /*6cd10*/  STL.64 [R1+0x3148], R12 ;  /* 0x0031480c01007387 */ /* 0x0001e80000100a00 */
[----:B0-----:R-:W2:Y:S04]  /*6cd20*/  LDL.LU R12, [R1+0xcf0] ;  /* 0x000cf000010c7983 */ /* 0x001ea80000300800 */
[----:B------:R-:W2:Y:S04]  /*6cd30*/  LDL.LU R13, [R1+0xcf4] ;  /* 0x000cf400010d7983 */ /* 0x000ea80000300800 */
[----:B------:R-:W2:Y:S04]  /*6cd40*/  LDL.LU R14, [R1+0xcf8] ;  /* 0x000cf800010e7983 */ /* 0x000ea80000300800 */
[----:B------:R-:W2:Y:S04]  /*6cd50*/  LDL.LU R15, [R1+0xcfc] ;  /* 0x000cfc00010f7983 */ /* 0x000ea80000300800 */
        /* <DEDUP_REMOVED lines=17> */
[----:B------:R-:W4:Y:S01]  /*6ce70*/  LDL.LU R11, [R1+0xc5c] ;  /* 0x000c5c00010b7983 */ /* 0x000f220000300800 */
[----:B------:R-:W-:Y:S01]  /*6ce80*/  HMMA.16816.F32 R20, R16, R4, R20 ;  /* 0x000000041014723c */ /* 0x000fe20000001814 */
[----:B------:R-:W-:-:S02]  /*6ce90*/  MOV R2, R4 ;  /* 0x0000000400027202 */ /* 0x000fc40000000f00 */
[----:B------:R-:W-:Y:S01]  /*6cea0*/  MOV R0, R5 ;  /* 0x0000000500007202 */ /* 0x000fe20000000f00 */
        /* <DEDUP_REMOVED lines=8> */
[----:B0-----:R-:W4:Y:S04]  /*6cf30*/  LDL.LU.64 R22, [R1+0x3170] ;  /* 0x0031700001167983 */ /* 0x001f280000300a00 */
[----:B------:R-:W4:Y:S04]  /*6cf40*/  LDL.LU.64 R20, [R1+0x3168] ;  /* 0x0031680001147983 */ /* 0x000f280000300a00 */
[----:B------:R-:W4:Y:S02]  /*6cf50*/  LDL.LU.64 R4, [R1+0x3160] ;  /* 0x0031600001047983 */ /* 0x000f240000300a00 */
[C---:B----4-:R-:W-:Y:S11]  /*6cf60*/  HMMA.16816.F32 R20, R16.reuse, R4, R20 ;  /* 0x000000041014723c */ /* 0x050ff60000001814 */
[----:B------:R-:W-:Y:S11]  /*6cf70*/  @!UPT UIADD3 URZ, URZ, URZ, URZ ;  /* 0x0000003f3f3ff290 */ /* 0x000ff6000fffe03f */
[----:B------:R-:W-:Y:S01]  /*6cf80*/  @!UPT UIADD3 URZ, URZ, URZ, URZ ;  /* 0x0000003f3f3ff290 */ /* 0x000fe2000fffe03f */
[----:B------:R0:W-:Y:S04]  /*6cf90*/  STL.64 [R1+0x4b0], R20 ;  /* 0x0004b01401007387 */ /* 0x0001e80000100a00 */
[----:B------:R1:W-:Y:S04]  /*6cfa0*/  STL.64 [R1+0x4b8], R22 ;  /* 0x0004b81601007387 */ /* 0x0003e80000100a00 */
[----:B0-----:R-:W1:Y:S02]  /*6cfb0*/  LDL.LU.64 R20, [R1+0x3158] ;  /* 0x0031580001147983 */ /* 0x001e640000300a00 */
[C---:B-1----:R-:W-:Y:S02]  /*6cfc0*/  HMMA.16816.F32 R20, R16.reuse, R20, R12 ;  /* 0x000000141014723c */ /* 0x042fe4000000180c */
[----:B------:R-:W4:Y:S04]  /*6cfd0*/  LDL.LU.64 R14, [R1+0x3150] ;  /* 0x00315000010e7983 */ /* 0x000f280000300a00 */
[----:B------:R-:W4:Y:S11]  /*6cfe0*/  LDL.LU.64 R12, [R1+0x3148] ;  /* 0x00314800010c7983 */ /* 0x000f360000300a00 */
[----:B------:R-:W-:Y:S06]  /*6cff0*/  @!UPT UIADD3 URZ, URZ, URZ, URZ ;  /* 0x0000003f3f3ff290 */ /* 0x000fec000fffe03f */
        /* <DEDUP_REMOVED lines=14> */
[----:B------:R-:W-:Y:S04]  /*6d0e0*/  STL.64 [R1+0x488], R14 ;  /* 0x0004880e01007387 */ /* 0x000fe80000100a00 */
[----:B0-----:R-:W2:Y:S04]  /*6d0f0*/  LDL.LU.64 R12, [R1+0x3120] ;  /* 0x00312000010c7983 */ /* 0x001ea80000300a00 */
[----:B------:R0:W-:Y:S04]  /*6d100*/  STL.64 [R1+0x3018], R20 ;  /* 0x0030181401007387 */ /* 0x0001e80000100a00 */
[----:B0-----:R-:W4:Y:S04]  /*6d110*/  LDL.LU R20, [R1+0xc20] ;  /* 0x000c200001147983 */ /* 0x001f280000300800 */
[----:B------:R-:W4:Y:S04]  /*6d120*/  LDL.LU R21, [R1+0xc24] ;  /* 0x000c240001157983 */ /* 0x000f280000300800 */
[----:B------:R-:W4:Y:S04]  /*6d130*/  LDL.LU R22, [R1+0xc28] ;  /* 0x000c280001167983 */ /* 0x000f280000300800 */
[----:B------:R-:W4:Y:S01]  /*6d140*/  LDL.LU R23, [R1+0xc2c] ;  /* 0x000c2c0001177983 */ /* 0x000f220000300800 */
[C---:B--2---:R-:W-:Y:S03]  /*6d150*/  HMMA.16816.F32 R12, R16.reuse, R12, R24 ;  /* 0x0000000c100c723c */ /* 0x044fe60000001818 */
[----:B------:R-:W2:Y:S04]  /*6d160*/  LDL.LU.64 R26, [R1+0x3118] ;  /* 0x00311800011a7983 */ /* 0x000ea80000300a00 */
[----:B------:R-:W2:Y:S11]  /*6d170*/  LDL.LU.64 R24, [R1+0x3110] ;  /* 0x0031100001187983 */ /* 0x000eb60000300a00 */
[----:B------:R-:W-:Y:S05]  /*6d180*/  @!UPT UIADD3 URZ, URZ, URZ, URZ ;  /* 0x0000003f3f3ff290 */ /* 0x000fea000fffe03f */
[----:B------:R0:W-:Y:S04]  /*6d190*/  STL.64 [R1+0x470], R12 ;  /* 0x0004700c01007387 */ /* 0x0001e80000100a00 */
[----:B------:R2:W-:Y:S04]  /*6d1a0*/  STL.64 [R1+0x478], R14 ;  /* 0x0004780e01007387 */ /* 0x0005e80000100a00 */
[----:B0-----:R-:W2:Y:S02]  /*6d1b0*/  LDL.LU.64 R12, [R1+0x3108] ;  /* 0x00310800010c7983 */ /* 0x001ea40000300a00 */
[C---:B--2---:R-:W-:Y:S02]  /*6d1c0*/  HMMA.16816.F32 R12, R16.reuse, R12, R24 ;  /* 0x0000000c100c723c */ /* 0x044fe40000001818 */
[----:B------:R-:W2:Y:S04]  /*6d1d0*/  LDL.LU.64 R26, [R1+0x3100] ;  /* 0x00310000011a7983 */ /* 0x000ea80000300a00 */
[----:B------:R-:W2:Y:S11]  /*6d1e0*/  LDL.LU.64 R24, [R1+0x30f8] ;  /* 0x0030f80001187983 */ /* 0x000eb60000300a00 */
[----:B------:R-:W-:Y:S06]  /*6d1f0*/  @!UPT UIADD3 URZ, URZ, URZ, URZ ;  /* 0x0000003f3f3ff290 */ /* 0x000fec000fffe03f */
        /* <DEDUP_REMOVED lines=24> */
[----:B------:R-:W2:Y:S02]  /*6d380*/  LDL.LU.64 R12, [R1+0x30a0] ;  /* 0x0030a000010c7983 */ /* 0x000ea40000300a00 */
[----:B--2---:R-:W-:Y:S02]  /*6d390*/  HMMA.16816.F32 R16, R16, R12, R24 ;  /* 0x0000000c1010723c */ /* 0x004fe40000001818 */
[----:B------:R-:W3:Y:S04]  /*6d3a0*/  LDL.LU.64 R24, [R1+0x3098] ;  /* 0x0030980001187983 */ /* 0x000ee80000300a00 */
[----:B------:R-:W-:Y:S04]  /*6d3b0*/  STL.64 [R1+0x2fc0], R14 ;  /* 0x002fc00e01007387 */ /* 0x000fe80000100a00 */
[----:B------:R-:W-:Y:S11]  /*6d3c0*/  STL.64 [R1+0x2fb8], R12 ;  /* 0x002fb80c01007387 */ /* 0x000ff60000100a00 */
[----:B------:R-:W-:Y:S02]  /*6d3d0*/  @!UPT UIADD3 URZ, URZ, URZ, URZ ;  /* 0x0000003f3f3ff290 */ /* 0x000fe4000fffe03f */
[----:B------:R-:W-:Y:S04]  /*6d3e0*/  STL.64 [R1+0x2738], R18 ;  /* 0x0027381201007387 */ /* 0x000fe80000100a00 */
[----:B------:R0:W-:Y:S04]  /*6d3f0*/  STL.64 [R1+0x2730], R16 ;  /* 0x0027301001007387 */ /* 0x0001e80000100a00 */
[----:B0-----:R-:W3:Y:S04]  /*6d400*/  LDL.LU.64 R16, [R1+0x40] ;  /* 0x0000400001107983 */ /* 0x001ee80000300a00 */
[----:B------:R-:W3:Y:S02]  /*6d410*/  LDL.LU.64 R18, [R1+0x48] ;  /* 0x0000480001127983 */ /* 0x000ee40000300a00 */
[C---:B---3--:R-:W-:Y:S02]  /*6d420*/  HMMA.16816.F32 R24, R16.reuse, R24, R8 ;  /* 0x000000181018723c */ /* 0x048fe40000001808 */
        /* <DEDUP_REMOVED lines=22> */
[----:B------:R-:W4:Y:S11]  /*6d590*/  LDL.LU.64 R8, [R1+0x3040] ;  /* 0x0030400001087983 */ /* 0x000f360000300a00 */
[----:B------:R-:W-:Y:S06]  /*6d5a0*/  @!UPT UIADD3 URZ, URZ, URZ, URZ ;  /* 0x0000003f3f3ff290 */ /* 0x000fec000fffe03f */
[----:B------:R-:W-:Y:S04]  /*6d5b0*/  STL.64 [R1+0x3e0], R24 ;  /* 0x0003e01801007387 */ /* 0x000fe80000100a00 */
[----:B------:R0:W-:Y:S04]  /*6d5c0*/  STL.64 [R1+0x3e8], R26 ;  /* 0x0003e81a01007387 */ /* 0x0001e80000100a00 */
[----:B0-----:R-:W3:Y:S04]  /*6d5d0*/  LDL.LU.64 R26, [R1+0x3038] ;  /* 0x00303800011a7983 */ /* 0x001ee80000300a00 */
[----:B------:R-:W2:Y:S01]  /*6d5e0*/  LDL.LU.64 R24, [R1+0x3030] ;  /* 0x0030300001187983 */ /* 0x000ea20000300a00 */
[----:B----4-:R-:W-:Y:S11]  /*6d5f0*/  HMMA.16816.F32 R20, R16, R8, R20 ;  /* 0x000000081014723c */ /* 0x010ff60000001814 */
[----:B------:R-:W-:Y:S11]  /*6d600*/  @!UPT UIADD3 URZ, URZ, URZ, URZ ;  /* 0x0000003f3f3ff290 */ /* 0x000ff6000fffe03f */
[----:B------:R-:W-:Y:S01]  /*6d610*/  @!UPT UIADD3 URZ, URZ, URZ, URZ ;  /* 0x0000003f3f3ff290 */ /* 0x000fe2000fffe03f */
[----:B------:R0:W-:Y:S04]  /*6d620*/  STL.64 [R1+0x3d0], R20 ;  /* 0x0003d01401007387 */ /* 0x0001e80000100a00 */
[----:B------:R1:W-:Y:S04]  /*6d630*/  STL.64 [R1+0x3d8], R22 ;  /* 0x0003d81601007387 */ /* 0x0003e80000100a00 */
[----:B0-----:R-:W4:Y:S04]  /*6d640*/  LDL.LU R20, [R1+0xbf0] ;  /* 0x000bf00001147983 */ /* 0x001f280000300800 */
[----:B------:R-:W4:Y:S04]  /*6d650*/  LDL.LU R21, [R1+0xbf4] ;  /* 0x000bf40001157983 */ /* 0x000f280000300800 */
[----:B-1----:R-:W2:Y:S04]  /*6d660*/  LDL.LU R22, [R1+0xbf8] ;  /* 0x000bf80001167983 */ /* 0x002ea80000300800 */
        /* <DEDUP_REMOVED lines=13> */
[----:B------:R-:W-:-:S02]  /*6d740*/  MOV R12, R2 ;  /* 0x00000002000c7202 */ /* 0x000fc40000000f00 */
[----:B------:R-:W-:Y:S01]  /*6d750*/  MOV R13, R0 ;  /* 0x00000000000d7202 */ /* 0x000fe20000000f00 */
[----:B------:R-:W-:Y:S01]  /*6d760*/  IMAD.MOV.U32 R6, RZ, RZ, R16 ;  /* 0x000000ffff067224 */ /* 0x000fe200078e0010 */
[----:B------:R-:W-:Y:S02]  /*6d770*/  MOV R3, R17 ;  /* 0x0000001100037202 */ /* 0x000fe40000000f00 */
[----:B------:R-:W-:Y:S02]  /*6d780*/  MOV R2, R18 ;  /* 0x0000001200027202 */ /* 0x000fe40000000f00 */
[----:B------:R-:W-:Y:S01]  /*6d790*/  MOV R0, R19 ;  /* 0x0000001300007202 */ /* 0x000fe20000000f00 */
[----:B----4-:R-:W-:Y:S01]  /*6d7a0*/  HMMA.16816.F32 R12, R16, R12, R8 ;  /* 0x0000000c100c723c */ /* 0x010fe20000001808 */
[----:B------:R-:W4:Y:S11]  /*6d7b0*/  LDL.64 R8, [R1+0x160] ;  /* 0x0001600001087983 */ /* 0x000f360000100a00 */
[----:B------:R-:W-:Y:S11]  /*6d7c0*/  @!UPT UIADD3 URZ, URZ, URZ, URZ ;  /* 0x0000003f3f3ff290 */ /* 0x000ff6000fffe03f */
[----:B------:R-:W-:Y:S01]  /*6d7d0*/  @!UPT UIADD3 URZ, URZ, URZ, URZ ;  /* 0x0000003f3f3ff290 */ /* 0x000fe2000fffe03f */
[----:B------:R-:W-:Y:S01]  /*6d7e0*/  MOV R16, R15 ;  /* 0x0000000f00107202 */ /* 0x000fe20000000f00 */
[----:B------:R-:W-:Y:S01]  /*6d7f0*/  IMAD.MOV.U32 R18, RZ, RZ, R13 ;  /* 0x000000ffff127224 */ /* 0x000fe200078e000d */
[----:B------:R-:W-:Y:S01]  /*6d800*/  MOV R17, R14 ;  /* 0x0000000e00117202 */ /* 0x000fe20000000f00 */
[----:B------:R-:W-:Y:S01]  /*6d810*/  IMAD.MOV.U32 R14, RZ, RZ, R25 ;  /* 0x000000ffff0e7224 */ /* 0x000fe200078e0019 */
[----:B------:R-:W-:Y:S02]  /*6d820*/  MOV R15, R24 ;  /* 0x00000018000f7202 */ /* 0x000fe40000000f00 */
[----:B------:R-:W2:Y:S01]  /*6d830*/  LDL.LU R24, [R1+0x30] ;  /* 0x0000300001187983 */ /* 0x000ea20000300800 */
[----:B------:R-:W-:Y:S02]  /*6d840*/  MOV R19, R12 ;  /* 0x0000000c00137202 */ /* 0x000fe40000000f00 */
[----:B---3--:R-:W-:Y:S01]  /*6d850*/  MOV R13, R26 ;  /* 0x0000001a000d7202 */ /* 0x008fe20000000f00 */
[----:B------:R-:W2:Y:S01]  /*6d860*/  LDL.LU R25, [R1+0x34] ;  /* 0x0000340001197983 */ /* 0x000ea20000300800 */
[----:B------:R-:W-:-:S03]  /*6d870*/  MOV R12, R27 ;  /* 0x0000001b000c7202 */ /* 0x000fc60000000f00 */
[----:B------:R-:W3:Y:S04]  /*6d880*/  LDL.LU R26, [R1+0x38] ;  /* 0x00003800011a7983 */ /* 0x000ee80000300800 */
[----:B------:R-:W3:Y:S04]  /*6d890*/  LDL.LU R27, [R1+0x3c] ;  /* 0x00003c00011b7983 */ /* 0x000ee80000300800 */
[----:B---3--:R0:W-:Y:S04]  /*6d8a0*/  STL.64 [R1+0x2fa8], R26 ;  /* 0x002fa81a01007387 */ /* 0x0081e80000100a00 */
[----:B--2---:R1:W-:Y:S01]  /*6d8b0*/  STL.64 [R1+0x2fa0], R24 ;  /* 0x002fa01801007387 */ /* 0x0043e20000100a00 */
[----:B0-----:R-:W-:Y:S01]  /*6d8c0*/  MOV R26, R2 ;  /* 0x00000002001a7202 */ /* 0x001fe20000000f00 */
[----:B------:R-:W-:Y:S01]  /*6d8d0*/  IMAD.MOV.U32 R27, RZ, RZ, R0 ;  /* 0x000000ffff1b7224 */ /* 0x000fe200078e0000 */
[----:B-1----:R-:W-:-:S02]  /*6d8e0*/  MOV R24, R6 ;  /* 0x0000000600187202 */ /* 0x002fc40000000f00 */
[----:B------:R-:W-:-:S07]  /*6d8f0*/  MOV R25, R3 ;  /* 0x0000000300197202 */ /* 0x000fce0000000f00 */
[C---:B------:R-:W-:Y:S01]  /*6d900*/  HMMA.16816.F32 R20, R24.reuse, R4, R20 ;  /* 0x000000041814723c */ /* 0x040fe20000001814 */
[----:B------:R-:W-:Y:S04]  /*6d910*/  STL [R1+0x274c], R16 ;  /* 0x00274c1001007387 */ /* 0x000fe80000100800 */
[----:B------:R0:W-:Y:S04]  /*6d920*/  STL [R1+0x2748], R17 ;  /* 0x0027481101007387 */ /* 0x0001e80000100800 */
[----:B------:R-:W-:Y:S04]  /*6d930*/  STL [R1+0x2744], R18 ;  /* 0x0027441201007387 */ /* 0x000fe80000100800 */
[----:B------:R-:W-:Y:S04]  /*6d940*/  STL [R1+0x2740], R19 ;  /* 0x0027401301007387 */ /* 0x000fe80000100800 */
[----:B0-----:R-:W2:Y:S06]  /*6d950*/  LDL.64 R16, [R1+0x170] ;  /* 0x0001700001107983 */ /* 0x001eac0000100a00 */
[----:B------:R-:W-:Y:S04]  /*6d960*/  STL.64 [R1+0x3b0], R20 ;  /* 0x0003b01401007387 */ /* 0x000fe80000100a00 */
[----:B------:R0:W-:Y:S04]  /*6d970*/  STL.64 [R1+0x3b8], R22 ;  /* 0x0003b81601007387 */ /* 0x0001e80000100a00 */
[----:B0-----:R-:W3:Y:S04]  /*6d980*/  LDL.LU.64 R22, [R1+0x3028] ;  /* 0x0030280001167983 */ /* 0x001ee80000300a00 */
[----:B------:R-:W3:Y:S04]  /*6d990*/  LDL.LU.64 R20, [R1+0x3020] ;  /* 0x0030200001147983 */ /* 0x000ee80000300a00 */
[----:B------:R0:W-:Y:S04]  /*6d9a0*/  STL [R1+0x2f38], R4 ;  /* 0x002f380401007387 */ /* 0x0001e80000100800 */
[----:B------:R1:W-:Y:S04]  /*6d9b0*/  STL [R1+0x2f34], R5 ;  /* 0x002f340501007387 */ /* 0x0003e80000100800 */
[----:B0-----:R-:W4:Y:S04]  /*6d9c0*/  LDL.LU R4, [R1+0xbe0] ;  /* 0x000be00001047983 */ /* 0x001f280000300800 */
[----:B-1----:R-:W4:Y:S04]  /*6d9d0*/  LDL.LU R5, [R1+0xbe4] ;  /* 0x000be40001057983 */ /* 0x002f280000300800 */
[----:B------:R-:W4:Y:S04]  /*6d9e0*/  LDL.LU R6, [R1+0xbe8] ;  /* 0x000be80001067983 */ /* 0x000f280000300800 */
[----:B------:R-:W4:Y:S01]  /*6d9f0*/  LDL.LU R7, [R1+0xbec] ;  /* 0x000bec0001077983 */ /* 0x000f220000300800 */
[----:B--2---:R-:W-:Y:S01]  /*6da00*/  MOV R29, R17 ;  /* 0x00000011001d7202 */ /* 0x004fe20000000f00 */
[C---:B---3--:R-:W-:Y:S11]  /*6da10*/  HMMA.16816.F32 R20, R24.reuse, R16, R20 ;  /* 0x000000101814723c */ /* 0x048ff60000001814 */
[----:B------:R-:W-:Y:S11]  /*6da20*/  @!UPT UIADD3 URZ, URZ, URZ, URZ ;  /* 0x0000003f3f3ff290 */ /* 0x000ff6000fffe03f */
[----:B------:R-:W-:Y:S02]  /*6da30*/  @!UPT UIADD3 URZ, URZ, URZ, URZ ;  /* 0x0000003f3f3ff290 */ /* 0x000fe4000fffe03f */
[----:B------:R-:W-:Y:S02]  /*6da40*/  MOV R16, R20 ;  /* 0x0000001400107202 */ /* 0x000fe40000000f00 */
[----:B------:R-:W-:Y:S02]  /*6da50*/  MOV R17, R21 ;  /* 0x0000001500117202 */ /* 0x000fe40000000f00 */
[----:B------:R-:W2:Y:S01]  /*6da60*/  LDL.LU.64 R20, [R1+0x3018] ;  /* 0x0030180001147983 */ /* 0x000ea20000300a00 */
[----:B------:R-:W-:Y:S01]  /*6da70*/  IMAD.MOV.U32 R19, RZ, RZ, R23 ;  /* 0x000000ffff137224 */ /* 0x000fe200078e0017 */
[----:B------:R-:W-:Y:S02]  /*6da80*/  MOV R18, R22 ;  /* 0x0000001600127202 */ /* 0x000fe40000000f00 */
[----:B------:R-:W-:Y:S04]  /*6da90*/  STL [R1+0x2f3c], R29 ;  /* 0x002f3c1d01007387 */ /* 0x000fe80000100800 */
[----:B------:R-:W-:Y:S04]  /*6daa0*/  STL [R1+0x275c], R19 ;  /* 0x00275c1301007387 */ /* 0x000fe80000100800 */
[----:B------:R-:W-:Y:S04]  /*6dab0*/  STL [R1+0x2758], R16 ;  /* 0x0027581001007387 */ /* 0x000fe80000100800 */
[----:B------:R-:W-:Y:S04]  /*6dac0*/  STL [R1+0x2754], R17 ;  /* 0x0027541101007387 */ /* 0x000fe80000100800 */
[----:B------:R4:W-:Y:S02]  /*6dad0*/  STL [R1+0x2750], R18 ;  /* 0x0027501201007387 */ /* 0x0009e40000100800 */
[----:B----4-:R-:W-:Y:S07]  /*6dae0*/  HMMA.16816.F32 R16, R24, R8, R4 ;  /* 0x000000081810723c */ /* 0x010fee0000001804 */
[----:B------:R-:W-:-:S02]  /*6daf0*/  MOV R4, R8 ;  /* 0x0000000800047202 */ /* 0x000fc40000000f00 */
[----:B------:R-:W-:Y:S11]  /*6db00*/  MOV R5, R9 ;  /* 0x0000000900057202 */ /* 0x000ff60000000f00 */
[----:B------:R-:W-:Y:S03]  /*6db10*/  @!UPT UIADD3 URZ, URZ, URZ, URZ ;  /* 0x0000003f3f3ff290 */ /* 0x000fe6000fffe03f */
[----:B------:R-:W-:Y:S04]  /*6db20*/  STL.64 [R1+0x390], R16 ;  /* 0x0003901001007387 */ /* 0x000fe80000100a00 */
[----:B------:R-:W-:Y:S04]  /*6db30*/  STL.64 [R1+0x398], R18 ;  /* 0x0003981201007387 */ /* 0x000fe80000100a00 */
[----:B------:R-:W-:Y:S04]  /*6db40*/  STL [R1+0x2f44], R5 ;  /* 0x002f440501007387 */ /* 0x000fe80000100800 */
[----:B------:R-:W-:Y:S01]  /*6db50*/  STL [R1+0x2f40], R4 ;  /* 0x002f400401007387 */ /* 0x000fe20000100800 */
[C---:B--2---:R-:W-:Y:S01]  /*6db60*/  HMMA.16816.F32 R8, R24.reuse, R20, R12 ;  /* 0x000000141808723c */ /* 0x044fe2000000180c */
[----:B------:R-:W-:Y:S11]  /*6db70*/  MOV R29, R21 ;  /* 0x00000015001d7202 */ /* 0x000ff60000000f00 */
[----:B------:R-:W-:Y:S11]  /*6db80*/  @!UPT UIADD3 URZ, URZ, URZ, URZ ;  /* 0x0000003f3f3ff290 */ /* 0x000ff6000fffe03f */
[----:B------:R-:W-:Y:S04]  /*6db90*/  STL [R1+0x380], R8 ;  /* 0x0003800801007387 */ /* 0x000fe80000100800 */
[----:B------:R-:W2:Y:S04]  /*6dba0*/  LDL.LU R20, [R1+0xb30] ;  /* 0x000b300001147983 */ /* 0x000ea80000300800 */
        /* <DEDUP_REMOVED lines=8> */
[----:B------:R-:W3:Y:S04]  /*6dc30*/  LDL.LU R23, [R1+0xb5c] ;  /* 0x000b5c0001177983 */ /* 0x000ee80000300800 */
[----:B------:R-:W4:Y:S04]  /*6dc40*/  LDL.64 R12, [R1+0x100] ;  /* 0x00010000010c7983 */ /* 0x000f280000100a00 */
[----:B----4-:R0:W-:Y:S04]  /*6dc50*/  STL.64 [R1+0x2fd8], R12 ;  /* 0x002fd80c01007387 */ /* 0x0101e80000100a00 */
[----:B0-----:R-:W4:Y:S04]  /*6dc60*/  LDL.LU.64 R12, [R1+0x110] ;  /* 0x00011000010c7983 */ /* 0x001f280000300a00 */
[----:B----4-:R-:W-:Y:S04]  /*6dc70*/  STL.64 [R1+0x2ff0], R12 ;  /* 0x002ff00c01007387 */ /* 0x010fe80000100a00 */
[----:B---3--:R-:W-:Y:S04]  /*6dc80*/  STL.64 [R1+0x2f90], R22 ;  /* 0x002f901601007387 */ /* 0x008fe80000100a00 */
[----:B--2---:R0:W-:Y:S04]  /*6dc90*/  STL.64 [R1+0x2f88], R20 ;  /* 0x002f881401007387 */ /* 0x0041e80000100a00 */
[----:B0-----:R-:W2:Y:S04]  /*6dca0*/  LDL.LU.64 R20, [R1+0x1e0] ;  /* 0x0001e00001147983 */ /* 0x001ea80000300a00 */
[----:B--2---:R0:W-:Y:S04]  /*6dcb0*/  STL.64 [R1+0x2fb0], R20 ;  /* 0x002fb01401007387 */ /* 0x0041e80000100a00 */
[----:B0-----:R-:W2:Y:S04]  /*6dcc0*/  LDL.LU R20, [R1+0xb70] ;  /* 0x000b700001147983 */ /* 0x001ea80000300800 */
[----:B------:R-:W2:Y:S04]  /*6dcd0*/  LDL.LU R21, [R1+0xb74] ;  /* 0x000b740001157983 */ /* 0x000ea80000300800 */
[----:B------:R-:W3:Y:S04]  /*6dce0*/  LDL.LU R22, [R1+0xb78] ;  /* 0x000b780001167983 */ /* 0x000ee80000300800 */
[----:B------:R-:W3:Y:S04]  /*6dcf0*/  LDL.LU R23, [R1+0xb7c] ;  /* 0x000b7c0001177983 */ /* 0x000ee80000300800 */
[----:B------:R-:W4:Y:S04]  /*6dd00*/  LDL.LU R4, [R1+0xbc0] ;  /* 0x000bc00001047983 */ /* 0x000f280000300800 */
[----:B------:R-:W4:Y:S04]  /*6dd10*/  LDL.LU R5, [R1+0xbc4] ;  /* 0x000bc40001057983 */ /* 0x000f280000300800 */
[----:B------:R-:W4:Y:S04]  /*6dd20*/  LDL.LU R6, [R1+0xbc8] ;  /* 0x000bc80001067983 */ /* 0x000f280000300800 */
[----:B------:R-:W4:Y:S04]  /*6dd30*/  LDL.LU R7, [R1+0xbcc] ;  /* 0x000bcc0001077983 */ /* 0x000f280000300800 */
[----:B------:R-:W2:Y:S04]  /*6dd40*/  LDL.64 R12, [R1+0x120] ;  /* 0x00012000010c7983 */ /* 0x000ea80000100a00 */
[----:B--2---:R0:W-:Y:S04]  /*6dd50*/  STL.64 [R1+0x2ff8], R12 ;  /* 0x002ff80c01007387 */ /* 0x0041e80000100a00 */
[----:B0-----:R-:W2:Y:S04]  /*6dd60*/  LDL.64 R12, [R1+0x130] ;  /* 0x00013000010c7983 */ /* 0x001ea80000100a00 */
[----:B--2---:R0:W-:Y:S04]  /*6dd70*/  STL.64 [R1+0x3010], R12 ;  /* 0x0030100c01007387 */ /* 0x0041e80000100a00 */
[----:B0-----:R-:W4:Y:S04]  /*6dd80*/  LDL.64 R12, [R1+0x140] ;  /* 0x00014000010c7983 */ /* 0x001f280000100a00 */
[----:B---3--:R-:W-:Y:S04]  /*6dd90*/  STL.64 [R1+0x2fd0], R22 ;  /* 0x002fd01601007387 */ /* 0x008fe80000100a00 */
[----:B------:R0:W-:Y:S04]  /*6dda0*/  STL.64 [R1+0x2fc8], R20 ;  /* 0x002fc81401007387 */ /* 0x0001e80000100a00 */
        /* <DEDUP_REMOVED lines=11> */
[----:B----4-:R-:W-:Y:S02]  /*6de60*/  HMMA.16816.F32 R4, R24, R12, R4 ;  /* 0x0000000c1804723c */ /* 0x010fe40000001804 */
[----:B---3--:R-:W-:Y:S04]  /*6de70*/  STL.64 [R1+0x3008], R22 ;  /* 0x0030081601007387 */ /* 0x008fe80000100a00 */
[----:B--2---:R0:W-:Y:S04]  /*6de80*/  STL.64 [R1+0x3000], R20 ;  /* 0x0030001401007387 */ /* 0x0041e80000100a00 */
[----:B0-----:R-:W2:Y:S04]  /*6de90*/  LDL.LU R20, [R1+0xbb0] ;  /* 0x000bb00001147983 */ /* 0x001ea80000300800 */
[----:B------:R-:W2:Y:S04]  /*6dea0*/  LDL.LU R21, [R1+0xbb4] ;  /* 0x000bb40001157983 */ /* 0x000ea80000300800 */
[----:B------:R-:W2:Y:S04]  /*6deb0*/  LDL.LU R22, [R1+0xbb8] ;  /* 0x000bb80001167983 */ /* 0x000ea80000300800 */
[----:B------:R-:W2:Y:S04]  /*6dec0*/  LDL.LU R23, [R1+0xbbc] ;  /* 0x000bbc0001177983 */ /* 0x000ea80000300800 */
[----:B------:R-:W3:Y:S01]  /*6ded0*/  LDL.LU.64 R8, [R1+0x1c0] ;  /* 0x0001c00001087983 */ /* 0x000ee20000300a00 */
[----:B------:R-:W-:Y:S01]  /*6dee0*/  IMAD.MOV.U32 R16, RZ, RZ, R10 ;  /* 0x000000ffff107224 */ /* 0x000fe200078e000a */
[----:B------:R-:W-:-:S02]  /*6def0*/  MOV R17, R11 ;  /* 0x0000000b00117202 */ /* 0x000fc40000000f00 */
[----:B---3--:R0:W-:Y:S04]  /*6df00*/  STL.64 [R1+0x2f98], R8 ;  /* 0x002f980801007387 */ /* 0x0081e80000100a00 */
[----:B0-----:R-:W3:Y:S04]  /*6df10*/  LDL.LU R8, [R1+0xb60] ;  /* 0x000b600001087983 */ /* 0x001ee80000300800 */
[----:B------:R-:W3:Y:S04]  /*6df20*/  LDL.LU R9, [R1+0xb64] ;  /* 0x000b640001097983 */ /* 0x000ee80000300800 */
[----:B------:R-:W3:Y:S04]  /*6df30*/  LDL.LU R10, [R1+0xb68] ;  /* 0x000b6800010a7983 */ /* 0x000ee80000300800 */
[----:B------:R-:W3:Y:S04]  /*6df40*/  LDL.LU R11, [R1+0xb6c] ;  /* 0x000b6c00010b7983 */ /* 0x000ee80000300800 */
[----:B------:R-:W-:Y:S04]  /*6df50*/  STL [R1+0x2f48], R29 ;  /* 0x002f481d01007387 */ /* 0x000fe80000100800 */
[----:B------:R-:W-:Y:S04]  /*6df60*/  STL [R1+0x276c], R16 ;  /* 0x00276c1001007387 */ /* 0x000fe80000100800 */
[----:B------:R-:W-:Y:S04]  /*6df70*/  STL [R1+0x2768], R19 ;  /* 0x0027681301007387 */ /* 0x000fe80000100800 */
[----:B------:R0:W-:Y:S04]  /*6df80*/  STL [R1+0x2764], R17 ;  /* 0x0027641101007387 */ /* 0x0001e80000100800 */
[----:B0-----:R-:W4:Y:S04]  /*6df90*/  LDL.LU.64 R16, [R1+0x1d0] ;  /* 0x0001d00001107983 */ /* 0x001f280000300a00 */
[----:B------:R-:W2:Y:S04]  /*6dfa0*/  LDL.64 R18, [R1+0x1d8] ;  /* 0x0001d80001127983 */ /* 0x000ea80000100a00 */
[----:B------:R0:W-:Y:S04]  /*6dfb0*/  STL.64 [R1+0x370], R4 ;  /* 0x0003700401007387 */ /* 0x0001e80000100a00 */
[----:B------:R-:W-:Y:S01]  /*6dfc0*/  STL.64 [R1+0x378], R6 ;  /* 0x0003780601007387 */ /* 0x000fe20000100a00 */
[----:B0-----:R-:W-:-:S02]  /*6dfd0*/  MOV R5, R12 ;  /* 0x0000000c00057202 */ /* 0x001fc40000000f00 */
[----:B------:R-:W-:Y:S02]  /*6dfe0*/  MOV R4, R13 ;  /* 0x0000000d00047202 */ /* 0x000fe40000000f00 */
[----:B------:R-:W2:Y:S04]  /*6dff0*/  LDL.LU.64 R12, [R1+0x3010] ;  /* 0x00301000010c7983 */ /* 0x000ea80000300a00 */
[----:B------:R0:W-:Y:S04]  /*6e000*/  STL [R1+0x2f50], R4 ;  /* 0x002f500401007387 */ /* 0x0001e80000100800 */
[----:B------:R1:W-:Y:S04]  /*6e010*/  STL [R1+0x2f4c], R5 ;  /* 0x002f4c0501007387 */ /* 0x0003e80000100800 */
[----:B0-----:R-:W3:Y:S04]  /*6e020*/  LDL.LU R4, [R1+0xba0] ;  /* 0x000ba00001047983 */ /* 0x001ee80000300800 */
[----:B-1----:R-:W3:Y:S04]  /*6e030*/  LDL.LU R5, [R1+0xba4] ;  /* 0x000ba40001057983 */ /* 0x002ee80000300800 */
[----:B------:R-:W3:Y:S04]  /*6e040*/  LDL.LU R6, [R1+0xba8] ;  /* 0x000ba80001067983 */ /* 0x000ee80000300800 */
[----:B------:R-:W3:Y:S01]  /*6e050*/  LDL.LU R7, [R1+0xbac] ;  /* 0x000bac0001077983 */ /* 0x000ee20000300800 */
[C---:B--2---:R-:W-:Y:S01]  /*6e060*/  HMMA.16816.F32 R20, R24.reuse, R12, R20 ;  /* 0x0000000c1814723c */ /* 0x044fe20000001814 */
[----:B------:R-:W-:Y:S11]  /*6e070*/  MOV R29, R13 ;  /* 0x0000000d001d7202 */ /* 0x000ff60000000f00 */
[----:B------:R-:W-:Y:S11]  /*6e080*/  @!UPT UIADD3 URZ, URZ, URZ, URZ ;  /* 0x0000003f3f3ff290 */ /* 0x000ff6000fffe03f */
[----:B------:R-:W-:Y:S04]  /*6e090*/  STL.64 [R1+0x360], R20 ;  /* 0x0003601401007387 */ /* 0x000fe80000100a00 */
[----:B------:R0:W-:Y:S04]  /*6e0a0*/  STL.64 [R1+0x368], R22 ;  /* 0x0003681601007387 */ /* 0x0001e80000100a00 */
[----:B0-----:R-:W2:Y:S04]  /*6e0b0*/  LDL.LU.64 R22, [R1+0x3008] ;  /* 0x0030080001167983 */ /* 0x001ea80000300a00 */
[----:B------:R-:W2:Y:S04]  /*6e0c0*/  LDL.LU.64 R20, [R1+0x3000] ;  /* 0x0030000001147983 */ /* 0x000ea80000300a00 */
[----:B------:R-:W3:Y:S02]  /*6e0d0*/  LDL.LU.64 R12, [R1+0x2ff8] ;  /* 0x002ff800010c7983 */ /* 0x000ee40000300a00 */
        /* <DEDUP_REMOVED lines=26> */
[----:B------:R-:W2:Y:S02]  /*6e280*/  LDL.LU.64 R12, [R1+0x2fb8] ;  /* 0x002fb800010c7983 */ /* 0x000ea40000300a00 */
[----:B--2---:R-:W-:Y:S02]  /*6e290*/  HMMA.16816.F32 R24, R24, R12, R20 ;  /* 0x0000000c1818723c */ /* 0x004fe40000001814 */
[----:B------:R-:W2:Y:S11]  /*6e2a0*/  LDL.LU.64 R20, [R1+0x2fb0] ;  /* 0x002fb00001147983 */ /* 0x000eb60000300a00 */
[----:B------:R-:W-:Y:S10]  /*6e2b0*/  @!UPT UIADD3 URZ, URZ, URZ, URZ ;  /* 0x0000003f3f3ff290 */ /* 0x000ff4000fffe03f */
[----:B------:R-:W-:Y:S04]  /*6e2c0*/  STL.64 [R1+0x320], R24 ;  /* 0x0003201801007387 */ /* 0x000fe80000100a00 */
[----:B------:R0:W-:Y:S04]  /*6e2d0*/  STL.64 [R1+0x328], R26 ;  /* 0x0003281a01007387 */ /* 0x0001e80000100a00 */
[----:B0-----:R-:W4:Y:S04]  /*6e2e0*/  LDL.LU.64 R26, [R1+0x2fa8] ;  /* 0x002fa800011a7983 */ /* 0x001f280000300a00 */
[----:B------:R-:W4:Y:S04]  /*6e2f0*/  LDL.LU.64 R24, [R1+0x2fa0] ;  /* 0x002fa00001187983 */ /* 0x000f280000300a00 */
[----:B---3--:R-:W-:Y:S04]  /*6e300*/  STL.64 [R1+0x2e78], R14 ;  /* 0x002e780e01007387 */ /* 0x008fe80000100a00 */
[----:B------:R0:W-:Y:S04]  /*6e310*/  STL.64 [R1+0x2e70], R12 ;  /* 0x002e700c01007387 */ /* 0x0001e80000100a00 */
[----:B0-----:R-:W3:Y:S04]  /*6e320*/  LDL.LU R12, [R1+0xb40] ;  /* 0x000b4000010c7983 */ /* 0x001ee80000300800 */
[----:B------:R-:W3:Y:S04]  /*6e330*/  LDL.LU R13, [R1+0xb44] ;  /* 0x000b4400010d7983 */ /* 0x000ee80000300800 */
[----:B------:R-:W3:Y:S04]  /*6e340*/  LDL.LU R14, [R1+0xb48] ;  /* 0x000b4800010e7983 */ /* 0x000ee80000300800 */
[----:B------:R-:W3:Y:S01]  /*6e350*/  LDL.LU R15, [R1+0xb4c] ;  /* 0x000b4c00010f7983 */ /* 0x000ee20000300800 */
[----:B--2---:R-:W-:-:S02]  /*6e360*/  MOV R3, R20 ;  /* 0x0000001400037202 */ /* 0x004fc40000000f00 */
[----:B------:R-:W-:Y:S01]  /*6e370*/  MOV R28, R21 ;  /* 0x00000015001c7202 */ /* 0x000fe20000000f00 */
[C---:B----4-:R-:W-:Y:S11]  /*6e380*/  HMMA.16816.F32 R8, R24.reuse, R20, R8 ;  /* 0x000000141808723c */ /* 0x050ff60000001808 */
[----:B------:R-:W-:Y:S11]  /*6e390*/  @!UPT UIADD3 URZ, URZ, URZ, URZ ;  /* 0x0000003f3f3ff290 */ /* 0x000ff6000fffe03f */
[----:B------:R-:W-:Y:S01]  /*6e3a0*/  @!UPT UIADD3 URZ, URZ, URZ, URZ ;  /* 0x0000003f3f3ff290 */ /* 0x000fe2000fffe03f */
[----:B------:R0:W-:Y:S04]  /*6e3b0*/  STL.64 [R1+0x310], R8 ;  /* 0x0003100801007387 */ /* 0x0001e80000100a00 */
[----:B------:R-:W-:Y:S04]  /*6e3c0*/  STL.64 [R1+0x318], R10 ;  /* 0x0003180a01007387 */ /* 0x000fe80000100a00 */
[----:B0-----:R-:W3:Y:S04]  /*6e3d0*/  LDL.LU.64 R8, [R1+0x2f98] ;  /* 0x002f980001087983 */ /* 0x001ee80000300a00 */
        /* <DEDUP_REMOVED lines=9> */
[----:B------:R-:W-:Y:S04]  /*6e470*/  STL.64 [R1+0x2e48], R18 ;  /* 0x002e481201007387 */ /* 0x000fe80000100a00 */
[----:B------:R0:W-:Y:S04]  /*6e480*/  STL.64 [R1+0x2e40], R16 ;  /* 0x002e401001007387 */ /* 0x0001e80000100a00 */
[----:B0-----:R-:W2:Y:S01]  /*6e490*/  LDL.LU.64 R16, [R1+0x1b0] ;  /* 0x0001b00001107983 */ /* 0x001ea20000300a00 */
[----:B---3--:R-:W-:Y:S11]  /*6e4a0*/  HMMA.16816.F32 R12, R24, R8, R12 ;  /* 0x00000008180c723c */ /* 0x008ff6000000180c */
[----:B------:R-:W-:Y:S11]  /*6e4b0*/  @!UPT UIADD3 URZ, URZ, URZ, URZ ;  /* 0x0000003f3f3ff290 */ /* 0x000ff6000fffe03f */
[----:B------:R-:W-:Y:S01]  /*6e4c0*/  @!UPT UIADD3 URZ, URZ, URZ, URZ ;  /* 0x0000003f3f3ff290 */ /* 0x000fe2000fffe03f */
[----:B------:R0:W-:Y:S04]  /*6e4d0*/  STL.64 [R1+0x2f0], R12 ;  /* 0x0002f00c01007387 */ /* 0x0001e80000100a00 */
[----:B------:R-:W-:Y:S04]  /*6e4e0*/  STL.64 [R1+0x2f8], R14 ;  /* 0x0002f80e01007387 */ /* 0x000fe80000100a00 */
[----:B------:R-:W3:Y:S01]  /*6e4f0*/  LDL.LU.64 R10, [R1+0x2f70] ;  /* 0x002f7000010a7983 */ /* 0x000ee20000300a00 */
[----:B0-----:R-:W-:Y:S02]  /*6e500*/  MOV R13, R8 ;  /* 0x00000008000d7202 */ /* 0x001fe40000000f00 */
[----:B------:R-:W-:-:S02]  /*6e510*/  MOV R12, R9 ;  /* 0x00000009000c7202 */ /* 0x000fc40000000f00 */
[----:B------:R-:W4:Y:S01]  /*6e520*/  LDL.LU.64 R8, [R1+0x2f68] ;  /* 0x002f680001087983 */ /* 0x000f220000300a00 */
[----:B--2---:R-:W-:Y:S11]  /*6e530*/  HMMA.16816.F32 R20, R24, R16, R20 ;  /* 0x000000101814723c */ /* 0x004ff60000001814 */
[----:B------:R-:W-:Y:S11]  /*6e540*/  @!UPT UIADD3 URZ, URZ, URZ, URZ ;  /* 0x0000003f3f3ff290 */ /* 0x000ff6000fffe03f */
[----:B------:R-:W-:Y:S01]  /*6e550*/  @!UPT UIADD3 URZ, URZ, URZ, URZ ;  /* 0x0000003f3f3ff290 */ /* 0x000fe2000fffe03f */
[----:B------:R-:W-:Y:S04]  /*6e560*/  STL.64 [R1+0x2e0], R20 ;  /* 0x0002e01401007387 */ /* 0x000fe80000100a00 */
[----:B------:R0:W-:Y:S04]  /*6e570*/  STL.64 [R1+0x2e8], R22 ;  /* 0x0002e81601007387 */ /* 0x0001e80000100a00 */
[----:B0-----:R-:W2:Y:S04]  /*6e580*/  LDL.LU.64 R22, [R1+0x2f60] ;  /* 0x002f600001167983 */ /* 0x001ea80000300a00 */
[----:B------:R-:W2:Y:S01]  /*6e590*/  LDL.LU.64 R20, [R1+0x2f58] ;  /* 0x002f580001147983 */ /* 0x000ea20000300a00 */
[----:B------:R-:W-:Y:S01]  /*6e5a0*/  IMAD.MOV.U32 R15, RZ, RZ, R16 ;  /* 0x000000ffff0f7224 */ /* 0x000fe200078e0010 */
[----:B------:R-:W-:-:S05]  /*6e5b0*/  MOV R14, R17 ;  /* 0x00000011000e7202 */ /* 0x000fca0000000f00 */
[----:B------:R-:W-:Y:S04]  /*6e5c0*/  STL.64 [R1+0x2eb0], R14 ;  /* 0x002eb00e01007387 */ /* 0x000fe80000100a00 */
[----:B------:R-:W-:Y:S04]  /*6e5d0*/  STL.64 [R1+0x2ea8], R12 ;  /* 0x002ea80c01007387 */ /* 0x000fe80000100a00 */
[----:B---3--:R-:W-:Y:S04]  /*6e5e0*/  STL.64 [R1+0x2e08], R10 ;  /* 0x002e080a01007387 */ /* 0x008fe80000100a00 */
[----:B----4-:R0:W-:Y:S01]  /*6e5f0*/  STL.64 [R1+0x2e00], R8 ;  /* 0x002e000801007387 */ /* 0x0101e20000100a00 */
[----:B--2---:R-:W-:Y:S07]  /*6e600*/  HMMA.16816.F32 R16, R24, R8, R20 ;  /* 0x000000081810723c */ /* 0x004fee0000001814 */
[----:B0-----:R-:W-:-:S02]  /*6e610*/  MOV R8, R4 ;  /* 0x0000000400087202 */ /* 0x001fc40000000f00 */
[----:B------:R-:W-:Y:S01]  /*6e620*/  MOV R9, R5 ;  /* 0x0000000500097202 */ /* 0x000fe20000000f00 */
[----:B------:R-:W2:Y:S04]  /*6e630*/  LDL.LU R4, [R1+0x2f50] ;  /* 0x002f500001047983 */ /* 0x000ea80000300800 */
[----:B------:R-:W3:Y:S04]  /*6e640*/  LDL.LU R5, [R1+0x2f4c] ;  /* 0x002f4c0001057983 */ /* 0x000ee80000300800 */
[----:B------:R0:W-:Y:S04]  /*6e650*/  STL.64 [R1+0x2eb8], R8 ;  /* 0x002eb80801007387 */ /* 0x0001e80000100a00 */
[----:B------:R-:W4:Y:S04]  /*6e660*/  LDL.LU R12, [R1+0xaa0] ;  /* 0x000aa000010c7983 */ /* 0x000f280000300800 */
[----:B------:R-:W4:Y:S04]  /*6e670*/  LDL.LU R13, [R1+0xaa4] ;  /* 0x000aa400010d7983 */ /* 0x000f280000300800 */
[----:B------:R-:W2:Y:S04]  /*6e680*/  LDL.LU R14, [R1+0xaa8] ;  /* 0x000aa800010e7983 */ /* 0x000ea80000300800 */
[----:B------:R-:W2:Y:S01]  /*6e690*/  LDL.LU R15, [R1+0xaac] ;  /* 0x000aac00010f7983 */ /* 0x000ea20000300800 */
[----:B0-----:R-:W-:-:S03]  /*6e6a0*/  MOV R9, R29 ;  /* 0x0000001d00097202 */ /* 0x001fc60000000f00 */
[----:B--2---:R-:W-:Y:S04]  /*6e6b0*/  STL.64 [R1+0x2ec8], R14 ;  /* 0x002ec80e01007387 */ /* 0x004fe80000100a00 */
[----:B----4-:R0:W-:Y:S04]  /*6e6c0*/  STL.64 [R1+0x2ec0], R12 ;  /* 0x002ec00c01007387 */ /* 0x0101e80000100a00 */
[----:B------:R-:W2:Y:S04]  /*6e6d0*/  LDL R8, [R1+0x130] ;  /* 0x0001300001087983 */ /* 0x000ea80000100800 */
[----:B------:R-:W4:Y:S04]  /*6e6e0*/  LDL.LU R29, [R1+0x2f48] ;  /* 0x002f4800011d7983 */ /* 0x000f280000300800 */
[----:B--2---:R3:W-:Y:S04]  /*6e6f0*/  STL.64 [R1+0x2ed0], R8 ;  /* 0x002ed00801007387 */ /* 0x0047e80000100a00 */
[----:B0-----:R-:W2:Y:S04]  /*6e700*/  LDL.LU R12, [R1+0xab0] ;  /* 0x000ab000010c7983 */ /* 0x001ea80000300800 */
[----:B------:R-:W2:Y:S04]  /*6e710*/  LDL.LU R13, [R1+0xab4] ;  /* 0x000ab400010d7983 */ /* 0x000ea80000300800 */
[----:B------:R-:W2:Y:S04]  /*6e720*/  LDL.LU R14, [R1+0xab8] ;  /* 0x000ab800010e7983 */ /* 0x000ea80000300800 */
[----:B------:R-:W2:Y:S01]  /*6e730*/  LDL.LU R15, [R1+0xabc] ;  /* 0x000abc00010f7983 */ /* 0x000ea20000300800 */
[----:B---3--:R-:W-:Y:S01]  /*6e740*/  MOV R8, R5 ;  /* 0x0000000500087202 */ /* 0x008fe20000000f00 */
[----:B------:R-:W-:-:S02]  /*6e750*/  IMAD.MOV.U32 R9, RZ, RZ, R4 ;  /* 0x000000ffff097224 */ /* 0x000fc400078e0004 */
[----:B--2---:R-:W-:Y:S04]  /*6e760*/  STL.64 [R1+0x2ee0], R14 ;  /* 0x002ee00e01007387 */ /* 0x004fe80000100a00 */
[----:B------:R-:W-:Y:S04]  /*6e770*/  STL.64 [R1+0x2ed8], R12 ;  /* 0x002ed80c01007387 */ /* 0x000fe80000100a00 */
[----:B------:R-:W2:Y:S04]  /*6e780*/  LDL.LU R5, [R1+0x2f44] ;  /* 0x002f440001057983 */ /* 0x000ea80000300800 */
[----:B------:R-:W3:Y:S04]  /*6e790*/  LDL.LU R4, [R1+0x2f40] ;  /* 0x002f400001047983 */ /* 0x000ee80000300800 */
[----:B------:R0:W-:Y:S04]  /*6e7a0*/  STL.64 [R1+0x2ee8], R8 ;  /* 0x002ee80801007387 */ /* 0x0001e80000100a00 */
[----:B0-----:R-:W2:Y:S01]  /*6e7b0*/  LDL R8, [R1+0x150] ;  /* 0x0001500001087983 */ /* 0x001ea20000100800 */
[----:B----4-:R-:W-:-:S02]  /*6e7c0*/  MOV R9, R29 ;  /* 0x0000001d00097202 */ /* 0x010fc40000000f00 */
[----:B------:R-:W-:Y:S01]  /*6e7d0*/  MOV R20, R16 ;  /* 0x0000001000147202 */ /* 0x000fe20000000f00 */
[----:B------:R-:W4:Y:S01]  /*6e7e0*/  LDL.LU R29, [R1+0x2f3c] ;  /* 0x002f3c00011d7983 */ /* 0x000f220000300800 */
[----:B------:R-:W-:Y:S01]  /*6e7f0*/  MOV R21, R17 ;  /* 0x0000001100157202 */ /* 0x000fe20000000f00 */
[----:B------:R-:W-:Y:S01]  /*6e800*/  IMAD.MOV.U32 R23, RZ, RZ, R19 ;  /* 0x000000ffff177224 */ /* 0x000fe200078e0013 */
[----:B------:R-:W-:Y:S01]  /*6e810*/  MOV R22, R18 ;  /* 0x0000001200167202 */ /* 0x000fe20000000f00 */
[----:B------:R-:W3:Y:S04]  /*6e820*/  LDL.LU R16, [R1+0xb10] ;  /* 0x000b100001107983 */ /* 0x000ee80000300800 */
[----:B------:R-:W3:Y:S04]  /*6e830*/  LDL.LU R17, [R1+0xb14] ;  /* 0x000b140001117983 */ /* 0x000ee80000300800 */
[----:B------:R-:W4:Y:S04]  /*6e840*/  LDL.LU R18, [R1+0xb18] ;  /* 0x000b180001127983 */ /* 0x000f280000300800 */
[----:B------:R-:W4:Y:S04]  /*6e850*/  LDL.LU R19, [R1+0xb1c] ;  /* 0x000b1c0001137983 */ /* 0x000f280000300800 */
[----:B--2---:R3:W-:Y:S02]  /*6e860*/  STL.64 [R1+0x2f08], R8 ;  /* 0x002f080801007387 */ /* 0x0047e40000100a00 */
[----:B---3--:R-:W-:-:S02]  /*6e870*/  MOV R8, R4 ;  /* 0x0000000400087202 */ /* 0x008fc40000000f00 */
[----:B------:R-:W-:Y:S01]  /*6e880*/  MOV R9, R5 ;  /* 0x0000000500097202 */ /* 0x000fe20000000f00 */
[----:B------:R-:W2:Y:S04]  /*6e890*/  LDL.LU R4, [R1+0x2f38] ;  /* 0x002f380001047983 */ /* 0x000ea80000300800 */
[----:B------:R-:W2:Y:S04]  /*6e8a0*/  LDL.LU R5, [R1+0x2f34] ;  /* 0x002f340001057983 */ /* 0x000ea80000300800 */
[----:B------:R0:W-:Y:S04]  /*6e8b0*/  STL.64 [R1+0x2f10], R8 ;  /* 0x002f100801007387 */ /* 0x0001e80000100a00 */
[----:B0-----:R-:W3:Y:S01]  /*6e8c0*/  LDL R8, [R1+0x170] ;  /* 0x0001700001087983 */ /* 0x001ee20000100800 */
[----:B----4-:R-:W-:-:S03]  /*6e8d0*/  MOV R9, R29 ;  /* 0x0000001d00097202 */ /* 0x010fc60000000f00 */
[----:B------:R-:W4:Y:S04]  /*6e8e0*/  LDL.LU R29, [R1+0x2f30] ;  /* 0x002f3000011d7983 */ /* 0x000f280000300800 */
[----:B---3--:R0:W-:Y:S04]  /*6e8f0*/  STL.64 [R1+0x2f28], R8 ;  /* 0x002f280801007387 */ /* 0x0081e80000100a00 */
[----:B0-----:R-:W2:Y:S04]  /*6e900*/  LDL.LU R8, [R1+0xb00] ;  /* 0x000b000001087983 */ /* 0x001ea80000300800 */
[----:B------:R-:W2:Y:S04]  /*6e910*/  LDL.LU R9, [R1+0xb04] ;  /* 0x000b040001097983 */ /* 0x000ea80000300800 */
[----:B------:R-:W2:Y:S04]  /*6e920*/  LDL.LU R10, [R1+0xb08] ;  /* 0x000b0800010a7983 */ /* 0x000ea80000300800 */
[----:B------:R-:W2:Y:S04]  /*6e930*/  LDL.LU R11, [R1+0xb0c] ;  /* 0x000b0c00010b7983 */ /* 0x000ea80000300800 */
[----:B------:R-:W3:Y:S04]  /*6e940*/  LDL.LU R12, [R1+0xac0] ;  /* 0x000ac000010c7983 */ /* 0x000ee80000300800 */
        /* <DEDUP_REMOVED lines=15> */
[----:B------:R-:W-:Y:S04]  /*6ea40*/  STL [R1+0x25d0], R23 ;  /* 0x0025d01701007387 */ /* 0x000fe80000100800 */
[----:B------:R-:W-:Y:S04]  /*6ea50*/  STL [R1+0x25cc], R22 ;  /* 0x0025cc1601007387 */ /* 0x000fe80000100800 */
[----:B------:R-:W-:Y:S04]  /*6ea60*/  STL [R1+0x25c8], R21 ;  /* 0x0025c81501007387 */ /* 0x000fe80000100800 */
[----:B------:R0:W-:Y:S04]  /*6ea70*/  STL [R1+0x25c4], R20 ;  /* 0x0025c41401007387 */ /* 0x0001e80000100800 */
[----:B0-----:R-:W3:Y:S01]  /*6ea80*/  LDL.LU.64 R20, [R1+0x190] ;  /* 0x0001900001147983 */ /* 0x001ee20000300a00 */
[C---:B------:R-:W-:Y:S11]  /*6ea90*/  HMMA.16816.F32 R8, R24.reuse, R4, R8 ;  /* 0x000000041808723c */ /* 0x040ff60000001808 */
[----:B------:R-:W-:Y:S11]  /*6eaa0*/  @!UPT UIADD3 URZ, URZ, URZ, URZ ;  /* 0x0000003f3f3ff290 */ /* 0x000ff6000fffe03f */
[----:B------:R-:W-:Y:S02]  /*6eab0*/  @!UPT UIADD3 URZ, URZ, URZ, URZ ;  /* 0x0000003f3f3ff290 */ /* 0x000fe4000fffe03f */
[----:B------:R-:W-:Y:S02]  /*6eac0*/  MOV R23, R8 ;  /* 0x0000000800177202 */ /* 0x000fe40000000f00 */
[----:B------:R-:W-:Y:S01]  /*6ead0*/  MOV R22, R9 ;  /* 0x0000000900167202 */ /* 0x000fe20000000f00 */
[C---:B---3--:R-:W-:Y:S11]  /*6eae0*/  HMMA.16816.F32 R16, R24.reuse, R20, R16 ;  /* 0x000000141810723c */ /* 0x048ff60000001810 */
[----:B------:R-:W-:Y:S11]  /*6eaf0*/  @!UPT UIADD3 URZ, URZ, URZ, URZ ;  /* 0x0000003f3f3ff290 */ /* 0x000ff6000fffe03f */
[----:B------:R-:W-:Y:S01]  /*6eb00*/  @!UPT UIADD3 URZ, URZ, URZ, URZ ;  /* 0x0000003f3f3ff290 */ /* 0x000fe2000fffe03f */
[----:B------:R-:W-:Y:S04]  /*6eb10*/  STL.64 [R1+0x2c0], R16 ;  /* 0x0002c01001007387 */ /* 0x000fe80000100a00 */
[----:B------:R0:W-:Y:S04]  /*6eb20*/  STL.64 [R1+0x2c8], R18 ;  /* 0x0002c81201007387 */ /* 0x0001e80000100a00 */
[----:B------:R-:W2:Y:S01]  /*6eb30*/  LDL.LU.64 R8, [R1+0x2f28] ;  /* 0x002f280001087983 */ /* 0x000ea20000300a00 */
[----:B0-----:R-:W-:Y:S01]  /*6eb40*/  IMAD.MOV.U32 R19, RZ, RZ, R20 ;  /* 0x000000ffff137224 */ /* 0x001fe200078e0014 */
[----:B------:R-:W-:Y:S01]  /*6eb50*/  MOV R18, R21 ;  /* 0x0000001500127202 */ /* 0x000fe20000000f00 */
[----:B------:R-:W-:Y:S01]  /*6eb60*/  IMAD.MOV.U32 R20, RZ, RZ, R11 ;  /* 0x000000ffff147224 */ /* 0x000fe200078e000b */
[----:B------:R-:W-:Y:S01]  /*6eb70*/  MOV R21, R10 ;  /* 0x0000000a00157202 */ /* 0x000fe20000000f00 */
[----:B------:R-:W-:Y:S04]  /*6eb80*/  STL.64 [R1+0x2df8], R4 ;  /* 0x002df80401007387 */ /* 0x000fe80000100a00 */
[----:B------:R0:W-:Y:S04]  /*6eb90*/  STL [R1+0x25e0], R20 ;  /* 0x0025e01401007387 */ /* 0x0001e80000100800 */
[----:B------:R1:W-:Y:S04]  /*6eba0*/  STL [R1+0x25dc], R21 ;  /* 0x0025dc1501007387 */ /* 0x0003e80000100800 */
[----:B------:R3:W-:Y:S04]  /*6ebb0*/  STL [R1+0x25d8], R22 ;  /* 0x0025d81601007387 */ /* 0x0007e80000100800 */
[----:B------:R3:W-:Y:S04]  /*6ebc0*/  STL [R1+0x25d4], R23 ;  /* 0x0025d41701007387 */ /* 0x0007e80000100800 */
[----:B0-----:R-:W4:Y:S04]  /*6ebd0*/  LDL.LU R20, [R1+0xae0] ;  /* 0x000ae00001147983 */ /* 0x001f280000300800 */
[----:B-1----:R-:W4:Y:S04]  /*6ebe0*/  LDL.LU R21, [R1+0xae4] ;  /* 0x000ae40001157983 */ /* 0x002f280000300800 */
[----:B---3--:R-:W4:Y:S04]  /*6ebf0*/  LDL.LU R22, [R1+0xae8] ;  /* 0x000ae80001167983 */ /* 0x008f280000300800 */
[----:B------:R-:W4:Y:S01]  /*6ec00*/  LDL.LU R23, [R1+0xaec] ;  /* 0x000aec0001177983 */ /* 0x000f220000300800 */
[C---:B--2---:R-:W-:Y:S03]  /*6ec10*/  HMMA.16816.F32 R8, R24.reuse, R8, R12 ;  /* 0x000000081808723c */ /* 0x044fe6000000180c */
[----:B------:R-:W2:Y:S04]  /*6ec20*/  LDL.LU.64 R14, [R1+0x2f20] ;  /* 0x002f2000010e7983 */ /* 0x000ea80000300a00 */
[----:B------:R-:W2:Y:S11]  /*6ec30*/  LDL.LU.64 R12, [R1+0x2f18] ;  /* 0x002f1800010c7983 */ /* 0x000eb60000300a00 */
[----:B------:R-:W-:Y:S05]  /*6ec40*/  @!UPT UIADD3 URZ, URZ, URZ, URZ ;  /* 0x0000003f3f3ff290 */ /* 0x000fea000fffe03f */
[----:B------:R0:W-:Y:S04]  /*6ec50*/  STL.64 [R1+0x2a0], R8 ;  /* 0x0002a00801007387 */ /* 0x0001e80000100a00 */
[----:B------:R4:W-:Y:S04]  /*6ec60*/  STL.64 [R1+0x2a8], R10 ;  /* 0x0002a80a01007387 */ /* 0x0009e80000100a00 */
[----:B0-----:R-:W4:Y:S02]  /*6ec70*/  LDL.LU.64 R8, [R1+0x2f10] ;  /* 0x002f100001087983 */ /* 0x001f240000300a00 */
[----:B----4-:R-:W-:Y:S11]  /*6ec80*/  HMMA.16816.F32 R8, R24, R8, R20 ;  /* 0x000000081808723c */ /* 0x010ff60000001814 */
[----:B------:R-:W-:Y:S11]  /*6ec90*/  @!UPT UIADD3 URZ, URZ, URZ, URZ ;  /* 0x0000003f3f3ff290 */ /* 0x000ff6000fffe03f */
[----:B------:R-:W-:Y:S02]  /*6eca0*/  @!UPT UIADD3 URZ, URZ, URZ, URZ ;  /* 0x0000003f3f3ff290 */ /* 0x000fe4000fffe03f */
[----:B------:R-:W-:Y:S02]  /*6ecb0*/  MOV R20, R8 ;  /* 0x0000000800147202 */ /* 0x000fe40000000f00 */
[----:B------:R-:W-:Y:S02]  /*6ecc0*/  MOV R21, R9 ;  /* 0x0000000900157202 */ /* 0x000fe40000000f00 */
[----:B------:R-:W2:Y:S01]  /*6ecd0*/  LDL.LU.64 R8, [R1+0x2f08] ;  /* 0x002f080001087983 */ /* 0x000ea20000300a00 */
[----:B------:R-:W-:Y:S02]  /*6ece0*/  MOV R22, R10 ;  /* 0x0000000a00167202 */ /* 0x000fe40000000f00 */
[----:B------:R-:W-:-:S05]  /*6ecf0*/  MOV R23, R11 ;  /* 0x0000000b00177202 */ /* 0x000fca0000000f00 */
[----:B------:R-:W-:Y:S04]  /*6ed00*/  STL.64 [R1+0x25f0], R22 ;  /* 0x0025f01601007387 */ /* 0x000fe80000100a00 */
[----:B------:R0:W-:Y:S02]  /*6ed10*/  STL.64 [R1+0x25e8], R20 ;  /* 0x0025e81401007387 */ /* 0x0001e40000100a00 */
[----:B0-----:R-:W-:Y:S01]  /*6ed20*/  IMAD.MOV.U32 R20, RZ, RZ, R7 ;  /* 0x000000ffff147224 */ /* 0x001fe200078e0007 */
[----:B------:R-:W-:Y:S01]  /*6ed30*/  MOV R21, R6 ;  /* 0x0000000600157202 */ /* 0x000fe20000000f00 */
[----:B------:R-:W3:Y:S04]  /*6ed40*/  LDL.LU R7, [R1+0x2f04] ;  /* 0x002f040001077983 */ /* 0x000ee80000300800 */
[----:B------:R-:W3:Y:S04]  /*6ed50*/  LDL.LU R6, [R1+0x2f00] ;  /* 0x002f000001067983 */ /* 0x000ee80000300800 */
[----:B------:R-:W4:Y:S04]  /*6ed60*/  LDL R22, [R1+0x118] ;  /* 0x0001180001167983 */ /* 0x000f280000100800 */
[----:B------:R-:W4:Y:S01]  /*6ed70*/  LDL R23, [R1+0x11c] ;  /* 0x00011c0001177983 */ /* 0x000f220000100800 */
        /* <DEDUP_REMOVED lines=21> */
[----:B--2---:R-:W-:Y:S02]  /*6eed0*/  HMMA.16816.F32 R8, R24, R8, R12 ;  /* 0x000000081808723c */ /* 0x004fe4000000180c */
[----:B------:R-:W2:Y:S04]  /*6eee0*/  LDL.LU.64 R14, [R1+0x2eb0] ;  /* 0x002eb000010e7983 */ /* 0x000ea80000300a00 */
[----:B------:R-:W3:Y:S11]  /*6eef0*/  LDL.LU.64 R12, [R1+0x2ea8] ;  /* 0x002ea800010c7983 */ /* 0x000ef60000300a00 */
[----:B------:R-:W-:Y:S06]  /*6ef00*/  @!UPT UIADD3 URZ, URZ, URZ, URZ ;  /* 0x0000003f3f3ff290 */ /* 0x000fec000fffe03f */
[----:B------:R2:W-:Y:S04]  /*6ef10*/  STL.64 [R1+0x250], R8 ;  /* 0x0002500801007387 */ /* 0x0005e80000100a00 */
[----:B------:R-:W-:Y:S01]  /*6ef20*/  STL.64 [R1+0x258], R10 ;  /* 0x0002580a01007387 */ /* 0x000fe20000100a00 */
[----:B--2---:R-:W-:Y:S02]  /*6ef30*/  MOV R8, R15 ;  /* 0x0000000f00087202 */ /* 0x004fe40000000f00 */
[----:B------:R-:W-:-:S05]  /*6ef40*/  MOV R9, R14 ;  /* 0x0000000e00097202 */ /* 0x000fca0000000f00 */
[----:B------:R3:W-:Y:S04]  /*6ef50*/  STL.64 [R1+0x2e20], R8 ;  /* 0x002e200801007387 */ /* 0x0007e80000100a00 */
[----:B------:R-:W2:Y:S04]  /*6ef60*/  LDL.LU R4, [R1+0xd0] ;  /* 0x0000d00001047983 */ /* 0x000ea80000300800 */
[----:B------:R-:W2:Y:S01]  /*6ef70*/  LDL.LU R5, [R1+0xd4] ;  /* 0x0000d40001057983 */ /* 0x000ea20000300800 */
[----:B---3--:R-:W-:Y:S01]  /*6ef80*/  MOV R8, R13 ;  /* 0x0000000d00087202 */ /* 0x008fe20000000f00 */
[----:B------:R-:W-:-:S05]  /*6ef90*/  IMAD.MOV.U32 R9, RZ, RZ, R12 ;  /* 0x000000ffff097224 */ /* 0x000fca00078e000c */
[----:B------:R0:W-:Y:S04]  /*6efa0*/  STL.64 [R1+0x2e38], R8 ;  /* 0x002e380801007387 */ /* 0x0001e80000100a00 */
[----:B0-----:R-:W3:Y:S04]  /*6efb0*/  LDL.LU R8, [R1+0xa50] ;  /* 0x000a500001087983 */ /* 0x001ee80000300800 */
[----:B------:R-:W3:Y:S04]  /*6efc0*/  LDL.LU R9, [R1+0xa54] ;  /* 0x000a540001097983 */ /* 0x000ee80000300800 */
[----:B------:R-:W2:Y:S04]  /*6efd0*/  LDL.LU R10, [R1+0xa58] ;  /* 0x000a5800010a7983 */ /* 0x000ea80000300800 */
[----:B------:R-:W2:Y:S01]  /*6efe0*/  LDL.LU R11, [R1+0xa5c] ;  /* 0x000a5c00010b7983 */ /* 0x000ea20000300800 */
[----:B------:R-:W-:-:S02]  /*6eff0*/  MOV R12, R0 ;  /* 0x00000000000c7202 */ /* 0x000fc40000000f00 */
[----:B------:R-:W-:Y:S01]  /*6f000*/  MOV R13, R2 ;  /* 0x00000002000d7202 */ /* 0x000fe20000000f00 */
[----:B------:R-:W3:Y:S04]  /*6f010*/  LDL.LU R0, [R1+0x2ea4] ;  /* 0x002ea40001007983 */ /* 0x000ee80000300800 */
[----:B------:R-:W4:Y:S04]  /*6f020*/  LDL.LU R2, [R1+0x2ea0] ;  /* 0x002ea00001027983 */ /* 0x000f280000300800 */
[----:B------:R0:W-:Y:S01]  /*6f030*/  STL.64 [R1+0x2e90], R12 ;  /* 0x002e900c01007387 */ /* 0x0001e20000100a00 */
[----:B------:R-:W-:-:S02]  /*6f040*/  MOV R16, R3 ;  /* 0x0000000300107202 */ /* 0x000fc40000000f00 */
[----:B------:R-:W-:Y:S01]  /*6f050*/  MOV R17, R28 ;  /* 0x0000001c00117202 */ /* 0x000fe20000000f00 */
[----:B0-----:R-:W4:Y:S04]  /*6f060*/  LDL.LU R12, [R1+0xa90] ;  /* 0x000a9000010c7983 */ /* 0x001f280000300800 */
[----:B------:R-:W4:Y:S04]  /*6f070*/  LDL.LU R13, [R1+0xa94] ;  /* 0x000a9400010d7983 */ /* 0x000f280000300800 */
[----:B------:R-:W4:Y:S04]  /*6f080*/  LDL.LU R14, [R1+0xa98] ;  /* 0x000a9800010e7983 */ /* 0x000f280000300800 */
[----:B------:R-:W4:Y:S04]  /*6f090*/  LDL.LU R15, [R1+0xa9c] ;  /* 0x000a9c00010f7983 */ /* 0x000f280000300800 */
[----:B--2---:R-:W-:Y:S04]  /*6f0a0*/  STL.64 [R1+0x2e58], R10 ;  /* 0x002e580a01007387 */ /* 0x004fe80000100a00 */
[----:B---3--:R-:W-:Y:S04]  /*6f0b0*/  STL.64 [R1+0x2e50], R8 ;  /* 0x002e500801007387 */ /* 0x008fe80000100a00 */
[----:B------:R-:W2:Y:S04]  /*6f0c0*/  LDL.LU R3, [R1+0x2e9c] ;  /* 0x002e9c0001037983 */ /* 0x000ea80000300800 */
[----:B------:R-:W3:Y:S04]  /*6f0d0*/  LDL.LU R28, [R1+0x2e98] ;  /* 0x002e9800011c7983 */ /* 0x000ee80000300800 */
[----:B------:R-:W-:Y:S04]  /*6f0e0*/  STL.64 [R1+0x2e68], R18 ;  /* 0x002e681201007387 */ /* 0x000fe80000100a00 */
[----:B------:R0:W-:Y:S04]  /*6f0f0*/  STL.64 [R1+0x2e60], R16 ;  /* 0x002e601001007387 */ /* 0x0001e80000100a00 */
[----:B0-----:R-:W2:Y:S04]  /*6f100*/  LDL.LU R16, [R1+0xa70] ;  /* 0x000a700001107983 */ /* 0x001ea80000300800 */
[----:B------:R-:W2:Y:S04]  /*6f110*/  LDL.LU R17, [R1+0xa74] ;  /* 0x000a740001117983 */ /* 0x000ea80000300800 */
[----:B------:R-:W2:Y:S04]  /*6f120*/  LDL.LU R18, [R1+0xa78] ;  /* 0x000a780001127983 */ /* 0x000ea80000300800 */
[----:B------:R-:W2:Y:S01]  /*6f130*/  LDL.LU R19, [R1+0xa7c] ;  /* 0x000a7c0001137983 */ /* 0x000ea20000300800 */
[C---:B----4-:R-:W-:Y:S03]  /*6f140*/  HMMA.16816.F32 R12, R24.reuse, R20, R12 ;  /* 0x00000014180c723c */ /* 0x050fe6000000180c */
[----:B--2---:R-:W-:Y:S04]  /*6f150*/  STL.64 [R1+0x2e88], R18 ;  /* 0x002e881201007387 */ /* 0x004fe80000100a00 */
[----:B------:R0:W-:Y:S04]  /*6f160*/  STL.64 [R1+0x2e80], R16 ;  /* 0x002e801001007387 */ /* 0x0001e80000100a00 */
[----:B0-----:R-:W2:Y:S04]  /*6f170*/  LDL.LU R16, [R1+0xa80] ;  /* 0x000a800001107983 */ /* 0x001ea80000300800 */
[----:B------:R-:W2:Y:S04]  /*6f180*/  LDL.LU R17, [R1+0xa84] ;  /* 0x000a840001117983 */ /* 0x000ea80000300800 */
[----:B------:R-:W2:Y:S04]  /*6f190*/  LDL.LU R18, [R1+0xa88] ;  /* 0x000a880001127983 */ /* 0x000ea80000300800 */
[----:B------:R-:W2:Y:S04]  /*6f1a0*/  LDL.LU R19, [R1+0xa8c] ;  /* 0x000a8c0001137983 */ /* 0x000ea80000300800 */
[----:B------:R-:W4:Y:S04]  /*6f1b0*/  LDL.LU R8, [R1+0xa60] ;  /* 0x000a600001087983 */ /* 0x000f280000300800 */
[----:B------:R-:W4:Y:S04]  /*6f1c0*/  LDL.LU R9, [R1+0xa64] ;  /* 0x000a640001097983 */ /* 0x000f280000300800 */
[----:B------:R-:W4:Y:S04]  /*6f1d0*/  LDL.LU R10, [R1+0xa68] ;  /* 0x000a6800010a7983 */ /* 0x000f280000300800 */
[----:B------:R-:W4:Y:S04]  /*6f1e0*/  LDL.LU R11, [R1+0xa6c] ;  /* 0x000a6c00010b7983 */ /* 0x000f280000300800 */
[----:B------:R-:W-:Y:S04]  /*6f1f0*/  STL.64 [R1+0x2e18], R6 ;  /* 0x002e180601007387 */ /* 0x000fe80000100a00 */
[----:B------:R0:W-:Y:S04]  /*6f200*/  STL.64 [R1+0x2e10], R4 ;  /* 0x002e100401007387 */ /* 0x0001e80000100a00 */
        /* <DEDUP_REMOVED lines=10> */
[----:B------:R0:W-:Y:S04]  /*6f2b0*/  STL.64 [R1+0x240], R12 ;  /* 0x0002400c01007387 */ /* 0x0001e80000100a00 */
[----:B------:R-:W-:Y:S04]  /*6f2c0*/  STL.64 [R1+0x248], R14 ;  /* 0x0002480e01007387 */ /* 0x000fe80000100a00 */
[----:B0-----:R-:W2:Y:S04]  /*6f2d0*/  LDL.LU.64 R12, [R1+0x2e90] ;  /* 0x002e9000010c7983 */ /* 0x001ea80000300a00 */
[----:B------:R-:W-:Y:S04]  /*6f2e0*/  STL.64 [R1+0x2da0], R22 ;  /* 0x002da01601007387 */ /* 0x000fe80000100a00 */
[----:B------:R0:W-:Y:S04]  /*6f2f0*/  STL.64 [R1+0x2d98], R20 ;  /* 0x002d981401007387 */ /* 0x0001e80000100a00 */
[----:B0-----:R-:W4:Y:S04]  /*6f300*/  LDL.64 R20, [R1+0x20] ;  /* 0x0000200001147983 */ /* 0x001f280000100a00 */
[----:B------:R-:W4:Y:S01]  /*6f310*/  LDL.LU.64 R22, [R1+0x28] ;  /* 0x0000280001167983 */ /* 0x000f220000300a00 */
[C---:B--2---:R-:W-:Y:S03]  /*6f320*/  HMMA.16816.F32 R12, R24.reuse, R12, R16 ;  /* 0x0000000c180c723c */ /* 0x044fe60000001810 */
[----:B------:R-:W2:Y:S04]  /*6f330*/  LDL.LU.64 R18, [R1+0x2e88] ;  /* 0x002e880001127983 */ /* 0x000ea80000300a00 */
[----:B------:R-:W2:Y:S11]  /*6f340*/  LDL.LU.64 R16, [R1+0x2e80] ;  /* 0x002e800001107983 */ /* 0x000eb60000300a00 */
[----:B------:R-:W-:Y:S05]  /*6f350*/  @!UPT UIADD3 URZ, URZ, URZ, URZ ;  /* 0x0000003f3f3ff290 */ /* 0x000fea000fffe03f */
[----:B------:R-:W-:Y:S04]  /*6f360*/  STL.64 [R1+0x230], R12 ;  /* 0x0002300c01007387 */ /* 0x000fe80000100a00 */
[----:B------:R0:W-:Y:S04]  /*6f370*/  STL.64 [R1+0x238], R14 ;  /* 0x0002380e01007387 */ /* 0x0001e80000100a00 */
[----:B0-----:R-:W2:Y:S04]  /*6f380*/  LDL.LU.64 R14, [R1+0x2e78] ;  /* 0x002e7800010e7983 */ /* 0x001ea80000300a00 */
[----:B------:R-:W2:Y:S02]  /*6f390*/  LDL.LU.64 R12, [R1+0x2e70] ;  /* 0x002e7000010c7983 */ /* 0x000ea40000300a00 */
[----:B--2---:R-:W-:Y:S02]  /*6f3a0*/  HMMA.16816.F32 R24, R24, R12, R16 ;  /* 0x0000000c1818723c */ /* 0x004fe40000001810 */
[----:B------:R-:W2:Y:S04]  /*6f3b0*/  LDL.LU.64 R18, [R1+0x2e68] ;  /* 0x002e680001127983 */ /* 0x000ea80000300a00 */
[----:B------:R-:W4:Y:S04]  /*6f3c0*/  LDL.LU.64 R16, [R1+0x2e60] ;  /* 0x002e600001107983 */ /* 0x000f280000300a00 */
[----:B------:R-:W-:Y:S04]  /*6f3d0*/  STL.64 [R1+0x2d80], R14 ;  /* 0x002d800e01007387 */ /* 0x000fe80000100a00 */
[----:B------:R0:W-:Y:S04]  /*6f3e0*/  STL.64 [R1+0x2d78], R12 ;  /* 0x002d780c01007387 */ /* 0x0001e80000100a00 */
[----:B0-----:R-:W2:Y:S04]  /*6f3f0*/  LDL.LU R12, [R1+0xb0] ;  /* 0x0000b000010c7983 */ /* 0x001ea80000300800 */
[----:B------:R-:W2:Y:S04]  /*6f400*/  LDL.LU R13, [R1+0xb4] ;  /* 0x0000b400010d7983 */ /* 0x000ea80000300800 */
[----:B------:R-:W2:Y:S04]  /*6f410*/  LDL.LU R14, [R1+0xb8] ;  /* 0x0000b800010e7983 */ /* 0x000ea80000300800 */
[----:B------:R-:W-:Y:S04]  /*6f420*/  STL.64 [R1+0x2440], R26 ;  /* 0x0024401a01007387 */ /* 0x000fe80000100a00 */
[----:B------:R0:W-:Y:S04]  /*6f430*/  STL.64 [R1+0x2438], R24 ;  /* 0x0024381801007387 */ /* 0x0001e80000100a00 */
[----:B0-----:R-:W2:Y:S04]  /*6f440*/  LDL.LU.64 R24, [R1+0x100] ;  /* 0x0001000001187983 */ /* 0x001ea80000300a00 */
[----:B------:R-:W2:Y:S04]  /*6f450*/  LDL.LU.64 R26, [R1+0x108] ;  /* 0x00010800011a7983 */ /* 0x000ea80000300a00 */
[----:B--2---:R-:W-:Y:S04]  /*6f460*/  STL.64 [R1+0x2d90], R26 ;  /* 0x002d901a01007387 */ /* 0x004fe80000100a00 */
[----:B------:R0:W-:Y:S02]  /*6f470*/  STL.64 [R1+0x2d88], R24 ;  /* 0x002d881801007387 */ /* 0x0001e40000100a00 */
[----:B0-----:R-:W-:-:S02]  /*6f480*/  MOV R24, R19 ;  /* 0x0000001300187202 */ /* 0x001fc40000000f00 */
[----:B------:R-:W-:Y:S02]  /*6f490*/  MOV R25, R18 ;  /* 0x0000001200197202 */ /* 0x000fe40000000f00 */
[C---:B----4-:R-:W-:Y:S01]  /*6f4a0*/  HMMA.16816.F32 R16, R20.reuse, R16, R8 ;  /* 0x000000101410723c */ /* 0x050fe20000001808 */
[----:B------:R-:W2:Y:S04]  /*6f4b0*/  LDL.LU.64 R10, [R1+0x2e58] ;  /* 0x002e5800010a7983 */ /* 0x000ea80000300a00 */
[----:B------:R-:W2:Y:S11]  /*6f4c0*/  LDL.LU.64 R8, [R1+0x2e50] ;  /* 0x002e500001087983 */ /* 0x000eb60000300a00 */
[----:B------:R-:W-:Y:S07]  /*6f4d0*/  @!UPT UIADD3 URZ, URZ, URZ, URZ ;  /* 0x0000003f3f3ff290 */ /* 0x000fee000fffe03f */
[----:B------:R-:W-:Y:S04]  /*6f4e0*/  STL.64 [R1+0x210], R16 ;  /* 0x0002101001007387 */ /* 0x000fe80000100a00 */
[----:B------:R0:W-:Y:S04]  /*6f4f0*/  STL.64 [R1+0x218], R18 ;  /* 0x0002181201007387 */ /* 0x0001e80000100a00 */
[----:B0-----:R-:W4:Y:S04]  /*6f500*/  LDL.LU.64 R18, [R1+0x2e48] ;  /* 0x002e480001127983 */ /* 0x001f280000300a00 */
[----:B------:R-:W2:Y:S02]  /*6f510*/  LDL.LU.64 R16, [R1+0x2e40] ;  /* 0x002e400001107983 */ /* 0x000ea40000300a00 */
[C---:B--2---:R-:W-:Y:S11]  /*6f520*/  HMMA.16816.F32 R8, R20.reuse, R16, R8 ;  /* 0x000000101408723c */ /* 0x044ff60000001808 */
[----:B------:R-:W-:Y:S11]  /*6f530*/  @!UPT UIADD3 URZ, URZ, URZ, URZ ;  /* 0x0000003f3f3ff290 */ /* 0x000ff6000fffe03f */
[----:B------:R-:W-:Y:S01]  /*6f540*/  @!UPT UIADD3 URZ, URZ, URZ, URZ ;  /* 0x0000003f3f3ff290 */ /* 0x000fe2000fffe03f */
[----:B------:R0:W-:Y:S04]  /*6f550*/  STL.64 [R1+0x200], R8 ;  /* 0x0002000801007387 */ /* 0x0001e80000100a00 */
[----:B------:R1:W-:Y:S04]  /*6f560*/  STL.64 [R1+0x208], R10 ;  /* 0x0002080a01007387 */ /* 0x0003e80000100a00 */
[----:B0-----:R-:W1:Y:S04]  /*6f570*/  LDL.LU.64 R8, [R1+0x2e38] ;  /* 0x002e380001087983 */ /* 0x001e680000300a00 */
[----:B----4-:R-:W-:Y:S01]  /*6f580*/  STL.64 [R1+0x2d48], R18 ;  /* 0x002d481201007387 */ /* 0x010fe20000100a00 */
[C---:B-1----:R-:W-:Y:S03]  /*6f590*/  HMMA.16816.F32 R8, R20.reuse, R8, R4 ;  /* 0x000000081408723c */ /* 0x042fe60000001804 */
        /* <DEDUP_REMOVED lines=12> */
[----:B0-----:R-:W4:Y:S04]  /*6f660*/  LDL.LU.64 R10, [R1+0x2e08] ;  /* 0x002e0800010a7983 */ /* 0x001f280000300a00 */
[----:B------:R-:W2:Y:S01]  /*6f670*/  LDL.LU.64 R8, [R1+0x2e00] ;  /* 0x002e000001087983 */ /* 0x000ea20000300a00 */
[----:B------:R-:W-:Y:S01]  /*6f680*/  IMAD.MOV.U32 R15, RZ, RZ, R29 ;  /* 0x000000ffff0f7224 */ /* 0x000fe200078e001d */
[----:B------:R-:W-:Y:S01]  /*6f690*/  MOV R19, R0 ;  /* 0x0000000000137202 */ /* 0x000fe20000000f00 */
[----:B--2---:R-:W-:Y:S11]  /*6f6a0*/  HMMA.16816.F32 R4, R20, R8, R4 ;  /* 0x000000081404723c */ /* 0x004ff60000001804 */
[----:B------:R-:W-:Y:S11]  /*6f6b0*/  @!UPT UIADD3 URZ, URZ, URZ, URZ ;  /* 0x0000003f3f3ff290 */ /* 0x000ff6000fffe03f */
[----:B------:R-:W-:Y:S02]  /*6f6c0*/  @!UPT UIADD3 URZ, URZ, URZ, URZ ;  /* 0x0000003f3f3ff290 */ /* 0x000fe4000fffe03f */
[----:B------:R-:W-:Y:S02]  /*6f6d0*/  MOV R0, R4 ;  /* 0x0000000400007202 */ /* 0x000fe40000000f00 */
[----:B------:R-:W-:Y:S02]  /*6f6e0*/  MOV R29, R5 ;  /* 0x00000005001d7202 */ /* 0x000fe40000000f00 */
[----:B------:R-:W2:Y:S01]  /*6f6f0*/  LDL.LU.64 R4, [R1+0x2df8] ;  /* 0x002df80001047983 */ /* 0x000ea20000300a00 */
[----:B---3--:R-:W-:Y:S02]  /*6f700*/  MOV R16, R28 ;  /* 0x0000001c00107202 */ /* 0x008fe40000000f00 */
[----:B------:R-:W-:Y:S01]  /*6f710*/  MOV R17, R3 ;  /* 0x0000000300117202 */ /* 0x000fe20000000f00 */
[----:B------:R-:W-:Y:S01]  /*6f720*/  IMAD.MOV.U32 R18, RZ, RZ, R2 ;  /* 0x000000ffff127224 */ /* 0x000fe200078e0002 */
[----:B------:R-:W-:Y:S01]  /*6f730*/  MOV R28, R6 ;  /* 0x00000006001c7202 */ /* 0x000fe20000000f00 */
[----:B------:R-:W-:-:S05]  /*6f740*/  IMAD.MOV.U32 R3, RZ, RZ, R7 ;  /* 0x000000ffff037224 */ /* 0x000fca00078e0007 */
[C---:B------:R-:W-:Y:S01]  /*6f750*/  HMMA.16816.F32 R16, R20.reuse, R24, R16 ;  /* 0x000000181410723c */ /* 0x040fe20000001810 */
[----:B----4-:R-:W-:Y:S01]  /*6f760*/  STL.64 [R1+0x2d30], R10 ;  /* 0x002d300a01007387 */ /* 0x010fe20000100a00 */
[----:B------:R0:W-:Y:S02]  /*6f770*/  STL [R1+0x2474], R3 ;  /* 0x0024740301007387 */ /* 0x0001e40000100800 */
[----:B------:R1:W-:Y:S02]  /*6f780*/  STL [R1+0x2470], R28 ;  /* 0x0024701c01007387 */ /* 0x0003e40000100800 */
[----:B------:R3:W-:Y:S01]  /*6f790*/  STL [R1+0x246c], R29 ;  /* 0x00246c1d01007387 */ /* 0x0007e20000100800 */
[----:B------:R4:W-:Y:S11]  /*6f7a0*/  STL [R1+0x2468], R0 ;  /* 0x0024680001007387 */ /* 0x0009f60000100800 */
[----:B------:R-:W-:Y:S06]  /*6f7b0*/  @!UPT UIADD3 URZ, URZ, URZ, URZ ;  /* 0x0000003f3f3ff290 */ /* 0x000fec000fffe03f */
[----:B------:R-:W-:Y:S01]  /*6f7c0*/  MOV R2, R19 ;  /* 0x0000001300027202 */ /* 0x000fe20000000f00 */
[----:B------:R0:W-:Y:S01]  /*6f7d0*/  STL.64 [R1+0xc0], R16 ;  /* 0x0000c01001007387 */ /* 0x0001e20000100a00 */
[----:B------:R-:W-:Y:S03]  /*6f7e0*/  STL [R1+0xc8], R18 ;  /* 0x0000c81201007387 */ /* 0x000fe60000100800 */
[----:B------:R-:W-:Y:S01]  /*6f7f0*/  STL [R1+0x2478], R2 ;  /* 0x0024780201007387 */ /* 0x000fe20000100800 */
[----:B--2---:R-:W-:Y:S11]  /*6f800*/  HMMA.16816.F32 R4, R20, R4, R12 ;  /* 0x000000041404723c */ /* 0x004ff6000000180c */
[----:B------:R-:W-:Y:S11]  /*6f810*/  @!UPT UIADD3 URZ, URZ, URZ, URZ ;  /* 0x0000003f3f3ff290 */ /* 0x000ff6000fffe03f */
[----:B------:R-:W-:Y:S02]  /*6f820*/  @!UPT UIADD3 URZ, URZ, URZ, URZ ;  /* 0x0000003f3f3ff290 */ /* 0x000fe4000fffe03f */
[----:B0-----:R-:W-:Y:S01]  /*6f830*/  IMAD.MOV.U32 R3, RZ, RZ, R4 ;  /* 0x000000ffff037224 */ /* 0x001fe200078e0004 */
[----:B-1----:R-:W-:Y:S01]  /*6f840*/  MOV R28, R5 ;  /* 0x00000005001c7202 */ /* 0x002fe20000000f00 */
[----:B------:R-:W2:Y:S01]  /*6f850*/  LDL.LU R4, [R1] ;  /* 0x0000000001047983 */ /* 0x000ea20000300800 */
[----:B---3--:R-:W-:Y:S01]  /*6f860*/  MOV R29, R6 ;  /* 0x00000006001d7202 */ /* 0x008fe20000000f00 */
[----:B------:R-:W2:Y:S01]  /*6f870*/  LDL.LU R5, [R1+0x4] ;  /* 0x0000040001057983 */ /* 0x000ea20000300800 */
[----:B----4-:R-:W-:Y:S01]  /*6f880*/  MOV R0, R7 ;  /* 0x0000000700007202 */ /* 0x010fe20000000f00 */
[----:B------:R-:W3:Y:S01]  /*6f890*/  LDL.LU R6, [R1+0x8] ;  /* 0x0000080001067983 */ /* 0x000ee20000300800 */
[----:B------:R-:W3:Y:S02]  /*6f8a0*/  LDL.LU R7, [R1+0xc] ;  /* 0x00000c0001077983 */ /* 0x000ee40000300800 */
[----:B------:R-:W4:Y:S02]  /*6f8b0*/  LDL.LU R16, [R1+0x120] ;  /* 0x0001200001107983 */ /* 0x000f240000300800 */
[----:B------:R-:W4:Y:S02]  /*6f8c0*/  LDL.LU R17, [R1+0x124] ;  /* 0x0001240001117983 */ /* 0x000f240000300800 */
[----:B----4-:R0:W-:Y:S01]  /*6f8d0*/  STL.64 [R1+0x2da8], R16 ;  /* 0x002da81001007387 */ /* 0x0101e20000100a00 */
[----:B------:R-:W4:Y:S02]  /*6f8e0*/  LDL.LU R8, [R1+0x9e0] ;  /* 0x0009e00001087983 */ /* 0x000f240000300800 */
[----:B------:R-:W4:Y:S02]  /*6f8f0*/  LDL.LU R9, [R1+0x9e4] ;  /* 0x0009e40001097983 */ /* 0x000f240000300800 */
[----:B------:R-:W2:Y:S01]  /*6f900*/  LDL.LU R10, [R1+0x9e8] ;  /* 0x0009e800010a7983 */ /* 0x000ea20000300800 */
[----:B------:R-:W2:Y:S01]  /*6f910*/  LDL.LU R11, [R1+0x9ec] ;  /* 0x0009ec00010b7983 */ /* 0x000ea20000300800 */
[----:B------:R-:W-:-:S03]  /*6f920*/  MOV R15, R21 ;  /* 0x00000015000f7202 */ /* 0x000fc60000000f00 */
[----:B--2---:R-:W-:Y:S01]  /*6f930*/  STL.64 [R1+0x2db8], R10 ;  /* 0x002db80a01007387 */ /* 0x004fe20000100a00 */
[----:B----4-:R1:W-:Y:S02]  /*6f940*/  STL.64 [R1+0x2db0], R8 ;  /* 0x002db00801007387 */ /* 0x0103e40000100a00 */
[----:B------:R-:W2:Y:S02]  /*6f950*/  LDL.LU R20, [R1+0x130] ;  /* 0x0001300001147983 */ /* 0x000ea40000300800 */
[----:B------:R-:W2:Y:S02]  /*6f960*/  LDL.LU R21, [R1+0x134] ;  /* 0x0001340001157983 */ /* 0x000ea40000300800 */
[----:B--2---:R2:W-:Y:S01]  /*6f970*/  STL.64 [R1+0x2dc0], R20 ;  /* 0x002dc01401007387 */ /* 0x0045e20000100a00 */
[----:B0-----:R-:W4:Y:S02]  /*6f980*/  LDL.LU R16, [R1+0x9f0] ;  /* 0x0009f00001107983 */ /* 0x001f240000300800 */
[----:B------:R-:W4:Y:S02]  /*6f990*/  LDL.LU R17, [R1+0x9f4] ;  /* 0x0009f40001117983 */ /* 0x000f240000300800 */
[----:B------:R-:W2:Y:S01]  /*6f9a0*/  LDL.LU R18, [R1+0x9f8] ;  /* 0x0009f80001127983 */ /* 0x000ea20000300800 */
[----:B------:R-:W2:Y:S04]  /*6f9b0*/  LDL.LU R19, [R1+0x9fc] ;  /* 0x0009fc0001137983 */ /* 0x000ea80000300800 */
[----:B--2---:R-:W-:Y:S01]  /*6f9c0*/  STL.64 [R1+0x2dd0], R18 ;  /* 0x002dd01201007387 */ /* 0x004fe20000100a00 */
[----:B----4-:R0:W-:Y:S02]  /*6f9d0*/  STL.64 [R1+0x2dc8], R16 ;  /* 0x002dc81001007387 */ /* 0x0101e40000100a00 */
[----:B-1----:R-:W2:Y:S02]  /*6f9e0*/  LDL.LU R8, [R1+0x140] ;  /* 0x0001400001087983 */ /* 0x002ea40000300800 */
[----:B------:R-:W2:Y:S01]  /*6f9f0*/  LDL.LU R9, [R1+0x144] ;  /* 0x0001440001097983 */ /* 0x000ea20000300800 */
[----:B------:R-:W-:-:S02]  /*6fa00*/  MOV R14, R22 ;  /* 0x00000016000e7202 */ /* 0x000fc40000000f00 */
[----:B------:R-:W-:Y:S01]  /*6fa10*/  MOV R2, R23 ;  /* 0x0000001700027202 */ /* 0x000fe20000000f00 */
[----:B--2---:R-:W-:Y:S01]  /*6fa20*/  STL.64 [R1+0x2dd8], R8 ;  /* 0x002dd80801007387 */ /* 0x004fe20000100a00 */
[----:B------:R-:W2:Y:S02]  /*6fa30*/  LDL.LU R20, [R1+0xa00] ;  /* 0x000a000001147983 */ /* 0x000ea40000300800 */
[----:B------:R-:W2:Y:S02]  /*6fa40*/  LDL.LU R21, [R1+0xa04] ;  /* 0x000a040001157983 */ /* 0x000ea40000300800 */
[----:B------:R-:W4:Y:S01]  /*6fa50*/  LDL.LU R22, [R1+0xa08] ;  /* 0x000a080001167983 */ /* 0x000f220000300800 */
[----:B------:R-:W4:Y:S01]  /*6fa60*/  LDL.LU R23, [R1+0xa0c] ;  /* 0x000a0c0001177983 */ /* 0x000f220000300800 */
[----:B------:R-:W2:Y:S02]  /*6fa70*/  LDL.LU R12, [R1+0x170] ;  /* 0x00017000010c7983 */ /* 0x000ea40000300800 */
[----:B------:R-:W3:Y:S02]  /*6fa80*/  LDL.LU R13, [R1+0x174] ;  /* 0x00017400010d7983 */ /* 0x000ee40000300800 */
[----:B------:R-:W3:Y:S01]  /*6fa90*/  LDL.LU R24, [R1+0xa30] ;  /* 0x000a300001187983 */ /* 0x000ee20000300800 */
[----:B------:R-:W3:Y:S01]  /*6faa0*/  LDL.LU R25, [R1+0xa34] ;  /* 0x000a340001197983 */ /* 0x000ee20000300800 */
[----:B------:R-:W3:Y:S02]  /*6fab0*/  LDL.LU R26, [R1+0xa38] ;  /* 0x000a3800011a7983 */ /* 0x000ee40000300800 */
[----:B------:R-:W3:Y:S01]  /*6fac0*/  LDL.LU R27, [R1+0xa3c] ;  /* 0x000a3c00011b7983 */ /* 0x000ee20000300800 */
[----:B----4-:R-:W-:Y:S01]  /*6fad0*/  STL.64 [R1+0x2de8], R22 ;  /* 0x002de81601007387 */ /* 0x010fe20000100a00 */
[----:B--2---:R1:W-:Y:S02]  /*6fae0*/  STL.64 [R1+0x2de0], R20 ;  /* 0x002de01401007387 */ /* 0x0043e40000100a00 */
[----:B0-----:R-:W2:Y:S02]  /*6faf0*/  LDL.LU R16, [R1+0x150] ;  /* 0x0001500001107983 */ /* 0x001ea40000300800 */
[----:B------:R-:W2:Y:S02]  /*6fb00*/  LDL.LU R17, [R1+0x154] ;  /* 0x0001540001117983 */ /* 0x000ea40000300800 */
[----:B--2---:R0:W-:Y:S01]  /*6fb10*/  STL.64 [R1+0x2df0], R16 ;  /* 0x002df01001007387 */ /* 0x0041e20000100a00 */
[----:B-1----:R-:W2:Y:S02]  /*6fb20*/  LDL.LU R20, [R1+0x160] ;  /* 0x0001600001147983 */ /* 0x002ea40000300800 */
[----:B------:R-:W2:Y:S01]  /*6fb30*/  LDL.LU R21, [R1+0x164] ;  /* 0x0001640001157983 */ /* 0x000ea20000300800 */
[----:B0-----:R-:W2:Y:S01]  /*6fb40*/  LDL.LU R16, [R1+0xa20] ;  /* 0x000a200001107983 */ /* 0x001ea20000300800 */
[----:B------:R-:W2:Y:S02]  /*6fb50*/  LDL.LU R17, [R1+0xa24] ;  /* 0x000a240001117983 */ /* 0x000ea40000300800 */
[----:B------:R-:W2:Y:S02]  /*6fb60*/  LDL.LU R18, [R1+0xa28] ;  /* 0x000a280001127983 */ /* 0x000ea40000300800 */
[----:B------:R-:W2:Y:S01]  /*6fb70*/  LDL.LU R19, [R1+0xa2c] ;  /* 0x000a2c0001137983 */ /* 0x000ea20000300800 */
[----:B------:R-:W4:Y:S01]  /*6fb80*/  LDL.LU R8, [R1+0xa10] ;  /* 0x000a100001087983 */ /* 0x000f220000300800 */
        /* <DEDUP_REMOVED lines=8> */
[----:B------:R-:W2:Y:S02]  /*6fc10*/  LDL.LU R7, [R1+0x1c] ;  /* 0x00001c0001077983 */ /* 0x000ea40000300800 */
[----:B--2---:R-:W-:Y:S01]  /*6fc20*/  STL.64 [R1+0x2d68], R6 ;  /* 0x002d680601007387 */ /* 0x004fe20000100a00 */
[----:B---3--:R0:W-:Y:S03]  /*6fc30*/  STL.64 [R1+0x2d60], R4 ;  /* 0x002d600401007387 */ /* 0x0081e60000100a00 */
[----:B0-----:R-:W2:Y:S01]  /*6fc40*/  LDL.LU R4, [R1+0x20] ;  /* 0x0000200001047983 */ /* 0x001ea20000300800 */
[----:B------:R-:W-:Y:S01]  /*6fc50*/  MOV R5, R15 ;  /* 0x0000000f00057202 */ /* 0x000fe20000000f00 */
[----:B------:R-:W-:Y:S01]  /*6fc60*/  IMAD.MOV.U32 R6, RZ, RZ, R14 ;  /* 0x000000ffff067224 */ /* 0x000fe200078e000e */
[----:B------:R-:W-:Y:S01]  /*6fc70*/  MOV R7, R2 ;  /* 0x0000000200077202 */ /* 0x000fe20000000f00 */
[----:B------:R-:W-:Y:S01]  /*6fc80*/  STL [R1+0x2488], R0 ;  /* 0x0024880001007387 */ /* 0x000fe20000100800 */
[----:B------:R-:W-:Y:S02]  /*6fc90*/  STL [R1+0x2484], R29 ;  /* 0x0024841d01007387 */ /* 0x000fe40000100800 */
[----:B------:R-:W-:Y:S02]  /*6fca0*/  STL [R1+0x2480], R28 ;  /* 0x0024801c01007387 */ /* 0x000fe40000100800 */
[----:B------:R-:W-:Y:S01]  /*6fcb0*/  STL [R1+0x247c], R3 ;  /* 0x00247c0301007387 */ /* 0x000fe20000100800 */
[C---:B--2---:R-:W-:Y:S08]  /*6fcc0*/  HMMA.16816.F32 R12, R4.reuse, R12, R24 ;  /* 0x0000000c040c723c */ /* 0x044ff00000001818 */
[----:B------:R-:W-:Y:S11]  /*6fcd0*/  HMMA.16816.F32 R20, R4, R20, R16 ;  /* 0x000000140414723c */ /* 0x000ff60000001810 */
[----:B------:R-:W-:Y:S04]  /*6fce0*/  @!UPT UIADD3 URZ, URZ, URZ, URZ ;  /* 0x0000003f3f3ff290 */ /* 0x000fe8000fffe03f */
[----:B------:R0:W-:Y:S01]  /*6fcf0*/  STL.64 [R1+0xa0], R12 ;  /* 0x0000a00c01007387 */ /* 0x0001e20000100a00 */
[----:B------:R1:W-:Y:S01]  /*6fd00*/  STL [R1+0xa8], R14 ;  /* 0x0000a80e01007387 */ /* 0x0003e20000100800 */
[----:B------:R-:W-:Y:S02]  /*6fd10*/  MOV R2, R15 ;  /* 0x0000000f00027202 */ /* 0x000fe40000000f00 */
[----:B0-----:R-:W2:Y:S01]  /*6fd20*/  LDL.LU R12, [R1+0x9c0] ;  /* 0x0009c000010c7983 */ /* 0x001ea20000300800 */
[----:B------:R-:W2:Y:S02]  /*6fd30*/  LDL.LU R13, [R1+0x9c4] ;  /* 0x0009c400010d7983 */ /* 0x000ea40000300800 */
[----:B-1----:R-:W2:Y:S02]  /*6fd40*/  LDL.LU R14, [R1+0x9c8] ;  /* 0x0009c800010e7983 */ /* 0x002ea40000300800 */
[----:B------:R-:W2:Y:S01]  /*6fd50*/  LDL.LU R15, [R1+0x9cc] ;  /* 0x0009cc00010f7983 */ /* 0x000ea20000300800 */
[----:B------:R-:W3:Y:S01]  /*6fd60*/  LDL.LU R24, [R1+0x9d0] ;  /* 0x0009d00001187983 */ /* 0x000ee20000300800 */
[----:B------:R-:W3:Y:S02]  /*6fd70*/  LDL.LU R25, [R1+0x9d4] ;  /* 0x0009d40001197983 */ /* 0x000ee40000300800 */
[----:B------:R-:W3:Y:S02]  /*6fd80*/  LDL.LU R26, [R1+0x9d8] ;  /* 0x0009d800011a7983 */ /* 0x000ee40000300800 */
[----:B------:R-:W3:Y:S01]  /*6fd90*/  LDL.LU R27, [R1+0x9dc] ;  /* 0x0009dc00011b7983 */ /* 0x000ee20000300800 */
[----:B------:R-:W-:Y:S01]  /*6fda0*/  STL [R1+0x248c], R2 ;  /* 0x00248c0201007387 */ /* 0x000fe20000100800 */
[----:B------:R-:W4:Y:S01]  /*6fdb0*/  LDL.LU.64 R16, [R1+0x2df0] ;  /* 0x002df00001107983 */ /* 0x000f220000300a00 */
[----:B------:R-:W-:-:S02]  /*6fdc0*/  MOV R0, R22 ;  /* 0x0000001600007202 */ /* 0x000fc40000000f00 */
[----:B------:R-:W-:Y:S01]  /*6fdd0*/  MOV R29, R23 ;  /* 0x00000017001d7202 */ /* 0x000fe20000000f00 */
[----:B------:R0:W-:Y:S01]  /*6fde0*/  STL.64 [R1+0x90], R20 ;  /* 0x0000901401007387 */ /* 0x0001e20000100a00 */
[----:B------:R-:W2:Y:S03]  /*6fdf0*/  LDL.LU.64 R22, [R1+0x2de8] ;  /* 0x002de80001167983 */ /* 0x000ea60000300a00 */
[----:B0-----:R-:W2:Y:S01]  /*6fe00*/  LDL.LU.64 R20, [R1+0x2de0] ;  /* 0x002de00001147983 */ /* 0x001ea20000300a00 */
[----:B------:R-:W-:Y:S02]  /*6fe10*/  STL [R1+0x2494], R0 ;  /* 0x0024940001007387 */ /* 0x000fe40000100800 */
[----:B------:R-:W-:Y:S01]  /*6fe20*/  STL [R1+0x2490], R29 ;  /* 0x0024901d01007387 */ /* 0x000fe20000100800 */
[C---:B----4-:R-:W-:Y:S01]  /*6fe30*/  HMMA.16816.F32 R16, R4.reuse, R16, R8 ;  /* 0x000000100410723c */ /* 0x050fe20000001808 */
[----:B------:R-:W2:Y:S11]  /*6fe40*/  LDL.LU.64 R8, [R1+0x2dd8] ;  /* 0x002dd80001087983 */ /* 0x000eb60000300a00 */
[----:B------:R-:W-:Y:S11]  /*6fe50*/  @!UPT UIADD3 URZ, URZ, URZ, URZ ;  /* 0x0000003f3f3ff290 */ /* 0x000ff6000fffe03f */
[----:B------:R-:W-:Y:S01]  /*6fe60*/  STL.64 [R1+0x80], R16 ;  /* 0x0000801001007387 */ /* 0x000fe20000100a00 */
[----:B------:R0:W-:Y:S03]  /*6fe70*/  STL.64 [R1+0x88], R18 ;  /* 0x0000881201007387 */ /* 0x0001e60000100a00 */
[----:B0-----:R-:W4:Y:S01]  /*6fe80*/  LDL.LU.64 R18, [R1+0x2dd0] ;  /* 0x002dd00001127983 */ /* 0x001f220000300a00 */
[----:B------:R-:W4:Y:S01]  /*6fe90*/  LDL.LU.64 R16, [R1+0x2dc8] ;  /* 0x002dc80001107983 */ /* 0x000f220000300a00 */
[C---:B--2---:R-:W-:Y:S02]  /*6fea0*/  HMMA.16816.F32 R8, R4.reuse, R8, R20 ;  /* 0x000000080408723c */ /* 0x044fe40000001814 */
[----:B------:R-:W4:Y:S11]  /*6feb0*/  LDL.LU.64 R20, [R1+0x2dc0] ;  /* 0x002dc00001147983 */ /* 0x000f360000300a00 */
[----:B------:R-:W-:Y:S10]  /*6fec0*/  @!UPT UIADD3 URZ, URZ, URZ, URZ ;  /* 0x0000003f3f3ff290 */ /* 0x000ff4000fffe03f */
[----:B------:R-:W-:Y:S01]  /*6fed0*/  STL.64 [R1+0x70], R8 ;  /* 0x0000700801007387 */ /* 0x000fe20000100a00 */
[----:B------:R0:W-:Y:S03]  /*6fee0*/  STL.64 [R1+0x78], R10 ;  /* 0x0000780a01007387 */ /* 0x0001e60000100a00 */
[----:B0-----:R-:W2:Y:S01]  /*6fef0*/  LDL.LU.64 R10, [R1+0x2db8] ;  /* 0x002db800010a7983 */ /* 0x001ea20000300a00 */
[----:B------:R-:W2:Y:S01]  /*6ff00*/  LDL.LU.64 R8, [R1+0x2db0] ;  /* 0x002db00001087983 */ /* 0x000ea20000300a00 */
[C---:B----4-:R-:W-:Y:S02]  /*6ff10*/  HMMA.16816.F32 R20, R4.reuse, R20, R16 ;  /* 0x000000140414723c */ /* 0x050fe40000001810 */
[----:B------:R-:W2:Y:S11]  /*6ff20*/  LDL.LU.64 R16, [R1+0x2da8] ;  /* 0x002da80001107983 */ /* 0x000eb60000300a00 */
[----:B------:R-:W-:Y:S10]  /*6ff30*/  @!UPT UIADD3 URZ, URZ, URZ, URZ ;  /* 0x0000003f3f3ff290 */ /* 0x000ff4000fffe03f */
[----:B------:R-:W-:Y:S01]  /*6ff40*/  STL.64 [R1+0x60], R20 ;  /* 0x0000601401007387 */ /* 0x000fe20000100a00 */
[----:B------:R0:W-:Y:S03]  /*6ff50*/  STL.64 [R1+0x68], R22 ;  /* 0x0000681601007387 */ /* 0x0001e60000100a00 */
[----:B0-----:R-:W4:Y:S01]  /*6ff60*/  LDL.LU.64 R22, [R1+0x2da0] ;  /* 0x002da00001167983 */ /* 0x001f220000300a00 */
[----:B------:R-:W3:Y:S02]  /*6ff70*/  LDL.LU.64 R20, [R1+0x2d98] ;  /* 0x002d980001147983 */ /* 0x000ee40000300a00 */
[----:B------:R-:W3:Y:S01]  /*6ff80*/  LDL.64 R18, [R1+0x1e8] ;  /* 0x0001e80001127983 */ /* 0x000ee20000100a00 */
[C---:B--2---:R-:W-:Y:S01]  /*6ff90*/  HMMA.16816.F32 R8, R4.reuse, R16, R8 ;  /* 0x000000100408723c */ /* 0x044fe20000001808 */
[----:B---3--:R0:W-:Y:S11]  /*6ffa0*/  STL.64 [R1+0x2d70], R18 ;  /* 0x002d701201007387 */ /* 0x0081f60000100a00 */
[----:B------:R-:W-:Y:S11]  /*6ffb0*/  @!UPT UIADD3 URZ, URZ, URZ, URZ ;  /* 0x0000003f3f3ff290 */ /* 0x000ff6000fffe03f */
[----:B------:R1:W-:Y:S02]  /*6ffc0*/  STL.64 [R1+0x50], R8 ;  /* 0x0000500801007387 */ /* 0x0003e40000100a00 */
[----:B------:R2:W-:Y:S02]  /*6ffd0*/  STL.64 [R1+0x58], R10 ;  /* 0x0000580a01007387 */ /* 0x0005e40000100a00 */
[----:B------:R-:W3:Y:S01]  /*6ffe0*/  LDL.LU R16, [R1+0x9b0] ;  /* 0x0009b00001107983 */ /* 0x000ee20000300800 */
[----:B------:R-:W3:Y:S04]  /*6fff0*/  LDL.LU R17, [R1+0x9b4] ;  /* 0x0009b40001117983 */ /* 0x000ee80000300800 */
[----:B0-----:R-:W3:Y:S01]  /*70000*/  LDL.LU R18, [R1+0x9b8] ;  /* 0x0009b80001127983 */ /* 0x001ee20000300800 */
[----:B------:R-:W3:Y:S02]  /*70010*/  LDL.LU R19, [R1+0x9bc] ;  /* 0x0009bc0001137983 */ /* 0x000ee40000300800 */
[----:B-1----:R-:W3:Y:S02]  /*70020*/  LDL.LU R8, [R1+0x980] ;  /* 0x0009800001087983 */ /* 0x002ee40000300800 */
[----:B------:R-:W3:Y:S01]  /*70030*/  LDL.LU R9, [R1+0x984] ;  /* 0x0009840001097983 */ /* 0x000ee20000300800 */
[----:B--2---:R-:W2:Y:S01]  /*70040*/  LDL.LU R10, [R1+0x988] ;  /* 0x00098800010a7983 */ /* 0x004ea20000300800 */
[----:B------:R-:W2:Y:S01]  /*70050*/  LDL.LU R11, [R1+0x98c] ;  /* 0x00098c00010b7983 */ /* 0x000ea20000300800 */
[C---:B------:R-:W-:Y:S02]  /*70060*/  HMMA.16816.F32 R24, R4.reuse, R20, R24 ;  /* 0x000000140418723c */ /* 0x040fe40000001818 */
        /* <DEDUP_REMOVED lines=14> */
[----:B0-----:R-:W3:Y:S01]  /*70150*/  LDL.LU.64 R26, [R1+0x2d90] ;  /* 0x002d9000011a7983 */ /* 0x001ee20000300a00 */
        /* <DEDUP_REMOVED lines=8> */
[----:B---3--:R0:W-:Y:S02]  /*701e0*/  STL.64 [R1+0x2c58], R26 ;  /* 0x002c581a01007387 */ /* 0x0081e40000100a00 */
[----:B0-----:R-:W3:Y:S04]  /*701f0*/  LDL.64 R26, [R1+0x188] ;  /* 0x00018800011a7983 */ /* 0x001ee80000100a00 */
[----:B---3--:R0:W-:Y:S01]  /*70200*/  STL.64 [R1+0x2d08], R26 ;  /* 0x002d081a01007387 */ /* 0x0081e20000100a00 */
[----:B------:R-:W3:Y:S02]  /*70210*/  LDL.LU R24, [R1+0x960] ;  /* 0x0009600001187983 */ /* 0x000ee40000300800 */
[----:B------:R-:W3:Y:S01]  /*70220*/  LDL.LU R25, [R1+0x964] ;  /* 0x0009640001197983 */ /* 0x000ee20000300800 */
[----:B0-----:R-:W3:Y:S01]  /*70230*/  LDL.LU R26, [R1+0x968] ;  /* 0x00096800011a7983 */ /* 0x001ee20000300800 */
[----:B------:R-:W3:Y:S01]  /*70240*/  LDL.LU R27, [R1+0x96c] ;  /* 0x00096c00011b7983 */ /* 0x000ee20000300800 */
[----:B--2---:R-:W-:Y:S02]  /*70250*/  HMMA.16816.F32 R4, R4, R12, R16 ;  /* 0x0000000c0404723c */ /* 0x004fe40000001810 */
[----:B---3--:R0:W-:Y:S01]  /*70260*/  STL.64 [R1+0x2d18], R26 ;  /* 0x002d181a01007387 */ /* 0x0081e20000100a00 */
[----:B------:R-:W-:Y:S03]  /*70270*/  STL.64 [R1+0x2d10], R24 ;  /* 0x002d101801007387 */ /* 0x000fe60000100a00 */
[----:B0-----:R-:W2:Y:S04]  /*70280*/  LDL.64 R26, [R1+0x1b8] ;  /* 0x0001b800011a7983 */ /* 0x001ea80000100a00 */
[----:B--2---:R0:W-:Y:S04]  /*70290*/  STL.64 [R1+0x2d28], R26 ;  /* 0x002d281a01007387 */ /* 0x0041e80000100a00 */
[----:B0-----:R-:W2:Y:S01]  /*702a0*/  LDL.64 R26, [R1+0x1c8] ;  /* 0x0001c800011a7983 */ /* 0x001ea20000100a00 */
[----:B------:R-:W3:Y:S08]  /*702b0*/  LDL.LU.64 R18, [R1+0x2d70] ;  /* 0x002d700001127983 */ /* 0x000ef00000300a00 */
[----:B------:R-:W-:Y:S02]  /*702c0*/  STL.64 [R1+0x20], R4 ;  /* 0x0000200401007387 */ /* 0x000fe40000100a00 */
[----:B------:R0:W-:Y:S02]  /*702d0*/  STL.64 [R1+0x28], R6 ;  /* 0x0000280601007387 */ /* 0x0001e40000100a00 */
[----:B0-----:R-:W3:Y:S01]  /*702e0*/  LDL.LU.64 R6, [R1+0x2d68] ;  /* 0x002d680001067983 */ /* 0x001ee20000300a00 */
[----:B------:R-:W3:Y:S02]  /*702f0*/  LDL.LU.64 R4, [R1+0x2d60] ;  /* 0x002d600001047983 */ /* 0x000ee40000300a00 */
[----:B------:R0:W-:Y:S02]  /*70300*/  STL.64 [R1+0x2d20], R14 ;  /* 0x002d200e01007387 */ /* 0x0001e40000100a00 */
[----:B------:R-:W2:Y:S01]  /*70310*/  LDL.LU R12, [R1+0x970] ;  /* 0x00097000010c7983 */ /* 0x000ea20000300800 */
[----:B------:R-:W2:Y:S04]  /*70320*/  LDL.LU R13, [R1+0x974] ;  /* 0x00097400010d7983 */ /* 0x000ea80000300800 */
[----:B0-----:R-:W2:Y:S01]  /*70330*/  LDL.LU R14, [R1+0x978] ;  /* 0x00097800010e7983 */ /* 0x001ea20000300800 */
[----:B------:R-:W2:Y:S01]  /*70340*/  LDL.LU R15, [R1+0x97c] ;  /* 0x00097c00010f7983 */ /* 0x000ea20000300800 */
[C---:B---3--:R-:W-:Y:S01]  /*70350*/  HMMA.16816.F32 R8, R4.reuse, R18, R8 ;  /* 0x000000120408723c */ /* 0x048fe20000001808 */
[----:B------:R-:W-:Y:S01]  /*70360*/  IMAD.MOV.U32 R28, RZ, RZ, R18 ;  /* 0x000000ffff1c7224 */ /* 0x000fe200078e0012 */
[----:B------:R-:W-:Y:S11]  /*70370*/  MOV R21, R19 ;  /* 0x0000001300157202 */ /* 0x000ff60000000f00 */
[----:B------:R-:W-:Y:S10]  /*70380*/  @!UPT UIADD3 URZ, URZ, URZ, URZ ;  /* 0x0000003f3f3ff290 */ /* 0x000ff4000fffe03f */
[----:B------:R-:W-:Y:S01]  /*70390*/  STL.64 [R1+0x9a0], R8 ;  /* 0x0009a00801007387 */ /* 0x000fe20000100a00 */
[----:B------:R0:W-:Y:S03]  /*703a0*/  STL.64 [R1+0x9a8], R10 ;  /* 0x0009a80a01007387 */ /* 0x0001e60000100a00 */
[----:B0-----:R-:W3:Y:S01]  /*703b0*/  LDL.LU.64 R10, [R1+0x2d58] ;  /* 0x002d5800010a7983 */ /* 0x001ee20000300a00 */
[----:B------:R-:W3:Y:S02]  /*703c0*/  LDL.LU.64 R8, [R1+0x2d50] ;  /* 0x002d500001087983 */ /* 0x000ee40000300a00 */
[----:B------:R-:W3:Y:S02]  /*703d0*/  LDL.LU.64 R18, [R1+0x2d48] ;  /* 0x002d480001127983 */ /* 0x000ee40000300a00 */
[----:B----4-:R-:W-:Y:S01]  /*703e0*/  STL.64 [R1+0x2ce0], R22 ;  /* 0x002ce01601007387 */ /* 0x010fe20000100a00 */
[----:B------:R0:W-:Y:S01]  /*703f0*/  STL [R1+0x2cd8], R21 ;  /* 0x002cd81501007387 */ /* 0x0001e20000100800 */
[----:B------:R-:W4:Y:S03]  /*70400*/  LDL.LU R20, [R1+0x940] ;  /* 0x0009400001147983 */ /* 0x000f260000300800 */
[----:B0-----:R-:W4:Y:S01]  /*70410*/  LDL.LU R21, [R1+0x944] ;  /* 0x0009440001157983 */ /* 0x001f220000300800 */
[----:B------:R-:W4:Y:S02]  /*70420*/  LDL.LU R22, [R1+0x948] ;  /* 0x0009480001167983 */ /* 0x000f240000300800 */
[----:B------:R-:W4:Y:S01]  /*70430*/  LDL.LU R23, [R1+0x94c] ;  /* 0x00094c0001177983 */ /* 0x000f220000300800 */
[C---:B---3--:R-:W-:Y:S11]  /*70440*/  HMMA.16816.F32 R8, R4.reuse, R18, R8 ;  /* 0x000000120408723c */ /* 0x048ff60000001808 */
[----:B------:R-:W-:Y:S11]  /*70450*/  @!UPT UIADD3 URZ, URZ, URZ, URZ ;  /* 0x0000003f3f3ff290 */ /* 0x000ff6000fffe03f */
[----:B------:R-:W-:Y:S01]  /*70460*/  @!UPT UIADD3 URZ, URZ, URZ, URZ ;  /* 0x0000003f3f3ff290 */ /* 0x000fe2000fffe03f */
        /* <DEDUP_REMOVED lines=9> */
[----:B------:R1:W-:Y:S01]  /*70500*/  STL.64 [R1+0x988], R10 ;  /* 0x0009880a01007387 */ /* 0x0003e20000100a00 */
[----:B0-----:R-:W-:Y:S02]  /*70510*/  MOV R8, R26 ;  /* 0x0000001a00087202 */ /* 0x001fe40000000f00 */
[----:B-1----:R-:W2:Y:S01]  /*70520*/  LDL.LU.64 R10, [R1+0x2d30] ;  /* 0x002d3000010a7983 */ /* 0x002ea20000300a00 */
[----:B------:R-:W3:Y:S03]  /*70530*/  LDL.LU.64 R26, [R1+0x2d28] ;  /* 0x002d2800011a7983 */ /* 0x000ee60000300a00 */
[----:B------:R-:W-:Y:S01]  /*70540*/  STL [R1+0x2c08], R8 ;  /* 0x002c080801007387 */ /* 0x000fe20000100800 */
[C---:B---3--:R-:W-:Y:S01]  /*70550*/  HMMA.16816.F32 R12, R4.reuse, R26, R12 ;  /* 0x0000001a040c723c */ /* 0x048fe2000000180c */
[----:B------:R-:W-:Y:S11]  /*70560*/  MOV R16, R26 ;  /* 0x0000001a00107202 */ /* 0x000ff60000000f00 */
[----:B------:R-:W-:Y:S11]  /*70570*/  @!UPT UIADD3 URZ, URZ, URZ, URZ ;  /* 0x0000003f3f3ff290 */ /* 0x000ff6000fffe03f */
[----:B------:R0:W-:Y:S01]  /*70580*/  STL.64 [R1+0x970], R12 ;  /* 0x0009700c01007387 */ /* 0x0001e20000100a00 */
[----:B------:R1:W-:Y:S02]  /*70590*/  STL.64 [R1+0x978], R14 ;  /* 0x0009780e01007387 */ /* 0x0003e40000100a00 */
[----:B0-----:R-:W-:Y:S01]  /*705a0*/  IMAD.MOV.U32 R13, RZ, RZ, R27 ;  /* 0x000000ffff0d7224 */ /* 0x001fe200078e001b */
[----:B-1----:R-:W3:Y:S01]  /*705b0*/  LDL.LU.64 R14, [R1+0x2d20] ;  /* 0x002d2000010e7983 */ /* 0x002ee20000300a00 */
[----:B------:R-:W2:Y:S02]  /*705c0*/  LDL.LU.64 R26, [R1+0x2d18] ;  /* 0x002d1800011a7983 */ /* 0x000ea40000300a00 */
[----:B------:R-:W2:Y:S02]  /*705d0*/  LDL.LU.64 R24, [R1+0x2d10] ;  /* 0x002d100001187983 */ /* 0x000ea40000300a00 */
[----:B------:R0:W-:Y:S01]  /*705e0*/  STL.64 [R1+0x2cd0], R18 ;  /* 0x002cd01201007387 */ /* 0x0001e20000100a00 */
[----:B------:R-:W-:Y:S04]  /*705f0*/  STL [R1+0x2cc8], R16 ;  /* 0x002cc81001007387 */ /* 0x000fe80000100800 */
[----:B0-----:R-:W3:Y:S01]  /*70600*/  LDL.64 R18, [R1+0x198] ;  /* 0x0001980001127983 */ /* 0x001ee20000100a00 */
[----:B--2---:R-:W-:Y:S11]  /*70610*/  HMMA.16816.F32 R24, R4, R10, R24 ;  /* 0x0000000a0418723c */ /* 0x004ff60000001818 */
[----:B------:R-:W-:Y:S11]  /*70620*/  @!UPT UIADD3 URZ, URZ, URZ, URZ ;  /* 0x0000003f3f3ff290 */ /* 0x000ff6000fffe03f */
[----:B------:R-:W-:Y:S01]  /*70630*/  @!UPT UIADD3 URZ, URZ, URZ, URZ ;  /* 0x0000003f3f3ff290 */ /* 0x000fe2000fffe03f */
[----:B------:R-:W-:Y:S01]  /*70640*/  STL.64 [R1+0x960], R24 ;  /* 0x0009601801007387 */ /* 0x000fe20000100a00 */
[----:B------:R0:W-:Y:S03]  /*70650*/  STL.64 [R1+0x968], R26 ;  /* 0x0009681a01007387 */ /* 0x0001e60000100a00 */
[----:B0-----:R-:W4:Y:S01]  /*70660*/  LDL.LU.64 R26, [R1+0x2d08] ;  /* 0x002d0800011a7983 */ /* 0x001f220000300a00 */
[----:B------:R0:W-:Y:S02]  /*70670*/  STL.64 [R1+0x2be0], R10 ;  /* 0x002be00a01007387 */ /* 0x0001e40000100a00 */
[----:B------:R-:W2:Y:S02]  /*70680*/  LDL.LU R8, [R1+0x950] ;  /* 0x0009500001087983 */ /* 0x000ea40000300800 */
[----:B------:R-:W2:Y:S01]  /*70690*/  LDL.LU R9, [R1+0x954] ;  /* 0x0009540001097983 */ /* 0x000ea20000300800 */
[----:B0-----:R-:W2:Y:S01]  /*706a0*/  LDL.LU R10, [R1+0x958] ;  /* 0x00095800010a7983 */ /* 0x001ea20000300800 */
[----:B------:R-:W2:Y:S01]  /*706b0*/  LDL.LU R11, [R1+0x95c] ;  /* 0x00095c00010b7983 */ /* 0x000ea20000300800 */
[----:B---3--:R-:W-:-:S02]  /*706c0*/  MOV R2, R18 ;  /* 0x0000001200027202 */ /* 0x008fc40000000f00 */
[----:B------:R-:W-:Y:S01]  /*706d0*/  MOV R0, R19 ;  /* 0x0000001300007202 */ /* 0x000fe20000000f00 */
[----:B------:R-:W-:Y:S01]  /*706e0*/  IMAD.MOV.U32 R24, RZ, RZ, R14 ;  /* 0x000000ffff187224 */ /* 0x000fe200078e000e */
[----:B------:R-:W-:Y:S01]  /*706f0*/  MOV R25, R15 ;  /* 0x0000000f00197202 */ /* 0x000fe20000000f00 */
[C---:B--2---:R-:W-:Y:S08]  /*70700*/  HMMA.16816.F32 R8, R4.reuse, R18, R8 ;  /* 0x000000120408723c */ /* 0x044ff00000001808 */
[----:B----4-:R-:W-:Y:S01]  /*70710*/  HMMA.16816.F32 R16, R4, R26, R20 ;  /* 0x0000001a0410723c */ /* 0x010fe20000001814 */
[----:B------:R-:W-:Y:S11]  /*70720*/  MOV R12, R26 ;  /* 0x0000001a000c7202 */ /* 0x000ff60000000f00 */
[----:B------:R-:W-:Y:S03]  /*70730*/  @!UPT UIADD3 URZ, URZ, URZ, URZ ;  /* 0x0000003f3f3ff290 */ /* 0x000fe6000fffe03f */
[----:B------:R0:W-:Y:S01]  /*70740*/  STL.64 [R1+0x950], R8 ;  /* 0x0009500801007387 */ /* 0x0001e20000100a00 */
[----:B------:R-:W-:Y:S07]  /*70750*/  STL.64 [R1+0x958], R10 ;  /* 0x0009580a01007387 */ /* 0x000fee0000100a00 */
[----:B------:R-:W-:Y:S02]  /*70760*/  STL.64 [R1+0x8e0], R16 ;  /* 0x0008e01001007387 */ /* 0x000fe40000100a00 */
[----:B------:R-:W-:Y:S01]  /*70770*/  STL.64 [R1+0x8e8], R18 ;  /* 0x0008e81201007387 */ /* 0x000fe20000100a00 */
[----:B0-----:R-:W-:-:S05]  /*70780*/  MOV R9, R27 ;  /* 0x0000001b00097202 */ /* 0x001fca0000000f00 */
[----:B------:R-:W-:Y:S01]  /*70790*/  STL [R1+0x2cf8], R9 ;  /* 0x002cf80901007387 */ /* 0x000fe20000100800 */
[----:B------:R-:W2:Y:S02]  /*707a0*/  LDL.LU R14, [R1+0x2d00] ;  /* 0x002d0000010e7983 */ /* 0x000ea40000300800 */
[----:B------:R-:W2:Y:S02]  /*707b0*/  LDL.LU R15, [R1+0x2cfc] ;  /* 0x002cfc00010f7983 */ /* 0x000ea40000300800 */
[----:B------:R-:W3:Y:S01]  /*707c0*/  LDL.LU R26, [R1+0x878] ;  /* 0x00087800011a7983 */ /* 0x000ee20000300800 */
[----:B------:R-:W3:Y:S04]  /*707d0*/  LDL.LU R27, [R1+0x87c] ;  /* 0x00087c00011b7983 */ /* 0x000ee80000300800 */
[----:B---3--:R0:W-:Y:S01]  /*707e0*/  STL.64 [R1+0x2c68], R26 ;  /* 0x002c681a01007387 */ /* 0x0081e20000100a00 */
[----:B------:R-:W-:Y:S03]  /*707f0*/  STL.64 [R1+0x2c60], R24 ;  /* 0x002c601801007387 */ /* 0x000fe60000100a00 */
[----:B0-----:R-:W3:Y:S04]  /*70800*/  LDL R26, [R1+0x128] ;  /* 0x00012800011a7983 */ /* 0x001ee80000100800 */
[----:B------:R-:W3:Y:S04]  /*70810*/  LDL R27, [R1+0x12c] ;  /* 0x00012c00011b7983 */ /* 0x000ee80000100800 */
[----:B---3--:R-:W-:Y:S01]  /*70820*/  STL.64 [R1+0x2c80], R26 ;  /* 0x002c801a01007387 */ /* 0x008fe20000100a00 */
[----:B--2---:R-:W-:Y:S02]  /*70830*/  STL.64 [R1+0x2c50], R14 ;  /* 0x002c500e01007387 */ /* 0x004fe40000100a00 */
[----:B------:R0:W-:Y:S02]  /*70840*/  STL.64 [R1+0x2c48], R12 ;  /* 0x002c480c01007387 */ /* 0x0001e40000100a00 */
[----:B0-----:R-:W2:Y:S01]  /*70850*/  LDL.LU R12, [R1+0x860] ;  /* 0x00086000010c7983 */ /* 0x001ea20000300800 */
[----:B------:R-:W2:Y:S02]  /*70860*/  LDL.LU R13, [R1+0x864] ;  /* 0x00086400010d7983 */ /* 0x000ea40000300800 */
[----:B------:R-:W3:Y:S02]  /*70870*/  LDL.LU R14, [R1+0x868] ;  /* 0x00086800010e7983 */ /* 0x000ee40000300800 */
[----:B------:R-:W3:Y:S01]  /*70880*/  LDL.LU R15, [R1+0x86c] ;  /* 0x00086c00010f7983 */ /* 0x000ee20000300800 */
[----:B------:R-:W4:Y:S04]  /*70890*/  LDL R26, [R1+0x138] ;  /* 0x00013800011a7983 */ /* 0x000f280000100800 */
[----:B------:R-:W4:Y:S01]  /*708a0*/  LDL R27, [R1+0x13c] ;  /* 0x00013c00011b7983 */ /* 0x000f220000100800 */
[----:B------:R-:W2:Y:S02]  /*708b0*/  LDL.LU R20, [R1+0x920] ;  /* 0x0009200001147983 */ /* 0x000ea40000300800 */
[----:B------:R-:W2:Y:S02]  /*708c0*/  LDL.LU R21, [R1+0x924] ;  /* 0x0009240001157983 */ /* 0x000ea40000300800 */
[----:B------:R-:W2:Y:S01]  /*708d0*/  LDL.LU R22, [R1+0x928] ;  /* 0x0009280001167983 */ /* 0x000ea20000300800 */
[----:B------:R-:W2:Y:S01]  /*708e0*/  LDL.LU R23, [R1+0x92c] ;  /* 0x00092c0001177983 */ /* 0x000ea20000300800 */
[----:B------:R-:W3:Y:S02]  /*708f0*/  LDL.LU R8, [R1+0x930] ;  /* 0x0009300001087983 */ /* 0x000ee40000300800 */
[----:B------:R-:W3:Y:S02]  /*70900*/  LDL.LU R9, [R1+0x934] ;  /* 0x0009340001097983 */ /* 0x000ee40000300800 */
[----:B------:R-:W3:Y:S01]  /*70910*/  LDL.LU R10, [R1+0x938] ;  /* 0x00093800010a7983 */ /* 0x000ee20000300800 */
[----:B------:R-:W3:Y:S04]  /*70920*/  LDL.LU R11, [R1+0x93c] ;  /* 0x00093c00010b7983 */ /* 0x000ee80000300800 */
[----:B--2---:R0:W-:Y:S01]  /*70930*/  STL.64 [R1+0x2cf0], R22 ;  /* 0x002cf01601007387 */ /* 0x0041e20000100a00 */
[----:B------:R-:W-:Y:S02]  /*70940*/  STL.64 [R1+0x2ce8], R20 ;  /* 0x002ce81401007387 */ /* 0x000fe40000100a00 */
[----:B------:R-:W2:Y:S01]  /*70950*/  LDL.64 R18, [R1+0x168] ;  /* 0x0001680001127983 */ /* 0x000ea20000100a00 */
[----:B0-----:R-:W2:Y:S01]  /*70960*/  LDL.64 R22, [R1+0x178] ;  /* 0x0001780001167983 */ /* 0x001ea20000100a00 */
[----:B----4-:R0:W-:Y:S03]  /*70970*/  STL.64 [R1+0x2c98], R26 ;  /* 0x002c981a01007387 */ /* 0x0101e60000100a00 */
[----:B0-----:R-:W4:Y:S04]  /*70980*/  LDL.64 R26, [R1+0x148] ;  /* 0x00014800011a7983 */ /* 0x001f280000100a00 */
[----:B----4-:R0:W-:Y:S04]  /*70990*/  STL.64 [R1+0x2cb0], R26 ;  /* 0x002cb01a01007387 */ /* 0x0101e80000100a00 */
[----:B0-----:R-:W4:Y:S01]  /*709a0*/  LDL.64 R26, [R1+0x158] ;  /* 0x00015800011a7983 */ /* 0x001f220000100a00 */
[----:B---3--:R-:W-:Y:S02]  /*709b0*/  STL.64 [R1+0x2c78], R14 ;  /* 0x002c780e01007387 */ /* 0x008fe40000100a00 */
[----:B------:R0:W-:Y:S02]  /*709c0*/  STL.64 [R1+0x2c70], R12 ;  /* 0x002c700c01007387 */ /* 0x0001e40000100a00 */
[----:B0-----:R-:W3:Y:S01]  /*709d0*/  LDL.LU R12, [R1+0x890] ;  /* 0x00089000010c7983 */ /* 0x001ee20000300800 */
[----:B------:R-:W3:Y:S02]  /*709e0*/  LDL.LU R13, [R1+0x894] ;  /* 0x00089400010d7983 */ /* 0x000ee40000300800 */
[----:B------:R-:W2:Y:S02]  /*709f0*/  LDL.LU R14, [R1+0x898] ;  /* 0x00089800010e7983 */ /* 0x000ea40000300800 */
[----:B------:R-:W2:Y:S02]  /*70a00*/  LDL.LU R15, [R1+0x89c] ;  /* 0x00089c00010f7983 */ /* 0x000ea40000300800 */
[----:B--2---:R-:W-:Y:S01]  /*70a10*/  STL.64 [R1+0x2c90], R14 ;  /* 0x002c900e01007387 */ /* 0x004fe20000100a00 */
[----:B---3--:R0:W-:Y:S03]  /*70a20*/  STL.64 [R1+0x2c88], R12 ;  /* 0x002c880c01007387 */ /* 0x0081e60000100a00 */
        /* <DEDUP_REMOVED lines=13> */
[----:B0-----:R-:W4:Y:S01]  /*70b00*/  LDL.LU R12, [R1+0x910] ;  /* 0x00091000010c7983 */ /* 0x001f220000300800 */
[----:B------:R-:W4:Y:S02]  /*70b10*/  LDL.LU R13, [R1+0x914] ;  /* 0x00091400010d7983 */ /* 0x000f240000300800 */
[----:B------:R-:W4:Y:S02]  /*70b20*/  LDL.LU R14, [R1+0x918] ;  /* 0x00091800010e7983 */ /* 0x000f240000300800 */
[----:B------:R-:W4:Y:S02]  /*70b30*/  LDL.LU R15, [R1+0x91c] ;  /* 0x00091c00010f7983 */ /* 0x000f240000300800 */
[----:B------:R0:W-:Y:S01]  /*70b40*/  STL.64 [R1+0x8d0], R8 ;  /* 0x0008d00801007387 */ /* 0x0001e20000100a00 */
[----:B------:R1:W-:Y:S03]  /*70b50*/  STL.64 [R1+0x8d8], R10 ;  /* 0x0008d80a01007387 */ /* 0x0003e60000100a00 */
[----:B0-----:R-:W2:Y:S01]  /*70b60*/  LDL.LU R9, [R1+0x2cf8] ;  /* 0x002cf80001097983 */ /* 0x001ea20000300800 */
[----:B-1----:R-:W-:-:S02]  /*70b70*/  MOV R11, R22 ;  /* 0x00000016000b7202 */ /* 0x002fc40000000f00 */
[----:B------:R-:W-:Y:S02]  /*70b80*/  MOV R10, R23 ;  /* 0x00000017000a7202 */ /* 0x000fe40000000f00 */
[----:B------:R-:W3:Y:S01]  /*70b90*/  LDL.LU.64 R22, [R1+0x2cf0] ;  /* 0x002cf00001167983 */ /* 0x000ee20000300a00 */
[----:B------:R-:W3:Y:S02]  /*70ba0*/  LDL.LU.64 R20, [R1+0x2ce8] ;  /* 0x002ce80001147983 */ /* 0x000ee40000300a00 */
[----:B------:R-:W-:Y:S01]  /*70bb0*/  IMAD.MOV.U32 R17, RZ, RZ, R19 ;  /* 0x000000ffff117224 */ /* 0x000fe200078e0013 */
[C---:B---3--:R-:W-:Y:S11]  /*70bc0*/  HMMA.16816.F32 R20, R4.reuse, R18, R20 ;  /* 0x000000120414723c */ /* 0x048ff60000001814 */
[----:B------:R-:W-:Y:S11]  /*70bd0*/  @!UPT UIADD3 URZ, URZ, URZ, URZ ;  /* 0x0000003f3f3ff290 */ /* 0x000ff6000fffe03f */
[----:B------:R-:W-:Y:S01]  /*70be0*/  @!UPT UIADD3 URZ, URZ, URZ, URZ ;  /* 0x0000003f3f3ff290 */ /* 0x000fe2000fffe03f */
[----:B------:R0:W-:Y:S01]  /*70bf0*/  STL.64 [R1+0x8c0], R20 ;  /* 0x0008c01401007387 */ /* 0x0001e20000100a00 */
[----:B------:R1:W-:Y:S01]  /*70c00*/  STL.64 [R1+0x8c8], R22 ;  /* 0x0008c81601007387 */ /* 0x0003e20000100a00 */
[----:B0-----:R-:W-:Y:S02]  /*70c10*/  MOV R20, R18 ;  /* 0x0000001200147202 */ /* 0x001fe40000000f00 */
[----:B-1----:R-:W3:Y:S01]  /*70c20*/  LDL.LU.64 R22, [R1+0x2ce0] ;  /* 0x002ce00001167983 */ /* 0x002ee20000300a00 */
[----:B------:R-:W2:Y:S02]  /*70c30*/  LDL.LU R21, [R1+0x2cd8] ;  /* 0x002cd80001157983 */ /* 0x000ea40000300800 */
[----:B------:R-:W2:Y:S02]  /*70c40*/  LDL.LU.64 R18, [R1+0x2cd0] ;  /* 0x002cd00001127983 */ /* 0x000ea40000300a00 */
[----:B------:R-:W3:Y:S01]  /*70c50*/  LDL.LU R16, [R1+0x2cc8] ;  /* 0x002cc80001107983 */ /* 0x000ee20000300800 */
[----:B----4-:R-:W-:Y:S01]  /*70c60*/  HMMA.16816.F32 R12, R4, R26, R12 ;  /* 0x0000001a040c723c */ /* 0x010fe2000000180c */
[----:B--2---:R0:W-:Y:S01]  /*70c70*/  STL.64 [R1+0x2c18], R18 ;  /* 0x002c181201007387 */ /* 0x0041e20000100a00 */
[----:B---3--:R1:W-:Y:S01]  /*70c80*/  STL.64 [R1+0x2c10], R16 ;  /* 0x002c101001007387 */ /* 0x0083e20000100a00 */
[----:B0-----:R-:W-:-:S02]  /*70c90*/  MOV R18, R28 ;  /* 0x0000001c00127202 */ /* 0x001fc40000000f00 */
[----:B------:R-:W-:-:S05]  /*70ca0*/  MOV R19, R21 ;  /* 0x0000001500137202 */ /* 0x000fca0000000f00 */
[----:B------:R0:W-:Y:S01]  /*70cb0*/  STL.64 [R1+0x2c40], R18 ;  /* 0x002c401201007387 */ /* 0x0001e20000100a00 */
[----:B-1----:R-:W2:Y:S02]  /*70cc0*/  LDL.LU R16, [R1+0x850] ;  /* 0x0008500001107983 */ /* 0x002ea40000300800 */
[----:B------:R-:W2:Y:S01]  /*70cd0*/  LDL.LU R17, [R1+0x854] ;  /* 0x0008540001117983 */ /* 0x000ea20000300800 */
[----:B------:R-:W-:Y:S02]  /*70ce0*/  MOV R28, R26 ;  /* 0x0000001a001c7202 */ /* 0x000fe40000000f00 */
[----:B------:R-:W-:Y:S01]  /*70cf0*/  MOV R21, R27 ;  /* 0x0000001b00157202 */ /* 0x000fe20000000f00 */
[----:B0-----:R-:W2:Y:S01]  /*70d00*/  LDL.LU R18, [R1+0x858] ;  /* 0x0008580001127983 */ /* 0x001ea20000300800 */
[----:B------:R-:W2:Y:S05]  /*70d10*/  LDL.LU R19, [R1+0x85c] ;  /* 0x00085c0001137983 */ /* 0x000eaa0000300800 */
[----:B------:R-:W-:Y:S02]  /*70d20*/  STL.64 [R1+0x8b0], R12 ;  /* 0x0008b00c01007387 */ /* 0x000fe40000100a00 */
[----:B------:R0:W-:Y:S02]  /*70d30*/  STL.64 [R1+0x8b8], R14 ;  /* 0x0008b80e01007387 */ /* 0x0001e40000100a00 */
[----:B0-----:R-:W3:Y:S01]  /*70d40*/  LDL.LU.64 R14, [R1+0x2cc0] ;  /* 0x002cc000010e7983 */ /* 0x001ee20000300a00 */
[----:B------:R-:W3:Y:S02]  /*70d50*/  LDL.LU.64 R12, [R1+0x2cb8] ;  /* 0x002cb800010c7983 */ /* 0x000ee40000300a00 */
[----:B------:R-:W3:Y:S02]  /*70d60*/  LDL.LU.64 R26, [R1+0x2cb0] ;  /* 0x002cb000011a7983 */ /* 0x000ee40000300a00 */
        /* <DEDUP_REMOVED lines=9> */
[----:B------:R-:W-:Y:S01]  /*70e00*/  STL.64 [R1+0x2c28], R10 ;  /* 0x002c280a01007387 */ /* 0x000fe20000100a00 */
        /* <DEDUP_REMOVED lines=25> */
[----:B0-----:R-:W3:Y:S01]  /*70fa0*/  LDL.LU.64 R26, [R1+0x2c58] ;  /* 0x002c5800011a7983 */ /* 0x001ee20000300a00 */
[----:B------:R-:W-:Y:S01]  /*70fb0*/  STL.64 [R1+0x2b28], R22 ;  /* 0x002b281601007387 */ /* 0x000fe20000100a00 */
[C---:B---3--:R-:W-:Y:S11]  /*70fc0*/  HMMA.16816.F32 R12, R4.reuse, R26, R12 ;  /* 0x0000001a040c723c */ /* 0x048ff6000000180c */
[----:B------:R-:W-:Y:S11]  /*70fd0*/  @!UPT UIADD3 URZ, URZ, URZ, URZ ;  /* 0x0000003f3f3ff290 */ /* 0x000ff6000fffe03f */
[----:B------:R-:W-:Y:S01]  /*70fe0*/  @!UPT UIADD3 URZ, URZ, URZ, URZ ;  /* 0x0000003f3f3ff290 */ /* 0x000fe2000fffe03f */
[----:B------:R-:W-:Y:S01]  /*70ff0*/  STL.64 [R1+0x860], R12 ;  /* 0x0008600c01007387 */ /* 0x000fe20000100a00 */
[----:B------:R0:W-:Y:S03]  /*71000*/  STL.64 [R1+0x868], R14 ;  /* 0x0008680e01007387 */ /* 0x0001e60000100a00 */
[----:B0-----:R-:W2:Y:S01]  /*71010*/  LDL.LU.64 R14, [R1+0x2c50] ;  /* 0x002c5000010e7983 */ /* 0x001ea20000300a00 */
[----:B------:R-:W3:Y:S02]  /*71020*/  LDL.LU.64 R12, [R1+0x2c48] ;  /* 0x002c4800010c7983 */ /* 0x000ee40000300a00 */
[----:B------:R0:W-:Y:S02]  /*71030*/  STL.64 [R1+0x2b30], R26 ;  /* 0x002b301a01007387 */ /* 0x0001e40000100a00 */
[----:B------:R-:W3:Y:S01]  /*71040*/  LDL.LU R24, [R1+0x830] ;  /* 0x0008300001187983 */ /* 0x000ee20000300800 */
[----:B------:R-:W3:Y:S04]  /*71050*/  LDL.LU R25, [R1+0x834] ;  /* 0x0008340001197983 */ /* 0x000ee80000300800 */
[----:B0-----:R-:W3:Y:S01]  /*71060*/  LDL.LU R26, [R1+0x838] ;  /* 0x00083800011a7983 */ /* 0x001ee20000300800 */
[----:B------:R-:W3:Y:S01]  /*71070*/  LDL.LU R27, [R1+0x83c] ;  /* 0x00083c00011b7983 */ /* 0x000ee20000300800 */
[----:B--2---:R-:W-:Y:S02]  /*71080*/  HMMA.16816.F32 R4, R4, R14, R16 ;  /* 0x0000000e0404723c */ /* 0x004fe40000001810 */
[----:B------:R-:W4:Y:S11]  /*71090*/  LDL.LU.64 R18, [R1+0x2c40] ;  /* 0x002c400001127983 */ /* 0x000f360000300a00 */
[----:B------:R-:W-:Y:S10]  /*710a0*/  @!UPT UIADD3 URZ, URZ, URZ, URZ ;  /* 0x0000003f3f3ff290 */ /* 0x000ff4000fffe03f */
[----:B------:R-:W-:Y:S01]  /*710b0*/  STL.64 [R1+0x850], R4 ;  /* 0x0008500401007387 */ /* 0x000fe20000100a00 */
[----:B------:R0:W-:Y:S03]  /*710c0*/  STL.64 [R1+0x858], R6 ;  /* 0x0008580601007387 */ /* 0x0001e60000100a00 */
[----:B0-----:R-:W4:Y:S01]  /*710d0*/  LDL.LU.64 R6, [R1+0x2c38] ;  /* 0x002c380001067983 */ /* 0x001f220000300a00 */
[----:B------:R-:W4:Y:S02]  /*710e0*/  LDL.LU.64 R4, [R1+0x2c30] ;  /* 0x002c300001047983 */ /* 0x000f240000300a00 */
[----:B------:R-:W-:Y:S01]  /*710f0*/  STL.64 [R1+0x2b38], R14 ;  /* 0x002b380e01007387 */ /* 0x000fe20000100a00 */
[C---:B----4-:R-:W-:Y:S01]  /*71100*/  HMMA.16816.F32 R16, R4.reuse, R18, R8 ;  /* 0x000000120410723c */ /* 0x050fe20000001808 */
[----:B------:R-:W2:Y:S01]  /*71110*/  LDL.LU.64 R10, [R1+0x2c28] ;  /* 0x002c2800010a7983 */ /* 0x000ea20000300a00 */
[----:B------:R-:W4:Y:S11]  /*71120*/  LDL.LU.64 R8, [R1+0x2c20] ;  /* 0x002c200001087983 */ /* 0x000f360000300a00 */
[----:B------:R-:W-:Y:S10]  /*71130*/  @!UPT UIADD3 URZ, URZ, URZ, URZ ;  /* 0x0000003f3f3ff290 */ /* 0x000ff4000fffe03f */
[----:B------:R-:W-:Y:S01]  /*71140*/  STL.64 [R1+0x890], R16 ;  /* 0x0008901001007387 */ /* 0x000fe20000100a00 */
[----:B------:R0:W-:Y:S03]  /*71150*/  STL.64 [R1+0x898], R18 ;  /* 0x0008981201007387 */ /* 0x0001e60000100a00 */
[----:B0-----:R-:W3:Y:S01]  /*71160*/  LDL.LU.64 R18, [R1+0x2c18] ;  /* 0x002c180001127983 */ /* 0x001ee20000300a00 */
[----:B------:R-:W2:Y:S02]  /*71170*/  LDL.LU.64 R16, [R1+0x2c10] ;  /* 0x002c100001107983 */ /* 0x000ea40000300a00 */
[----:B------:R-:W2:Y:S01]  /*71180*/  LDL.64 R14, [R1+0x138] ;  /* 0x00013800010e7983 */ /* 0x000ea20000100a00 */
[----:B---3--:R-:W-:Y:S01]  /*71190*/  HMMA.16816.F32 R24, R4, R18, R24 ;  /* 0x000000120418723c */ /* 0x008fe20000001818 */
[----:B--2---:R-:W-:Y:S11]  /*711a0*/  STL.64 [R1+0x2b50], R14 ;  /* 0x002b500e01007387 */ /* 0x004ff60000100a00 */
[----:B------:R-:W-:Y:S11]  /*711b0*/  @!UPT UIADD3 URZ, URZ, URZ, URZ ;  /* 0x0000003f3f3ff290 */ /* 0x000ff6000fffe03f */
[----:B------:R0:W-:Y:S01]  /*711c0*/  STL.64 [R1+0x840], R24 ;  /* 0x0008401801007387 */ /* 0x0001e20000100a00 */
[----:B------:R1:W-:Y:S03]  /*711d0*/  STL.64 [R1+0x848], R26 ;  /* 0x0008481a01007387 */ /* 0x0003e60000100a00 */
[----:B0-----:R-:W2:Y:S01]  /*711e0*/  LDL.LU R24, [R1+0x780] ;  /* 0x0007800001187983 */ /* 0x001ea20000300800 */
[----:B------:R-:W2:Y:S02]  /*711f0*/  LDL.LU R25, [R1+0x784] ;  /* 0x0007840001197983 */ /* 0x000ea40000300800 */
[----:B-1----:R-:W3:Y:S02]  /*71200*/  LDL.LU R26, [R1+0x788] ;  /* 0x00078800011a7983 */ /* 0x002ee40000300800 */
[----:B------:R-:W3:Y:S01]  /*71210*/  LDL.LU R27, [R1+0x78c] ;  /* 0x00078c00011b7983 */ /* 0x000ee20000300800 */
[----:B----4-:R-:W-:-:S02]  /*71220*/  MOV R14, R8 ;  /* 0x00000008000e7202 */ /* 0x010fc40000000f00 */
[----:B------:R-:W-:Y:S01]  /*71230*/  MOV R15, R29 ;  /* 0x0000001d000f7202 */ /* 0x000fe20000000f00 */
[----:B------:R-:W4:Y:S04]  /*71240*/  LDL.LU R8, [R1+0x2c08] ;  /* 0x002c080001087983 */ /* 0x000f280000300800 */
[----:B------:R-:W-:Y:S04]  /*71250*/  STL.64 [R1+0x2b68], R14 ;  /* 0x002b680e01007387 */ /* 0x000fe80000100a00 */
[----:B---3--:R-:W-:Y:S01]  /*71260*/  STL.64 [R1+0x2b48], R26 ;  /* 0x002b481a01007387 */ /* 0x008fe20000100a00 */
[----:B--2---:R0:W-:Y:S03]  /*71270*/  STL.64 [R1+0x2b40], R24 ;  /* 0x002b401801007387 */ /* 0x0041e60000100a00 */
[----:B0-----:R-:W2:Y:S01]  /*71280*/  LDL.LU R24, [R1+0x790] ;  /* 0x0007900001187983 */ /* 0x001ea20000300800 */
[----:B------:R-:W2:Y:S02]  /*71290*/  LDL.LU R25, [R1+0x794] ;  /* 0x0007940001197983 */ /* 0x000ea40000300800 */
[----:B------:R-:W3:Y:S02]  /*712a0*/  LDL.LU R26, [R1+0x798] ;  /* 0x00079800011a7983 */ /* 0x000ee40000300800 */
[----:B------:R-:W3:Y:S01]  /*712b0*/  LDL.LU R27, [R1+0x79c] ;  /* 0x00079c00011b7983 */ /* 0x000ee20000300800 */
[----:B------:R-:W-:Y:S01]  /*712c0*/  MOV R14, R28 ;  /* 0x0000001c000e7202 */ /* 0x000fe20000000f00 */
[----:B------:R-:W-:-:S05]  /*712d0*/  IMAD.MOV.U32 R15, RZ, RZ, R21 ;  /* 0x000000ffff0f7224 */ /* 0x000fca00078e0015 */
[----:B------:R-:W-:Y:S04]  /*712e0*/  STL.64 [R1+0x2b80], R14 ;  /* 0x002b800e01007387 */ /* 0x000fe80000100a00 */
[----:B---3--:R-:W-:Y:S01]  /*712f0*/  STL.64 [R1+0x2b60], R26 ;  /* 0x002b601a01007387 */ /* 0x008fe20000100a00 */
[----:B--2---:R0:W-:Y:S03]  /*71300*/  STL.64 [R1+0x2b58], R24 ;  /* 0x002b581801007387 */ /* 0x0041e60000100a00 */
[----:B0-----:R-:W2:Y:S01]  /*71310*/  LDL.LU R24, [R1+0x7a0] ;  /* 0x0007a00001187983 */ /* 0x001ea20000300800 */
[----:B------:R-:W2:Y:S02]  /*71320*/  LDL.LU R25, [R1+0x7a4] ;  /* 0x0007a40001197983 */ /* 0x000ea40000300800 */
[----:B------:R-:W3:Y:S02]  /*71330*/  LDL.LU R26, [R1+0x7a8] ;  /* 0x0007a800011a7983 */ /* 0x000ee40000300800 */
[----:B------:R-:W3:Y:S01]  /*71340*/  LDL.LU R27, [R1+0x7ac] ;  /* 0x0007ac00011b7983 */ /* 0x000ee20000300800 */
[----:B------:R-:W-:-:S02]  /*71350*/  MOV R14, R20 ;  /* 0x00000014000e7202 */ /* 0x000fc40000000f00 */
[----:B------:R-:W-:-:S05]  /*71360*/  MOV R15, R17 ;  /* 0x00000011000f7202 */ /* 0x000fca0000000f00 */
        /* <DEDUP_REMOVED lines=10> */
[----:B------:R-:W-:-:S03]  /*71410*/  MOV R11, R13 ;  /* 0x0000000d000b7202 */ /* 0x000fc60000000f00 */
[----:B------:R0:W-:Y:S02]  /*71420*/  STL.64 [R1+0x2bb0], R14 ;  /* 0x002bb00e01007387 */ /* 0x0001e40000100a00 */
[----:B0-----:R-:W-:Y:S02]  /*71430*/  MOV R14, R12 ;  /* 0x0000000c000e7202 */ /* 0x001fe40000000f00 */
[----:B------:R-:W-:Y:S01]  /*71440*/  MOV R15, R9 ;  /* 0x00000009000f7202 */ /* 0x000fe20000000f00 */
[----:B---3--:R-:W-:Y:S01]  /*71450*/  STL.64 [R1+0x2b90], R26 ;  /* 0x002b901a01007387 */ /* 0x008fe20000100a00 */
[----:B--2---:R0:W-:Y:S03]  /*71460*/  STL.64 [R1+0x2b88], R24 ;  /* 0x002b881801007387 */ /* 0x0041e60000100a00 */
[----:B0-----:R-:W2:Y:S01]  /*71470*/  LDL.LU R24, [R1+0x7c0] ;  /* 0x0007c00001187983 */ /* 0x001ea20000300800 */
[----:B------:R-:W2:Y:S02]  /*71480*/  LDL.LU R25, [R1+0x7c4] ;  /* 0x0007c40001197983 */ /* 0x000ea40000300800 */
[----:B------:R-:W3:Y:S02]  /*71490*/  LDL.LU R26, [R1+0x7c8] ;  /* 0x0007c800011a7983 */ /* 0x000ee40000300800 */
[----:B------:R-:W3:Y:S01]  /*714a0*/  LDL.LU R27, [R1+0x7cc] ;  /* 0x0007cc00011b7983 */ /* 0x000ee20000300800 */
[----:B------:R-:W-:Y:S01]  /*714b0*/  STL.64 [R1+0x2bf0], R10 ;  /* 0x002bf00a01007387 */ /* 0x000fe20000100a00 */
[----:B------:R0:W-:Y:S02]  /*714c0*/  STL.64 [R1+0x2bc8], R14 ;  /* 0x002bc80e01007387 */ /* 0x0001e40000100a00 */
[----:B0-----:R-:W-:-:S02]  /*714d0*/  MOV R14, R2 ;  /* 0x00000002000e7202 */ /* 0x001fc40000000f00 */
[----:B------:R-:W-:-:S05]  /*714e0*/  MOV R15, R0 ;  /* 0x00000000000f7202 */ /* 0x000fca0000000f00 */
[----:B------:R0:W-:Y:S01]  /*714f0*/  STL.64 [R1+0x2be8], R14 ;  /* 0x002be80e01007387 */ /* 0x0001e20000100a00 */
[----:B------:R-:W2:Y:S02]  /*71500*/  LDL.LU R12, [R1+0x810] ;  /* 0x00081000010c7983 */ /* 0x000ea40000300800 */
[----:B------:R-:W2:Y:S01]  /*71510*/  LDL.LU R13, [R1+0x814] ;  /* 0x00081400010d7983 */ /* 0x000ea20000300800 */
[----:B0-----:R-:W2:Y:S01]  /*71520*/  LDL.LU R14, [R1+0x818] ;  /* 0x00081800010e7983 */ /* 0x001ea20000300800 */
[----:B------:R-:W2:Y:S03]  /*71530*/  LDL.LU R15, [R1+0x81c] ;  /* 0x00081c00010f7983 */ /* 0x000ea60000300800 */
[----:B--2---:R-:W-:Y:S01]  /*71540*/  STL.64 [R1+0x2c00], R14 ;  /* 0x002c000e01007387 */ /* 0x004fe20000100a00 */
[----:B------:R0:W-:Y:S03]  /*71550*/  STL.64 [R1+0x2bf8], R12 ;  /* 0x002bf80c01007387 */ /* 0x0001e60000100a00 */
[----:B0-----:R-:W2:Y:S01]  /*71560*/  LDL.LU R12, [R1+0x820] ;  /* 0x00082000010c7983 */ /* 0x001ea20000300800 */
[----:B------:R-:W2:Y:S02]  /*71570*/  LDL.LU R13, [R1+0x824] ;  /* 0x00082400010d7983 */ /* 0x000ea40000300800 */
[----:B------:R-:W2:Y:S02]  /*71580*/  LDL.LU R14, [R1+0x828] ;  /* 0x00082800010e7983 */ /* 0x000ea40000300800 */
[----:B------:R-:W2:Y:S01]  /*71590*/  LDL.LU R15, [R1+0x82c] ;  /* 0x00082c00010f7983 */ /* 0x000ea20000300800 */
[----:B---3--:R-:W-:Y:S01]  /*715a0*/  STL.64 [R1+0x2ba8], R26 ;  /* 0x002ba81a01007387 */ /* 0x008fe20000100a00 */
[----:B------:R0:W-:Y:S03]  /*715b0*/  STL.64 [R1+0x2ba0], R24 ;  /* 0x002ba01801007387 */ /* 0x0001e60000100a00 */
[----:B0-----:R-:W3:Y:S01]  /*715c0*/  LDL.LU R24, [R1+0x7d0] ;  /* 0x0007d00001187983 */ /* 0x001ee20000300800 */
[----:B------:R-:W3:Y:S02]  /*715d0*/  LDL.LU R25, [R1+0x7d4] ;  /* 0x0007d40001197983 */ /* 0x000ee40000300800 */
[----:B------:R-:W2:Y:S02]  /*715e0*/  LDL.LU R26, [R1+0x7d8] ;  /* 0x0007d800011a7983 */ /* 0x000ea40000300800 */
[----:B------:R-:W2:Y:S01]  /*715f0*/  LDL.LU R27, [R1+0x7dc] ;  /* 0x0007dc00011b7983 */ /* 0x000ea20000300800 */
[----:B----4-:R-:W-:Y:S01]  /*71600*/  MOV R10, R8 ;  /* 0x00000008000a7202 */ /* 0x010fe20000000f00 */
[----:B------:R-:W-:Y:S01]  /*71610*/  IMAD.MOV.U32 R11, RZ, RZ, R3 ;  /* 0x000000ffff0b7224 */ /* 0x000fe200078e0003 */
[----:B--2---:R-:W-:Y:S01]  /*71620*/  STL.64 [R1+0x2bc0], R26 ;  /* 0x002bc01a01007387 */ /* 0x004fe20000100a00 */
[----:B---3--:R0:W-:Y:S03]  /*71630*/  STL.64 [R1+0x2bb8], R24 ;  /* 0x002bb81801007387 */ /* 0x0081e60000100a00 */
[----:B0-----:R-:W2:Y:S01]  /*71640*/  LDL.LU R24, [R1+0x7e0] ;  /* 0x0007e00001187983 */ /* 0x001ea20000300800 */
[----:B------:R-:W2:Y:S02]  /*71650*/  LDL.LU R25, [R1+0x7e4] ;  /* 0x0007e40001197983 */ /* 0x000ea40000300800 */
[----:B------:R-:W3:Y:S02]  /*71660*/  LDL.LU R26, [R1+0x7e8] ;  /* 0x0007e800011a7983 */ /* 0x000ee40000300800 */
[----:B------:R-:W3:Y:S01]  /*71670*/  LDL.LU R27, [R1+0x7ec] ;  /* 0x0007ec00011b7983 */ /* 0x000ee20000300800 */
[C---:B------:R-:W-:Y:S01]  /*71680*/  HMMA.16816.F32 R8, R4.reuse, R10, R12 ;  /* 0x0000000a0408723c */ /* 0x040fe2000000180c */
[----:B---3--:R-:W-:Y:S01]  /*71690*/  STL.64 [R1+0x2bd8], R26 ;  /* 0x002bd81a01007387 */ /* 0x008fe20000100a00 */
[----:B--2---:R0:W-:Y:S03]  /*716a0*/  STL.64 [R1+0x2bd0], R24 ;  /* 0x002bd01801007387 */ /* 0x0041e60000100a00 */
[----:B0-----:R-:W2:Y:S01]  /*716b0*/  LDL.LU R24, [R1+0x7f0] ;  /* 0x0007f00001187983 */ /* 0x001ea20000300800 */
[----:B------:R-:W2:Y:S02]  /*716c0*/  LDL.LU R25, [R1+0x7f4] ;  /* 0x0007f40001197983 */ /* 0x000ea40000300800 */
[----:B------:R-:W2:Y:S02]  /*716d0*/  LDL.LU R26, [R1+0x7f8] ;  /* 0x0007f800011a7983 */ /* 0x000ea40000300800 */
[----:B------:R-:W2:Y:S01]  /*716e0*/  LDL.LU R27, [R1+0x7fc] ;  /* 0x0007fc00011b7983 */ /* 0x000ea20000300800 */
[----:B------:R-:W3:Y:S01]  /*716f0*/  LDL.64 R22, [R1+0x128] ;  /* 0x0001280001167983 */ /* 0x000ee20000100a00 */
[----:B------:R0:W-:Y:S02]  /*71700*/  STL.64 [R1+0x2b00], R18 ;  /* 0x002b001201007387 */ /* 0x0001e40000100a00 */
[----:B------:R-:W4:Y:S02]  /*71710*/  LDL.LU R16, [R1+0x800] ;  /* 0x0008000001107983 */ /* 0x000f240000300800 */
[----:B------:R-:W4:Y:S01]  /*71720*/  LDL.LU R17, [R1+0x804] ;  /* 0x0008040001117983 */ /* 0x000f220000300800 */
[----:B0-----:R-:W4:Y:S01]  /*71730*/  LDL.LU R18, [R1+0x808] ;  /* 0x0008080001127983 */ /* 0x001f220000300800 */
[----:B------:R-:W4:Y:S02]  /*71740*/  LDL.LU R19, [R1+0x80c] ;  /* 0x00080c0001137983 */ /* 0x000f240000300800 */
[----:B------:R-:W2:Y:S02]  /*71750*/  LDL.LU.64 R14, [R1+0x2c00] ;  /* 0x002c0000010e7983 */ /* 0x000ea40000300a00 */
[----:B------:R-:W2:Y:S01]  /*71760*/  LDL.LU.64 R12, [R1+0x2bf8] ;  /* 0x002bf800010c7983 */ /* 0x000ea20000300a00 */
[----:B------:R-:W-:Y:S01]  /*71770*/  STL.64 [R1+0x830], R8 ;  /* 0x0008300801007387 */ /* 0x000fe20000100a00 */
[----:B------:R0:W-:Y:S03]  /*71780*/  STL.64 [R1+0x838], R10 ;  /* 0x0008380a01007387 */ /* 0x0001e60000100a00 */
[----:B0-----:R-:W2:Y:S02]  /*71790*/  LDL.LU.64 R10, [R1+0x2bf0] ;  /* 0x002bf000010a7983 */ /* 0x001ea40000300a00 */
[C---:B--2---:R-:W-:Y:S02]  /*717a0*/  HMMA.16816.F32 R8, R4.reuse, R10, R12 ;  /* 0x0000000a0408723c */ /* 0x044fe4000000180c */
[----:B------:R-:W2:Y:S11]  /*717b0*/  LDL.LU.64 R14, [R1+0x2be8] ;  /* 0x002be800010e7983 */ /* 0x000eb60000300a00 */
[----:B------:R-:W-:Y:S10]  /*717c0*/  @!UPT UIADD3 URZ, URZ, URZ, URZ ;  /* 0x0000003f3f3ff290 */ /* 0x000ff4000fffe03f */
[----:B------:R-:W-:Y:S01]  /*717d0*/  STL.64 [R1+0x820], R8 ;  /* 0x0008200801007387 */ /* 0x000fe20000100a00 */
[----:B------:R0:W-:Y:S03]  /*717e0*/  STL.64 [R1+0x828], R10 ;  /* 0x0008280a01007387 */ /* 0x0001e60000100a00 */
[----:B0-----:R-:W4:Y:S02]  /*717f0*/  LDL.LU.64 R10, [R1+0x2be0] ;  /* 0x002be000010a7983 */ /* 0x001f240000300a00 */
[C---:B----4-:R-:W-:Y:S11]  /*71800*/  HMMA.16816.F32 R16, R4.reuse, R10, R16 ;  /* 0x0000000a0410723c */ /* 0x050ff60000001810 */
[----:B------:R-:W-:Y:S11]  /*71810*/  @!UPT UIADD3 URZ, URZ, URZ, URZ ;  /* 0x0000003f3f3ff290 */ /* 0x000ff6000fffe03f */
[----:B------:R-:W-:Y:S01]  /*71820*/  @!UPT UIADD3 URZ, URZ, URZ, URZ ;  /* 0x0000003f3f3ff290 */ /* 0x000fe2000fffe03f */
[----:B------:R0:W-:Y:S01]  /*71830*/  STL.64 [R1+0x810], R16 ;  /* 0x0008101001007387 */ /* 0x0001e20000100a00 */
[----:B------:R1:W-:Y:S03]  /*71840*/  STL.64 [R1+0x818], R18 ;  /* 0x0008181201007387 */ /* 0x0003e60000100a00 */
[----:B0-----:R-:W4:Y:S01]  /*71850*/  LDL.LU R16, [R1+0x730] ;  /* 0x0007300001107983 */ /* 0x001f220000300800 */
[----:B------:R-:W4:Y:S02]  /*71860*/  LDL.LU R17, [R1+0x734] ;  /* 0x0007340001117983 */ /* 0x000f240000300800 */
[----:B-1----:R-:W3:Y:S02]  /*71870*/  LDL.LU R18, [R1+0x738] ;  /* 0x0007380001127983 */ /* 0x002ee40000300800 */
[----:B------:R-:W3:Y:S01]  /*71880*/  LDL.LU R19, [R1+0x73c] ;  /* 0x00073c0001137983 */ /* 0x000ee20000300800 */
[C---:B--2---:R-:W-:Y:S01]  /*71890*/  HMMA.16816.F32 R12, R4.reuse, R14, R24 ;  /* 0x0000000e040c723c */ /* 0x044fe20000001818 */
[----:B---3--:R-:W-:Y:S01]  /*718a0*/  STL.64 [R1+0x2b10], R18 ;  /* 0x002b101201007387 */ /* 0x008fe20000100a00 */
[----:B----4-:R0:W-:Y:S03]  /*718b0*/  STL.64 [R1+0x2b08], R16 ;  /* 0x002b081001007387 */ /* 0x0101e60000100a00 */
        /* <DEDUP_REMOVED lines=11> */
[----:B0-----:R-:W3:Y:S01]  /*71970*/  LDL.64 R10, [R1+0x1e8] ;  /* 0x0001e800010a7983 */ /* 0x001ee20000100a00 */
[----:B------:R-:W4:Y:S02]  /*71980*/  LDL.LU.64 R26, [R1+0x2bd8] ;  /* 0x002bd800011a7983 */ /* 0x000f240000300a00 */
[----:B------:R-:W4:Y:S02]  /*71990*/  LDL.LU.64 R24, [R1+0x2bd0] ;  /* 0x002bd00001187983 */ /* 0x000f240000300a00 */
[----:B------:R-:W-:Y:S01]  /*719a0*/  STL.64 [R1+0x800], R12 ;  /* 0x0008000c01007387 */ /* 0x000fe20000100a00 */
[----:B------:R0:W-:Y:S04]  /*719b0*/  STL.64 [R1+0x808], R14 ;  /* 0x0008080e01007387 */ /* 0x0001e80000100a00 */
[----:B0-----:R-:W4:Y:S02]  /*719c0*/  LDL.LU.64 R14, [R1+0x2bc8] ;  /* 0x002bc800010e7983 */ /* 0x001f240000300a00 */
[C---:B----4-:R-:W-:Y:S02]  /*719d0*/  HMMA.16816.F32 R12, R4.reuse, R14, R24 ;  /* 0x0000000e040c723c */ /* 0x050fe40000001818 */
[----:B------:R-:W4:Y:S01]  /*719e0*/  LDL.LU.64 R26, [R1+0x2bc0] ;  /* 0x002bc000011a7983 */ /* 0x000f220000300a00 */
[----:B------:R-:W4:Y:S11]  /*719f0*/  LDL.LU.64 R24, [R1+0x2bb8] ;  /* 0x002bb80001187983 */ /* 0x000f360000300a00 */
[----:B------:R-:W-:Y:S09]  /*71a00*/  @!UPT UIADD3 URZ, URZ, URZ, URZ ;  /* 0x0000003f3f3ff290 */ /* 0x000ff2000fffe03f */
[----:B------:R-:W-:Y:S01]  /*71a10*/  STL.64 [R1+0x7f0], R12 ;  /* 0x0007f00c01007387 */ /* 0x000fe20000100a00 */
[----:B------:R0:W-:Y:S03]  /*71a20*/  STL.64 [R1+0x7f8], R14 ;  /* 0x0007f80e01007387 */ /* 0x0001e60000100a00 */
        /* <DEDUP_REMOVED lines=29> */
[C---:B----4-:R-:W-:Y:S11]  /*71c00*/  HMMA.16816.F32 R24, R4.reuse, R14, R24 ;  /* 0x0000000e0418723c */ /* 0x050ff60000001818 */
        /* <DEDUP_REMOVED lines=8> */
[----:B------:R-:W2:Y:S01]  /*71c90*/  LDL.LU.64 R14, [R1+0x2b38] ;  /* 0x002b3800010e7983 */ /* 0x000ea20000300a00 */
[C---:B----4-:R-:W-:Y:S11]  /*71ca0*/  HMMA.16816.F32 R24, R4.reuse, R22, R24 ;  /* 0x000000160418723c */ /* 0x050ff60000001818 */
[----:B------:R-:W-:Y:S11]  /*71cb0*/  @!UPT UIADD3 URZ, URZ, URZ, URZ ;  /* 0x0000003f3f3ff290 */ /* 0x000ff6000fffe03f */
[----:B------:R-:W-:Y:S01]  /*71cc0*/  @!UPT UIADD3 URZ, URZ, URZ, URZ ;  /* 0x0000003f3f3ff290 */ /* 0x000fe2000fffe03f */
[----:B------:R0:W-:Y:S01]  /*71cd0*/  STL.64 [R1+0x900], R24 ;  /* 0x0009001801007387 */ /* 0x0001e20000100a00 */
[----:B------:R1:W-:Y:S02]  /*71ce0*/  STL.64 [R1+0x908], R26 ;  /* 0x0009081a01007387 */ /* 0x0003e40000100a00 */
[----:B0-----:R-:W-:Y:S01]  /*71cf0*/  IMAD.MOV.U32 R25, RZ, RZ, R22 ;  /* 0x000000ffff197224 */ /* 0x001fe200078e0016 */
[----:B-1----:R-:W4:Y:S01]  /*71d00*/  LDL.LU.64 R26, [R1+0x2b30] ;  /* 0x002b3000011a7983 */ /* 0x002f220000300a00 */
[----:B------:R-:W-:Y:S02]  /*71d10*/  MOV R24, R23 ;  /* 0x0000001700187202 */ /* 0x000fe40000000f00 */
[----:B------:R-:W2:Y:S02]  /*71d20*/  LDL.LU.64 R22, [R1+0x2b28] ;  /* 0x002b280001167983 */ /* 0x000ea40000300a00 */
[C---:B--2---:R-:W-:Y:S11]  /*71d30*/  HMMA.16816.F32 R16, R4.reuse, R22, R16 ;  /* 0x000000160410723c */ /* 0x044ff60000001810 */
[----:B------:R-:W-:Y:S11]  /*71d40*/  @!UPT UIADD3 URZ, URZ, URZ, URZ ;  /* 0x0000003f3f3ff290 */ /* 0x000ff6000fffe03f */
[----:B------:R-:W-:Y:S01]  /*71d50*/  @!UPT UIADD3 URZ, URZ, URZ, URZ ;  /* 0x0000003f3f3ff290 */ /* 0x000fe2000fffe03f */
[----:B------:R-:W-:Y:S01]  /*71d60*/  STL.64 [R1+0x8f0], R16 ;  /* 0x0008f01001007387 */ /* 0x000fe20000100a00 */
[----:B------:R0:W-:Y:S03]  /*71d70*/  STL.64 [R1+0x8f8], R18 ;  /* 0x0008f81201007387 */ /* 0x0001e60000100a00 */
[----:B0-----:R-:W4:Y:S01]  /*71d80*/  LDL.LU.64 R18, [R1+0x2b20] ;  /* 0x002b200001127983 */ /* 0x001f220000300a00 */
[----:B------:R-:W4:Y:S02]  /*71d90*/  LDL.LU.64 R16, [R1+0x2b18] ;  /* 0x002b180001107983 */ /* 0x000f240000300a00 */
[----:B------:R0:W-:Y:S02]  /*71da0*/  STL [R1+0x2a34], R22 ;  /* 0x002a341601007387 */ /* 0x0001e40000100800 */
[----:B------:R1:W-:Y:S01]  /*71db0*/  STL [R1+0x2a30], R23 ;  /* 0x002a301701007387 */ /* 0x0003e20000100800 */
[----:B------:R-:W2:Y:S01]  /*71dc0*/  LDL.LU R20, [R1+0x720] ;  /* 0x0007200001147983 */ /* 0x000ea20000300800 */
[----:B------:R-:W2:Y:S03]  /*71dd0*/  LDL.LU R21, [R1+0x724] ;  /* 0x0007240001157983 */ /* 0x000ea60000300800 */
[----:B0-----:R-:W2:Y:S01]  /*71de0*/  LDL.LU R22, [R1+0x728] ;  /* 0x0007280001167983 */ /* 0x001ea20000300800 */
[----:B-1----:R-:W2:Y:S01]  /*71df0*/  LDL.LU R23, [R1+0x72c] ;  /* 0x00072c0001177983 */ /* 0x002ea20000300800 */
[C---:B----4-:R-:W-:Y:S11]  /*71e00*/  HMMA.16816.F32 R16, R4.reuse, R26, R16 ;  /* 0x0000001a0410723c */ /* 0x050ff60000001810 */
[----:B------:R-:W-:Y:S11]  /*71e10*/  @!UPT UIADD3 URZ, URZ, URZ, URZ ;  /* 0x0000003f3f3ff290 */ /* 0x000ff6000fffe03f */
[----:B------:R-:W-:Y:S01]  /*71e20*/  @!UPT UIADD3 URZ, URZ, URZ, URZ ;  /* 0x0000003f3f3ff290 */ /* 0x000fe2000fffe03f */
[----:B------:R-:W-:Y:S01]  /*71e30*/  STL.64 [R1+0x740], R16 ;  /* 0x0007401001007387 */ /* 0x000fe20000100a00 */
[----:B------:R0:W-:Y:S03]  /*71e40*/  STL.64 [R1+0x748], R18 ;  /* 0x0007481201007387 */ /* 0x0001e60000100a00 */
[----:B0-----:R-:W4:Y:S01]  /*71e50*/  LDL.LU.64 R18, [R1+0x2b10] ;  /* 0x002b100001127983 */ /* 0x001f220000300a00 */
[----:B------:R-:W4:Y:S02]  /*71e60*/  LDL.LU.64 R16, [R1+0x2b08] ;  /* 0x002b080001107983 */ /* 0x000f240000300a00 */
[----:B------:R-:W-:Y:S02]  /*71e70*/  STL [R1+0x29f0], R27 ;  /* 0x0029f01b01007387 */ /* 0x000fe40000100800 */
[----:B------:R0:W-:Y:S01]  /*71e80*/  STL [R1+0x2ad0], R26 ;  /* 0x002ad01a01007387 */ /* 0x0001e20000100800 */
[----:B------:R1:W-:Y:S04]  /*71e90*/  STL.64 [R1+0x2ac8], R24 ;  /* 0x002ac81801007387 */ /* 0x0003e80000100a00 */
[----:B0-----:R-:W2:Y:S01]  /*71ea0*/  LDL.64 R26, [R1+0x1c8] ;  /* 0x0001c800011a7983 */ /* 0x001ea20000100a00 */
[----:B----4-:R-:W-:Y:S03]  /*71eb0*/  HMMA.16816.F32 R4, R4, R14, R16 ;  /* 0x0000000e0404723c */ /* 0x010fe60000001810 */
[----:B--2---:R0:W-:Y:S01]  /*71ec0*/  STL.64 [R1+0x2ae8], R26 ;  /* 0x002ae81a01007387 */ /* 0x0041e20000100a00 */
[----:B-1----:R-:W2:Y:S02]  /*71ed0*/  LDL.LU R24, [R1+0x710] ;  /* 0x0007100001187983 */ /* 0x002ea40000300800 */
[----:B------:R-:W2:Y:S01]  /*71ee0*/  LDL.LU R25, [R1+0x714] ;  /* 0x0007140001197983 */ /* 0x000ea20000300800 */
[----:B0-----:R-:W2:Y:S01]  /*71ef0*/  LDL.LU R26, [R1+0x718] ;  /* 0x00071800011a7983 */ /* 0x001ea20000300800 */
[----:B------:R-:W2:Y:S02]  /*71f00*/  LDL.LU R27, [R1+0x71c] ;  /* 0x00071c00011b7983 */ /* 0x000ea40000300800 */
[----:B------:R-:W2:Y:S11]  /*71f10*/  LDL.LU.64 R18, [R1+0x2b00] ;  /* 0x002b000001127983 */ /* 0x000eb60000300a00 */
[----:B------:R-:W-:Y:S02]  /*71f20*/  @!UPT UIADD3 URZ, URZ, URZ, URZ ;  /* 0x0000003f3f3ff290 */ /* 0x000fe4000fffe03f */
[----:B------:R-:W-:Y:S01]  /*71f30*/  STL.64 [R1+0x730], R4 ;  /* 0x0007300401007387 */ /* 0x000fe20000100a00 */
[----:B------:R0:W-:Y:S04]  /*71f40*/  STL.64 [R1+0x738], R6 ;  /* 0x0007380601007387 */ /* 0x0001e80000100a00 */
[----:B0-----:R-:W4:Y:S01]  /*71f50*/  LDL.LU.64 R6, [R1+0x2af8] ;  /* 0x002af80001067983 */ /* 0x001f220000300a00 */
[----:B------:R-:W4:Y:S01]  /*71f60*/  LDL.LU.64 R4, [R1+0x2af0] ;  /* 0x002af00001047983 */ /* 0x000f220000300a00 */
[----:B---3--:R-:W-:Y:S02]  /*71f70*/  MOV R2, R10 ;  /* 0x0000000a00027202 */ /* 0x008fe40000000f00 */
[----:B------:R-:W-:Y:S01]  /*71f80*/  MOV R0, R11 ;  /* 0x0000000b00007202 */ /* 0x000fe20000000f00 */
[C---:B----4-:R-:W-:Y:S11]  /*71f90*/  HMMA.16816.F32 R20, R4.reuse, R10, R20 ;  /* 0x0000000a0414723c */ /* 0x050ff60000001814 */
[----:B------:R-:W-:Y:S11]  /*71fa0*/  @!UPT UIADD3 URZ, URZ, URZ, URZ ;  /* 0x0000003f3f3ff290 */ /* 0x000ff6000fffe03f */
[----:B------:R-:W-:Y:S01]  /*71fb0*/  @!UPT UIADD3 URZ, URZ, URZ, URZ ;  /* 0x0000003f3f3ff290 */ /* 0x000fe2000fffe03f */
[----:B------:R-:W-:Y:S01]  /*71fc0*/  STL.64 [R1+0xa30], R20 ;  /* 0x000a301401007387 */ /* 0x000fe20000100a00 */
[----:B------:R-:W-:Y:S02]  /*71fd0*/  STL.64 [R1+0xa38], R22 ;  /* 0x000a381601007387 */ /* 0x000fe40000100a00 */
[----:B------:R-:W3:Y:S02]  /*71fe0*/  LDL.LU R8, [R1+0x6f0] ;  /* 0x0006f00001087983 */ /* 0x000ee40000300800 */
[----:B------:R-:W3:Y:S01]  /*71ff0*/  LDL.LU R9, [R1+0x6f4] ;  /* 0x0006f40001097983 */ /* 0x000ee20000300800 */
[----:B------:R-:W4:Y:S01]  /*72000*/  LDL.LU R10, [R1+0x6f8] ;  /* 0x0006f800010a7983 */ /* 0x000f220000300800 */
[----:B------:R-:W4:Y:S01]  /*72010*/  LDL.LU R11, [R1+0x6fc] ;  /* 0x0006fc00010b7983 */ /* 0x000f220000300800 */
[C---:B--2---:R-:W-:Y:S01]  /*72020*/  HMMA.16816.F32 R24, R4.reuse, R18, R24 ;  /* 0x000000120418723c */ /* 0x044fe20000001818 */
        /* <DEDUP_REMOVED lines=11> */
[----:B------:R-:W3:Y:S05]  /*720e0*/  LDL.LU R23, [R1+0x6ec] ;  /* 0x0006ec0001177983 */ /* 0x000eea0000300800 */
[----:B------:R-:W-:Y:S01]  /*720f0*/  STL.64 [R1+0xa20], R24 ;  /* 0x000a201801007387 */ /* 0x000fe20000100a00 */
[----:B------:R0:W-:Y:S03]  /*72100*/  STL.64 [R1+0xa28], R26 ;  /* 0x000a281a01007387 */ /* 0x0001e60000100a00 */
[----:B0-----:R-:W2:Y:S01]  /*72110*/  LDL.LU.64 R26, [R1+0x2ae8] ;  /* 0x002ae800011a7983 */ /* 0x001ea20000300a00 */
[----:B------:R-:W4:Y:S02]  /*72120*/  LDL.LU R16, [R1+0x540] ;  /* 0x0005400001107983 */ /* 0x000f240000300800 */
[----:B------:R-:W4:Y:S02]  /*72130*/  LDL.LU R17, [R1+0x544] ;  /* 0x0005440001117983 */ /* 0x000f240000300800 */
[----:B------:R-:W3:Y:S01]  /*72140*/  LDL.LU R18, [R1+0x548] ;  /* 0x0005480001127983 */ /* 0x000ee20000300800 */
[----:B------:R-:W3:Y:S01]  /*72150*/  LDL.LU R19, [R1+0x54c] ;  /* 0x00054c0001137983 */ /* 0x000ee20000300800 */
[----:B--2---:R-:W-:Y:S03]  /*72160*/  HMMA.16816.F32 R8, R4, R26, R8 ;  /* 0x0000001a0408723c */ /* 0x004fe60000001808 */
[----:B---3--:R0:W-:Y:S01]  /*72170*/  STL.64 [R1+0x2898], R18 ;  /* 0x0028981201007387 */ /* 0x0081e20000100a00 */
[----:B----4-:R1:W-:Y:S01]  /*72180*/  STL.64 [R1+0x2890], R16 ;  /* 0x0028901001007387 */ /* 0x0103e20000100a00 */
[----:B0-----:R-:W-:Y:S01]  /*72190*/  MOV R19, R13 ;  /* 0x0000000d00137202 */ /* 0x001fe20000000f00 */
[----:B------:R-:W-:Y:S01]  /*721a0*/  MOV R13, R27 ;  /* 0x0000001b000d7202 */ /* 0x000fe20000000f00 */
[----:B-1----:R-:W-:Y:S11]  /*721b0*/  MOV R16, R26 ;  /* 0x0000001a00107202 */ /* 0x002ff60000000f00 */
[----:B------:R-:W-:Y:S05]  /*721c0*/  @!UPT UIADD3 URZ, URZ, URZ, URZ ;  /* 0x0000003f3f3ff290 */ /* 0x000fea000fffe03f */
[----:B------:R-:W-:Y:S01]  /*721d0*/  STL.64 [R1+0xa10], R8 ;  /* 0x000a100801007387 */ /* 0x000fe20000100a00 */
[----:B------:R0:W-:Y:S03]  /*721e0*/  STL.64 [R1+0xa18], R10 ;  /* 0x000a180a01007387 */ /* 0x0001e60000100a00 */
[----:B0-----:R-:W2:Y:S01]  /*721f0*/  LDL.LU.64 R10, [R1+0x2ae0] ;  /* 0x002ae000010a7983 */ /* 0x001ea20000300a00 */
[----:B------:R-:W2:Y:S02]  /*72200*/  LDL.LU.64 R8, [R1+0x2ad8] ;  /* 0x002ad80001087983 */ /* 0x000ea40000300a00 */
[----:B------:R-:W3:Y:S02]  /*72210*/  LDL.LU R26, [R1+0x2ad0] ;  /* 0x002ad000011a7983 */ /* 0x000ee40000300800 */
[----:B------:R-:W4:Y:S01]  /*72220*/  LDL.LU.64 R24, [R1+0x2ac8] ;  /* 0x002ac80001187983 */ /* 0x000f220000300a00 */
[----:B------:R-:W-:Y:S01]  /*72230*/  STL.64 [R1+0x2a08], R14 ;  /* 0x002a080e01007387 */ /* 0x000fe20000100a00 */
[----:B------:R0:W-:Y:S03]  /*72240*/  STL.64 [R1+0x2a00], R12 ;  /* 0x002a000c01007387 */ /* 0x0001e60000100a00 */
[----:B0-----:R-:W2:Y:S01]  /*72250*/  LDL.LU R12, [R1+0x640] ;  /* 0x00064000010c7983 */ /* 0x001ea20000300800 */
[----:B------:R-:W2:Y:S02]  /*72260*/  LDL.LU R13, [R1+0x644] ;  /* 0x00064400010d7983 */ /* 0x000ea40000300800 */
[----:B------:R-:W2:Y:S02]  /*72270*/  LDL.LU R14, [R1+0x648] ;  /* 0x00064800010e7983 */ /* 0x000ea40000300800 */
[----:B------:R-:W2:Y:S02]  /*72280*/  LDL.LU R15, [R1+0x64c] ;  /* 0x00064c00010f7983 */ /* 0x000ea40000300800 */
[----:B--2---:R4:W-:Y:S01]  /*72290*/  STL.64 [R1+0x2a18], R14 ;  /* 0x002a180e01007387 */ /* 0x0049e20000100a00 */
[----:B------:R-:W-:Y:S02]  /*722a0*/  STL.64 [R1+0x2a10], R12 ;  /* 0x002a100c01007387 */ /* 0x000fe40000100a00 */
[----:B----4-:R-:W-:Y:S01]  /*722b0*/  IMAD.MOV.U32 R14, RZ, RZ, R25 ;  /* 0x000000ffff0e7224 */ /* 0x010fe200078e0019 */
[----:B------:R-:W-:-:S05]  /*722c0*/  MOV R15, R24 ;  /* 0x00000018000f7202 */ /* 0x000fca0000000f00 */
[----:B------:R0:W-:Y:S04]  /*722d0*/  STL.64 [R1+0x2a70], R14 ;  /* 0x002a700e01007387 */ /* 0x0001e80000100a00 */
[----:B0-----:R-:W2:Y:S01]  /*722e0*/  LDL.64 R14, [R1+0x1b8] ;  /* 0x0001b800010e7983 */ /* 0x001ea20000100a00 */
[----:B------:R-:W-:Y:S01]  /*722f0*/  MOV R18, R28 ;  /* 0x0000001c00127202 */ /* 0x000fe20000000f00 */
[C---:B--2---:R-:W-:Y:S01]  /*72300*/  HMMA.16816.F32 R8, R4.reuse, R14, R8 ;  /* 0x0000000e0408723c */ /* 0x044fe20000001808 */
[----:B------:R-:W-:Y:S11]  /*72310*/  MOV R17, R15 ;  /* 0x0000000f00117202 */ /* 0x000ff60000000f00 */
[----:B------:R-:W-:Y:S11]  /*72320*/  @!UPT UIADD3 URZ, URZ, URZ, URZ ;  /* 0x0000003f3f3ff290 */ /* 0x000ff6000fffe03f */
[----:B------:R-:W-:Y:S01]  /*72330*/  STL.64 [R1+0xa00], R8 ;  /* 0x000a000801007387 */ /* 0x000fe20000100a00 */
[----:B------:R0:W-:Y:S03]  /*72340*/  STL.64 [R1+0xa08], R10 ;  /* 0x000a080a01007387 */ /* 0x0001e60000100a00 */
[----:B0-----:R-:W2:Y:S01]  /*72350*/  LDL.LU.64 R10, [R1+0x2ac0] ;  /* 0x002ac000010a7983 */ /* 0x001ea20000300a00 */
[----:B------:R0:W-:Y:S02]  /*72360*/  STL.64 [R1+0x2a50], R18 ;  /* 0x002a501201007387 */ /* 0x0001e40000100a00 */
[----:B------:R-:W-:Y:S01]  /*72370*/  STL.64 [R1+0x2a48], R16 ;  /* 0x002a481001007387 */ /* 0x000fe20000100a00 */
[----:B0-----:R-:W4:Y:S01]  /*72380*/  LDL.64 R18, [R1+0x148] ;  /* 0x0001480001127983 */ /* 0x001f220000100a00 */
[----:B------:R-:W-:Y:S02]  /*72390*/  MOV R24, R14 ;  /* 0x0000000e00187202 */ /* 0x000fe40000000f00 */
[C---:B--2---:R-:W-:Y:S01]  /*723a0*/  HMMA.16816.F32 R12, R4.reuse, R10, R20 ;  /* 0x0000000a040c723c */ /* 0x044fe20000001814 */
[----:B------:R-:W-:Y:S01]  /*723b0*/  IMAD.MOV.U32 R25, RZ, RZ, R11 ;  /* 0x000000ffff197224 */ /* 0x000fe200078e000b */
[----:B------:R-:W-:Y:S01]  /*723c0*/  MOV R28, R10 ;  /* 0x0000000a001c7202 */ /* 0x000fe20000000f00 */
[----:B----4-:R-:W-:Y:S11]  /*723d0*/  STL.64 [R1+0x2a68], R18 ;  /* 0x002a681201007387 */ /* 0x010ff60000100a00 */
[----:B------:R-:W-:Y:S09]  /*723e0*/  @!UPT UIADD3 URZ, URZ, URZ, URZ ;  /* 0x0000003f3f3ff290 */ /* 0x000ff2000fffe03f */
[----:B------:R-:W-:Y:S01]  /*723f0*/  STL.64 [R1+0x9f0], R12 ;  /* 0x0009f00c01007387 */ /* 0x000fe20000100a00 */
[----:B------:R-:W-:Y:S02]  /*72400*/  STL.64 [R1+0x9f8], R14 ;  /* 0x0009f80e01007387 */ /* 0x000fe40000100a00 */
[----:B------:R-:W2:Y:S02]  /*72410*/  LDL.LU R8, [R1+0x6d0] ;  /* 0x0006d00001087983 */ /* 0x000ea40000300800 */
[----:B------:R-:W2:Y:S01]  /*72420*/  LDL.LU R9, [R1+0x6d4] ;  /* 0x0006d40001097983 */ /* 0x000ea20000300800 */
[----:B------:R-:W2:Y:S01]  /*72430*/  LDL.LU R10, [R1+0x6d8] ;  /* 0x0006d800010a7983 */ /* 0x000ea20000300800 */
[----:B------:R-:W2:Y:S02]  /*72440*/  LDL.LU R11, [R1+0x6dc] ;  /* 0x0006dc00010b7983 */ /* 0x000ea40000300800 */
[----:B---3--:R0:W-:Y:S02]  /*72450*/  STL [R1+0x2aa8], R26 ;  /* 0x002aa81a01007387 */ /* 0x0081e40000100800 */
[----:B------:R-:W-:Y:S01]  /*72460*/  STL.64 [R1+0x2aa0], R24 ;  /* 0x002aa01801007387 */ /* 0x000fe20000100a00 */
[----:B0-----:R-:W3:Y:S04]  /*72470*/  LDL.64 R26, [R1+0x188] ;  /* 0x00018800011a7983 */ /* 0x001ee80000100a00 */
[----:B---3--:R0:W-:Y:S04]  /*72480*/  STL.64 [R1+0x2ab8], R26 ;  /* 0x002ab81a01007387 */ /* 0x0081e80000100a00 */
[----:B0-----:R-:W2:Y:S01]  /*72490*/  LDL.64 R26, [R1+0x198] ;  /* 0x00019800011a7983 */ /* 0x001ea20000100a00 */
[----:B------:R-:W3:Y:S02]  /*724a0*/  LDL.LU R12, [R1+0x690] ;  /* 0x00069000010c7983 */ /* 0x000ee40000300800 */
[----:B------:R-:W3:Y:S02]  /*724b0*/  LDL.LU R13, [R1+0x694] ;  /* 0x00069400010d7983 */ /* 0x000ee40000300800 */
[----:B------:R-:W4:Y:S01]  /*724c0*/  LDL.LU R14, [R1+0x698] ;  /* 0x00069800010e7983 */ /* 0x000f220000300800 */
[----:B------:R-:W4:Y:S01]  /*724d0*/  LDL.LU R15, [R1+0x69c] ;  /* 0x00069c00010f7983 */ /* 0x000f220000300800 */
[----:B------:R-:W2:Y:S02]  /*724e0*/  LDL.LU R20, [R1+0x6a0] ;  /* 0x0006a00001147983 */ /* 0x000ea40000300800 */
[----:B------:R-:W2:Y:S02]  /*724f0*/  LDL.LU R21, [R1+0x6a4] ;  /* 0x0006a40001157983 */ /* 0x000ea40000300800 */
[----:B------:R-:W2:Y:S01]  /*72500*/  LDL.LU R22, [R1+0x6a8] ;  /* 0x0006a80001167983 */ /* 0x000ea20000300800 */
[----:B------:R-:W2:Y:S04]  /*72510*/  LDL.LU R23, [R1+0x6ac] ;  /* 0x0006ac0001177983 */ /* 0x000ea80000300800 */
[----:B--2---:R0:W-:Y:S01]  /*72520*/  STL.64 [R1+0x2a90], R22 ;  /* 0x002a901601007387 */ /* 0x0041e20000100a00 */
[----:B------:R1:W-:Y:S03]  /*72530*/  STL.64 [R1+0x2a88], R20 ;  /* 0x002a881401007387 */ /* 0x0003e60000100a00 */
[----:B0-----:R-:W2:Y:S01]  /*72540*/  LDL.64 R22, [R1+0x178] ;  /* 0x0001780001167983 */ /* 0x001ea20000100a00 */
[----:B------:R-:W-:Y:S03]  /*72550*/  HMMA.16816.F32 R8, R4, R26, R8 ;  /* 0x0000001a0408723c */ /* 0x000fe60000001808 */
[----:B--2---:R0:W-:Y:S01]  /*72560*/  STL.64 [R1+0x2ab0], R22 ;  /* 0x002ab01601007387 */ /* 0x0041e20000100a00 */
[----:B-1----:R-:W2:Y:S02]  /*72570*/  LDL.LU R20, [R1+0x6c0] ;  /* 0x0006c00001147983 */ /* 0x002ea40000300800 */
[----:B------:R-:W2:Y:S01]  /*72580*/  LDL.LU R21, [R1+0x6c4] ;  /* 0x0006c40001157983 */ /* 0x000ea20000300800 */
[----:B0-----:R-:W2:Y:S01]  /*72590*/  LDL.LU R22, [R1+0x6c8] ;  /* 0x0006c80001167983 */ /* 0x001ea20000300800 */
[----:B------:R-:W2:Y:S02]  /*725a0*/  LDL.LU R23, [R1+0x6cc] ;  /* 0x0006cc0001177983 */ /* 0x000ea40000300800 */
[----:B----4-:R0:W-:Y:S02]  /*725b0*/  STL.64 [R1+0x2a80], R14 ;  /* 0x002a800e01007387 */ /* 0x0101e40000100a00 */
[----:B---3--:R1:W-:Y:S01]  /*725c0*/  STL.64 [R1+0x2a78], R12 ;  /* 0x002a780c01007387 */ /* 0x0083e20000100a00 */
[----:B0-----:R-:W3:Y:S01]  /*725d0*/  LDL.64 R14, [R1+0x168] ;  /* 0x00016800010e7983 */ /* 0x001ee20000100a00 */
[----:B------:R-:W-:-:S03]  /*725e0*/  MOV R29, R27 ;  /* 0x0000001b001d7202 */ /* 0x000fc60000000f00 */
[----:B---3--:R0:W-:Y:S01]  /*725f0*/  STL.64 [R1+0x2a98], R14 ;  /* 0x002a980e01007387 */ /* 0x0081e20000100a00 */
[----:B-1----:R-:W3:Y:S02]  /*72600*/  LDL.LU R12, [R1+0x6b0] ;  /* 0x0006b000010c7983 */ /* 0x002ee40000300800 */
[----:B------:R-:W3:Y:S01]  /*72610*/  LDL.LU R13, [R1+0x6b4] ;  /* 0x0006b400010d7983 */ /* 0x000ee20000300800 */
[----:B0-----:R-:W3:Y:S01]  /*72620*/  LDL.LU R14, [R1+0x6b8] ;  /* 0x0006b800010e7983 */ /* 0x001ee20000300800 */
[----:B------:R-:W3:Y:S02]  /*72630*/  LDL.LU R15, [R1+0x6bc] ;  /* 0x0006bc00010f7983 */ /* 0x000ee40000300800 */
[----:B------:R-:W4:Y:S02]  /*72640*/  LDL.64 R18, [R1+0x158] ;  /* 0x0001580001127983 */ /* 0x000f240000100a00 */
[----:B------:R0:W-:Y:S01]  /*72650*/  STL.64 [R1+0x9e0], R8 ;  /* 0x0009e00801007387 */ /* 0x0001e20000100a00 */
[----:B------:R-:W-:Y:S01]  /*72660*/  STL.64 [R1+0x9e8], R10 ;  /* 0x0009e80a01007387 */ /* 0x000fe20000100a00 */
[----:B0-----:R-:W-:-:S03]  /*72670*/  MOV R8, R26 ;  /* 0x0000001a00087202 */ /* 0x001fc60000000f00 */
[----:B------:R-:W2:Y:S02]  /*72680*/  LDL.LU.64 R26, [R1+0x2ab8] ;  /* 0x002ab800011a7983 */ /* 0x000ea40000300a00 */
[C---:B--2---:R-:W-:Y:S01]  /*72690*/  HMMA.16816.F32 R20, R4.reuse, R26, R20 ;  /* 0x0000001a0414723c */ /* 0x044fe20000001814 */
[----:B------:R-:W-:Y:S11]  /*726a0*/  MOV R9, R26 ;  /* 0x0000001a00097202 */ /* 0x000ff60000000f00 */
[----:B------:R-:W-:Y:S11]  /*726b0*/  @!UPT UIADD3 URZ, URZ, URZ, URZ ;  /* 0x0000003f3f3ff290 */ /* 0x000ff6000fffe03f */
[----:B------:R-:W-:Y:S01]  /*726c0*/  STL.64 [R1+0x9d0], R20 ;  /* 0x0009d01401007387 */ /* 0x000fe20000100a00 */
[----:B------:R0:W-:Y:S03]  /*726d0*/  STL.64 [R1+0x9d8], R22 ;  /* 0x0009d81601007387 */ /* 0x0001e60000100a00 */
[----:B0-----:R-:W3:Y:S01]  /*726e0*/  LDL.LU.64 R22, [R1+0x2ab0] ;  /* 0x002ab00001167983 */ /* 0x001ee20000300a00 */
[----:B------:R-:W2:Y:S02]  /*726f0*/  LDL.LU R26, [R1+0x2aa8] ;  /* 0x002aa800011a7983 */ /* 0x000ea40000300800 */
[----:B------:R-:W3:Y:S01]  /*72700*/  LDL.LU.64 R24, [R1+0x2aa0] ;  /* 0x002aa00001187983 */ /* 0x000ee20000300a00 */
        /* <DEDUP_REMOVED lines=11> */
[----:B------:R-:W3:Y:S02]  /*727c0*/  LDL.LU R26, [R1+0x678] ;  /* 0x00067800011a7983 */ /* 0x000ee40000300800 */
[----:B------:R-:W3:Y:S01]  /*727d0*/  LDL.LU R27, [R1+0x67c] ;  /* 0x00067c00011b7983 */ /* 0x000ee20000300800 */
        /* <DEDUP_REMOVED lines=20> */
[----:B------:R-:W4:Y:S01]  /*72920*/  LDL.LU.64 R14, [R1+0x2a80] ;  /* 0x002a8000010e7983 */ /* 0x000f220000300a00 */
[----:B------:R-:W4:Y:S02]  /*72930*/  LDL.LU.64 R12, [R1+0x2a78] ;  /* 0x002a7800010c7983 */ /* 0x000f240000300a00 */
[C---:B----4-:R-:W-:Y:S11]  /*72940*/  HMMA.16816.F32 R12, R4.reuse, R18, R12 ;  /* 0x00000012040c723c */ /* 0x050ff6000000180c */
[----:B------:R-:W-:Y:S11]  /*72950*/  @!UPT UIADD3 URZ, URZ, URZ, URZ ;  /* 0x0000003f3f3ff290 */ /* 0x000ff6000fffe03f */
[----:B------:R-:W-:Y:S01]  /*72960*/  @!UPT UIADD3 URZ, URZ, URZ, URZ ;  /* 0x0000003f3f3ff290 */ /* 0x000fe2000fffe03f */
[----:B------:R0:W-:Y:S01]  /*72970*/  STL.64 [R1+0x720], R12 ;  /* 0x0007200c01007387 */ /* 0x0001e20000100a00 */
[----:B------:R1:W-:Y:S01]  /*72980*/  STL.64 [R1+0x728], R14 ;  /* 0x0007280e01007387 */ /* 0x0003e20000100a00 */
[----:B0-----:R-:W-:Y:S02]  /*72990*/  MOV R13, R18 ;  /* 0x00000012000d7202 */ /* 0x001fe40000000f00 */
[----:B-1----:R-:W3:Y:S01]  /*729a0*/  LDL.LU.64 R14, [R1+0x2a70] ;  /* 0x002a7000010e7983 */ /* 0x002ee20000300a00 */
[----:B------:R-:W-:Y:S02]  /*729b0*/  MOV R12, R19 ;  /* 0x00000013000c7202 */ /* 0x000fe40000000f00 */
        /* <DEDUP_REMOVED lines=10> */
[----:B------:R-:W4:Y:S01]  /*72a60*/  LDL.LU.64 R16, [R1+0x2a48] ;  /* 0x002a480001107983 */ /* 0x000f220000300a00 */
[----:B--2---:R-:W-:Y:S11]  /*72a70*/  HMMA.16816.F32 R24, R4, R18, R24 ;  /* 0x000000120418723c */ /* 0x004ff60000001818 */
[----:B------:R-:W-:Y:S11]  /*72a80*/  @!UPT UIADD3 URZ, URZ, URZ, URZ ;  /* 0x0000003f3f3ff290 */ /* 0x000ff6000fffe03f */
[----:B------:R-:W-:Y:S01]  /*72a90*/  @!UPT UIADD3 URZ, URZ, URZ, URZ ;  /* 0x0000003f3f3ff290 */ /* 0x000fe2000fffe03f */
[----:B------:R-:W-:Y:S01]  /*72aa0*/  STL.64 [R1+0x700], R24 ;  /* 0x0007001801007387 */ /* 0x000fe20000100a00 */
[----:B------:R0:W-:Y:S03]  /*72ab0*/  STL.64 [R1+0x708], R26 ;  /* 0x0007081a01007387 */ /* 0x0001e60000100a00 */
[----:B0-----:R-:W3:Y:S01]  /*72ac0*/  LDL.LU.64 R26, [R1+0x2a40] ;  /* 0x002a4000011a7983 */ /* 0x001ee20000300a00 */
[----:B------:R-:W3:Y:S02]  /*72ad0*/  LDL.LU.64 R24, [R1+0x2a38] ;  /* 0x002a380001187983 */ /* 0x000ee40000300a00 */
[----:B------:R0:W-:Y:S02]  /*72ae0*/  STL.64 [R1+0x28a8], R18 ;  /* 0x0028a81201007387 */ /* 0x0001e40000100a00 */
[----:B0-----:R-:W-:Y:S02]  /*72af0*/  MOV R18, R22 ;  /* 0x0000001600127202 */ /* 0x001fe40000000f00 */
[----:B------:R-:W-:Y:S01]  /*72b00*/  MOV R19, R23 ;  /* 0x0000001700137202 */ /* 0x000fe20000000f00 */
[----:B------:R-:W2:Y:S01]  /*72b10*/  LDL.LU R22, [R1+0x2a34] ;  /* 0x002a340001167983 */ /* 0x000ea20000300800 */
[----:B------:R-:W2:Y:S03]  /*72b20*/  LDL.LU R23, [R1+0x2a30] ;  /* 0x002a300001177983 */ /* 0x000ea60000300800 */
[----:B------:R0:W-:Y:S02]  /*72b30*/  STL.64 [R1+0x28c0], R18 ;  /* 0x0028c01201007387 */ /* 0x0001e40000100a00 */
[----:B0-----:R-:W-:Y:S01]  /*72b40*/  MOV R18, R13 ;  /* 0x0000000d00127202 */ /* 0x001fe20000000f00 */
[----:B------:R-:W-:-:S05]  /*72b50*/  IMAD.MOV.U32 R19, RZ, RZ, R12 ;  /* 0x000000ffff137224 */ /* 0x000fca00078e000c */
[----:B------:R-:W-:Y:S01]  /*72b60*/  STL.64 [R1+0x28d8], R18 ;  /* 0x0028d81201007387 */ /* 0x000fe20000100a00 */
[C---:B---3--:R-:W-:Y:S03]  /*72b70*/  HMMA.16816.F32 R12, R4.reuse, R14, R24 ;  /* 0x0000000e040c723c */ /* 0x048fe60000001818 */
[----:B------:R-:W3:Y:S01]  /*72b80*/  LDL.LU.64 R26, [R1+0x2a28] ;  /* 0x002a2800011a7983 */ /* 0x000ee20000300a00 */
        /* <DEDUP_REMOVED lines=8> */
[----:B--2---:R-:W-:Y:S11]  /*72c10*/  HMMA.16816.F32 R12, R4, R22, R12 ;  /* 0x00000016040c723c */ /* 0x004ff6000000180c */
[----:B------:R-:W-:Y:S11]  /*72c20*/  @!UPT UIADD3 URZ, URZ, URZ, URZ ;  /* 0x0000003f3f3ff290 */ /* 0x000ff6000fffe03f */
[----:B------:R-:W-:Y:S01]  /*72c30*/  @!UPT UIADD3 URZ, URZ, URZ, URZ ;  /* 0x0000003f3f3ff290 */ /* 0x000fe2000fffe03f */
[----:B------:R-:W-:Y:S01]  /*72c40*/  STL.64 [R1+0x6e0], R12 ;  /* 0x0006e00c01007387 */ /* 0x000fe20000100a00 */
[----:B------:R0:W-:Y:S03]  /*72c50*/  STL.64 [R1+0x6e8], R14 ;  /* 0x0006e80e01007387 */ /* 0x0001e60000100a00 */
[----:B0-----:R-:W2:Y:S01]  /*72c60*/  LDL.LU.64 R14, [R1+0x2a08] ;  /* 0x002a0800010e7983 */ /* 0x001ea20000300a00 */
[----:B------:R-:W2:Y:S02]  /*72c70*/  LDL.LU.64 R12, [R1+0x2a00] ;  /* 0x002a0000010c7983 */ /* 0x000ea40000300a00 */
[----:B------:R-:W-:Y:S02]  /*72c80*/  STL.64 [R1+0x28f0], R18 ;  /* 0x0028f01201007387 */ /* 0x000fe40000100a00 */
[----:B------:R0:W-:Y:S01]  /*72c90*/  STL.64 [R1+0x28a0], R22 ;  /* 0x0028a01601007387 */ /* 0x0001e20000100a00 */
[----:B------:R-:W2:Y:S01]  /*72ca0*/  LDL.LU R20, [R1+0x560] ;  /* 0x0005600001147983 */ /* 0x000ea20000300800 */
[----:B------:R-:W2:Y:S03]  /*72cb0*/  LDL.LU R21, [R1+0x564] ;  /* 0x0005640001157983 */ /* 0x000ea60000300800 */
[----:B0-----:R-:W2:Y:S01]  /*72cc0*/  LDL.LU R22, [R1+0x568] ;  /* 0x0005680001167983 */ /* 0x001ea20000300800 */
[----:B------:R-:W2:Y:S01]  /*72cd0*/  LDL.LU R23, [R1+0x56c] ;  /* 0x00056c0001177983 */ /* 0x000ea20000300800 */
[----:B------:R-:W-:-:S02]  /*72ce0*/  MOV R18, R10 ;  /* 0x0000000a00127202 */ /* 0x000fc40000000f00 */
[----:B------:R-:W-:Y:S01]  /*72cf0*/  MOV R19, R11 ;  /* 0x0000000b00137202 */ /* 0x000fe20000000f00 */
[----:B------:R-:W3:Y:S01]  /*72d00*/  LDL.LU R10, [R1+0x29fc] ;  /* 0x0029fc00010a7983 */ /* 0x000ee20000300800 */
[----:B------:R-:W3:Y:S03]  /*72d10*/  LDL.LU R11, [R1+0x29f8] ;  /* 0x0029f800010b7983 */ /* 0x000ee60000300800 */
[----:B------:R-:W-:Y:S04]  /*72d20*/  STL.64 [R1+0x2908], R18 ;  /* 0x0029081201007387 */ /* 0x000fe80000100a00 */
[----:B--2---:R-:W-:Y:S01]  /*72d30*/  STL.64 [R1+0x28b8], R22 ;  /* 0x0028b81601007387 */ /* 0x004fe20000100a00 */
[----:B------:R0:W-:Y:S03]  /*72d40*/  STL.64 [R1+0x28b0], R20 ;  /* 0x0028b01401007387 */ /* 0x0001e60000100a00 */
[----:B0-----:R-:W2:Y:S01]  /*72d50*/  LDL.LU R20, [R1+0x570] ;  /* 0x0005700001147983 */ /* 0x001ea20000300800 */
[----:B------:R-:W2:Y:S02]  /*72d60*/  LDL.LU R21, [R1+0x574] ;  /* 0x0005740001157983 */ /* 0x000ea40000300800 */
[----:B------:R-:W2:Y:S02]  /*72d70*/  LDL.LU R22, [R1+0x578] ;  /* 0x0005780001167983 */ /* 0x000ea40000300800 */
[----:B------:R-:W2:Y:S02]  /*72d80*/  LDL.LU R23, [R1+0x57c] ;  /* 0x00057c0001177983 */ /* 0x000ea40000300800 */
[----:B------:R-:W-:Y:S01]  /*72d90*/  IMAD.MOV.U32 R18, RZ, RZ, R9 ;  /* 0x000000ffff127224 */ /* 0x000fe200078e0009 */
[----:B---3--:R-:W-:Y:S01]  /*72da0*/  MOV R19, R27 ;  /* 0x0000001b00137202 */ /* 0x008fe20000000f00 */
[----:B------:R-:W3:Y:S01]  /*72db0*/  LDL.LU R9, [R1+0x29f4] ;  /* 0x0029f40001097983 */ /* 0x000ee20000300800 */
[----:B------:R-:W3:Y:S03]  /*72dc0*/  LDL.LU R27, [R1+0x29f0] ;  /* 0x0029f000011b7983 */ /* 0x000ee60000300800 */
[----:B------:R-:W-:Y:S04]  /*72dd0*/  STL.64 [R1+0x2920], R18 ;  /* 0x0029201201007387 */ /* 0x000fe80000100a00 */
[----:B--2---:R-:W-:Y:S01]  /*72de0*/  STL.64 [R1+0x28d0], R22 ;  /* 0x0028d01601007387 */ /* 0x004fe20000100a00 */
[----:B------:R0:W-:Y:S03]  /*72df0*/  STL.64 [R1+0x28c8], R20 ;  /* 0x0028c81401007387 */ /* 0x0001e60000100a00 */
[----:B0-----:R-:W2:Y:S01]  /*72e00*/  LDL.LU R20, [R1+0x580] ;  /* 0x0005800001147983 */ /* 0x001ea20000300800 */
[----:B------:R-:W-:Y:S01]  /*72e10*/  MOV R21, R11 ;  /* 0x0000000b00157202 */ /* 0x000fe20000000f00 */
[----:B------:R-:W-:Y:S01]  /*72e20*/  IMAD.MOV.U32 R18, RZ, RZ, R8 ;  /* 0x000000ffff127224 */ /* 0x000fe200078e0008 */
[----:B------:R-:W-:Y:S01]  /*72e30*/  MOV R19, R29 ;  /* 0x0000001d00137202 */ /* 0x000fe20000000f00 */
[----:B------:R-:W4:Y:S01]  /*72e40*/  LDL.LU R11, [R1+0x29ec] ;  /* 0x0029ec00010b7983 */ /* 0x000f220000300800 */
[----:B------:R-:W-:-:S02]  /*72e50*/  MOV R22, R10 ;  /* 0x0000000a00167202 */ /* 0x000fc40000000f00 */
[----:B---3--:R-:W-:Y:S01]  /*72e60*/  MOV R23, R9 ;  /* 0x0000000900177202 */ /* 0x008fe20000000f00 */
[----:B------:R-:W3:Y:S01]  /*72e70*/  LDL.LU R10, [R1+0x29e8] ;  /* 0x0029e800010a7983 */ /* 0x000ee20000300800 */
[----:B------:R-:W3:Y:S01]  /*72e80*/  LDL.LU R9, [R1+0x29e4] ;  /* 0x0029e40001097983 */ /* 0x000ee20000300800 */
[----:B------:R-:W3:Y:S02]  /*72e90*/  LDL.LU R8, [R1+0x29e0] ;  /* 0x0029e00001087983 */ /* 0x000ee40000300800 */
[----:B------:R-:W-:Y:S02]  /*72ea0*/  STL.64 [R1+0x2938], R18 ;  /* 0x0029381201007387 */ /* 0x000fe40000100a00 */
[----:B------:R-:W-:Y:S01]  /*72eb0*/  STL.64 [R1+0x28e8], R22 ;  /* 0x0028e81601007387 */ /* 0x000fe20000100a00 */
[----:B--2---:R0:W-:Y:S04]  /*72ec0*/  STL.64 [R1+0x28e0], R20 ;  /* 0x0028e01401007387 */ /* 0x0041e80000100a00 */
[----:B0-----:R-:W2:Y:S01]  /*72ed0*/  LDL.LU R20, [R1+0x590] ;  /* 0x0005900001147983 */ /* 0x001ea20000300800 */
[----:B------:R-:W2:Y:S02]  /*72ee0*/  LDL.LU R21, [R1+0x594] ;  /* 0x0005940001157983 */ /* 0x000ea40000300800 */
[----:B------:R-:W2:Y:S02]  /*72ef0*/  LDL.LU R22, [R1+0x598] ;  /* 0x0005980001167983 */ /* 0x000ea40000300800 */
[----:B------:R-:W2:Y:S01]  /*72f00*/  LDL.LU R23, [R1+0x59c] ;  /* 0x00059c0001177983 */ /* 0x000ea20000300800 */
[----:B------:R-:W-:-:S02]  /*72f10*/  MOV R18, R28 ;  /* 0x0000001c00127202 */ /* 0x000fc40000000f00 */
[----:B------:R-:W-:-:S05]  /*72f20*/  MOV R19, R25 ;  /* 0x0000001900137202 */ /* 0x000fca0000000f00 */
[----:B------:R0:W-:Y:S02]  /*72f30*/  STL.64 [R1+0x2950], R18 ;  /* 0x0029501201007387 */ /* 0x0001e40000100a00 */
[----:B0-----:R-:W-:Y:S01]  /*72f40*/  MOV R18, R24 ;  /* 0x0000001800127202 */ /* 0x001fe20000000f00 */
[----:B----4-:R-:W-:-:S05]  /*72f50*/  IMAD.MOV.U32 R19, RZ, RZ, R17 ;  /* 0x000000ffff137224 */ /* 0x010fca00078e0011 */
[----:B------:R0:W-:Y:S02]  /*72f60*/  STL.64 [R1+0x2968], R18 ;  /* 0x0029681201007387 */ /* 0x0001e40000100a00 */
[----:B0-----:R-:W-:Y:S01]  /*72f70*/  IMAD.MOV.U32 R18, RZ, RZ, R16 ;  /* 0x000000ffff127224 */ /* 0x001fe200078e0010 */
[----:B------:R-:W-:Y:S01]  /*72f80*/  MOV R19, R13 ;  /* 0x0000000d00137202 */ /* 0x000fe20000000f00 */
[----:B--2---:R3:W-:Y:S01]  /*72f90*/  STL.64 [R1+0x2900], R22 ;  /* 0x0029001601007387 */ /* 0x0047e20000100a00 */
[----:B------:R0:W-:Y:S01]  /*72fa0*/  STL.64 [R1+0x28f8], R20 ;  /* 0x0028f81401007387 */ /* 0x0001e20000100a00 */
[----:B---3--:R-:W-:Y:S02]  /*72fb0*/  MOV R22, R10 ;  /* 0x0000000a00167202 */ /* 0x008fe40000000f00 */
[----:B0-----:R-:W-:Y:S02]  /*72fc0*/  MOV R20, R8 ;  /* 0x0000000800147202 */ /* 0x001fe40000000f00 */
[----:B------:R-:W-:Y:S01]  /*72fd0*/  MOV R21, R9 ;  /* 0x0000000900157202 */ /* 0x000fe20000000f00 */
[----:B------:R-:W2:Y:S01]  /*72fe0*/  LDL.LU R8, [R1+0x29dc] ;  /* 0x0029dc0001087983 */ /* 0x000ea20000300800 */
[----:B------:R-:W-:Y:S01]  /*72ff0*/  MOV R23, R11 ;  /* 0x0000000b00177202 */ /* 0x000fe20000000f00 */
[----:B------:R-:W3:Y:S02]  /*73000*/  LDL.LU R9, [R1+0x29d8] ;  /* 0x0029d80001097983 */ /* 0x000ee40000300800 */
[----:B------:R-:W4:Y:S01]  /*73010*/  LDL.LU R10, [R1+0x29d4] ;  /* 0x0029d400010a7983 */ /* 0x000f220000300800 */
[----:B------:R-:W2:Y:S01]  /*73020*/  LDL.LU R11, [R1+0x29d0] ;  /* 0x0029d000010b7983 */ /* 0x000ea20000300800 */
[----:B------:R-:W-:Y:S02]  /*73030*/  STL.64 [R1+0x2980], R18 ;  /* 0x0029801201007387 */ /* 0x000fe40000100a00 */
[----:B------:R-:W-:Y:S02]  /*73040*/  STL.64 [R1+0x2918], R22 ;  /* 0x0029181601007387 */ /* 0x000fe40000100a00 */
[----:B------:R0:W-:Y:S02]  /*73050*/  STL.64 [R1+0x2910], R20 ;  /* 0x0029101401007387 */ /* 0x0001e40000100a00 */
[----:B0-----:R-:W2:Y:S01]  /*73060*/  LDL.LU R20, [R1+0x5b0] ;  /* 0x0005b00001147983 */ /* 0x001ea20000300800 */
[----:B------:R-:W2:Y:S02]  /*73070*/  LDL.LU R21, [R1+0x5b4] ;  /* 0x0005b40001157983 */ /* 0x000ea40000300800 */
[----:B------:R-:W2:Y:S02]  /*73080*/  LDL.LU R22, [R1+0x5b8] ;  /* 0x0005b80001167983 */ /* 0x000ea40000300800 */
[----:B------:R-:W2:Y:S01]  /*73090*/  LDL.LU R23, [R1+0x5bc] ;  /* 0x0005bc0001177983 */ /* 0x000ea20000300800 */
[----:B------:R-:W-:-:S02]  /*730a0*/  MOV R18, R12 ;  /* 0x0000000c00127202 */ /* 0x000fc40000000f00 */
[----:B------:R-:W-:-:S05]  /*730b0*/  MOV R19, R3 ;  /* 0x0000000300137202 */ /* 0x000fca0000000f00 */
[----:B------:R-:W-:Y:S04]  /*730c0*/  STL.64 [R1+0x2998], R18 ;  /* 0x0029981201007387 */ /* 0x000fe80000100a00 */
[----:B--2---:R3:W-:Y:S01]  /*730d0*/  STL.64 [R1+0x2930], R22 ;  /* 0x0029301601007387 */ /* 0x0047e20000100a00 */
[----:B------:R0:W-:Y:S01]  /*730e0*/  STL.64 [R1+0x2928], R20 ;  /* 0x0029281401007387 */ /* 0x0001e20000100a00 */
[----:B---3--:R-:W-:Y:S02]  /*730f0*/  MOV R22, R9 ;  /* 0x0000000900167202 */ /* 0x008fe40000000f00 */
[----:B------:R-:W-:Y:S02]  /*73100*/  MOV R23, R8 ;  /* 0x0000000800177202 */ /* 0x000fe40000000f00 */
[----:B0-----:R-:W-:Y:S01]  /*73110*/  MOV R20, R11 ;  /* 0x0000000b00147202 */ /* 0x001fe20000000f00 */
[----:B----4-:R-:W-:Y:S01]  /*73120*/  IMAD.MOV.U32 R21, RZ, RZ, R10 ;  /* 0x000000ffff157224 */ /* 0x010fe200078e000a */
        /* <DEDUP_REMOVED lines=22> */
[----:B--2---:R-:W-:Y:S01]  /*73290*/  HMMA.16816.F32 R8, R4, R26, R8 ;  /* 0x0000001a0408723c */ /* 0x004fe20000001808 */
[----:B----4-:R-:W-:Y:S01]  /*732a0*/  STL.64 [R1+0x2990], R22 ;  /* 0x0029901601007387 */ /* 0x010fe20000100a00 */
        /* <DEDUP_REMOVED lines=14> */
[----:B------:R-:W3:Y:S01]  /*73390*/  LDL.LU.64 R8, [R1+0x29c0] ;  /* 0x0029c00001087983 */ /* 0x000ee20000300a00 */
[----:B------:R-:W-:-:S02]  /*733a0*/  MOV R18, R2 ;  /* 0x0000000200127202 */ /* 0x000fc40000000f00 */
[----:B------:R-:W-:Y:S01]  /*733b0*/  MOV R19, R0 ;  /* 0x0000000000137202 */ /* 0x000fe20000000f00 */
[----:B---3--:R-:W-:Y:S01]  /*733c0*/  HMMA.16816.F32 R4, R4, R14, R8 ;  /* 0x0000000e0404723c */ /* 0x008fe20000001808 */
[----:B------:R-:W2:Y:S01]  /*733d0*/  LDL.LU.64 R10, [R1+0x29b8] ;  /* 0x0029b800010a7983 */ /* 0x000ea20000300a00 */
[----:B------:R-:W2:Y:S02]  /*733e0*/  LDL.LU.64 R8, [R1+0x29b0] ;  /* 0x0029b00001087983 */ /* 0x000ea40000300a00 */
[----:B------:R0:W-:Y:S02]  /*733f0*/  STL.64 [R1+0x2888], R14 ;  /* 0x0028880e01007387 */ /* 0x0001e40000100a00 */
[----:B------:R-:W3:Y:S11]  /*73400*/  LDL.LU R12, [R1+0x550] ;  /* 0x00055000010c7983 */ /* 0x000ef60000300800 */
[----:B------:R-:W-:Y:S06]  /*73410*/  @!UPT UIADD3 URZ, URZ, URZ, URZ ;  /* 0x0000003f3f3ff290 */ /* 0x000fec000fffe03f */
[----:B------:R-:W-:Y:S01]  /*73420*/  STL.64 [R1+0x6c0], R4 ;  /* 0x0006c00401007387 */ /* 0x000fe20000100a00 */
[----:B------:R1:W-:Y:S02]  /*73430*/  STL.64 [R1+0x6c8], R6 ;  /* 0x0006c80601007387 */ /* 0x0003e40000100a00 */
[----:B------:R-:W3:Y:S02]  /*73440*/  LDL.LU R13, [R1+0x554] ;  /* 0x00055400010d7983 */ /* 0x000ee40000300800 */
[----:B0-----:R-:W3:Y:S01]  /*73450*/  LDL.LU R14, [R1+0x558] ;  /* 0x00055800010e7983 */ /* 0x001ee20000300800 */
[----:B------:R-:W3:Y:S04]  /*73460*/  LDL.LU R15, [R1+0x55c] ;  /* 0x00055c00010f7983 */ /* 0x000ee80000300800 */
[----:B-1----:R-:W3:Y:S01]  /*73470*/  LDL.LU.64 R6, [R1+0x128] ;  /* 0x0001280001067983 */ /* 0x002ee20000300a00 */
        /* <DEDUP_REMOVED lines=76> */
[----:B0-----:R-:W2:Y:S01]  /*73940*/  LDL.LU.64 R18, [R1+0x28a8] ;  /* 0x0028a80001127983 */ /* 0x001ea20000300a00 */
[C---:B---3--:R-:W-:Y:S08]  /*73950*/  HMMA.16816.F32 R12, R8.reuse, R6, R12 ;  /* 0x00000006080c723c */ /* 0x048ff0000000180c */
[C---:B--2---:R-:W-:Y:S01]  /*73960*/  HMMA.16816.F32 R16, R8.reuse, R18, R20 ;  /* 0x000000120810723c */ /* 0x044fe20000001814 */
[----:B------:R-:W2:Y:S11]  /*73970*/  LDL.LU.64 R22, [R1+0x28a0] ;  /* 0x0028a00001167983 */ /* 0x000eb60000300a00 */
[----:B------:R-:W-:Y:S11]  /*73980*/  @!UPT UIADD3 URZ, URZ, URZ, URZ ;  /* 0x0000003f3f3ff290 */ /* 0x000ff6000fffe03f */
[----:B------:R-:W-:Y:S01]  /*73990*/  STL.64 [R1+0xaf0], R16 ;  /* 0x000af01001007387 */ /* 0x000fe20000100a00 */
[----:B------:R0:W-:Y:S03]  /*739a0*/  STL.64 [R1+0xaf8], R18 ;  /* 0x000af81201007387 */ /* 0x0001e60000100a00 */
[----:B0-----:R-:W2:Y:S01]  /*739b0*/  LDL.LU.64 R18, [R1+0x2898] ;  /* 0x0028980001127983 */ /* 0x001ea20000300a00 */
[----:B------:R-:W2:Y:S02]  /*739c0*/  LDL.LU.64 R16, [R1+0x2890] ;  /* 0x0028900001107983 */ /* 0x000ea40000300a00 */
[----:B------:R0:W-:Y:S02]  /*739d0*/  STL.64 [R1+0x27e0], R6 ;  /* 0x0027e00601007387 */ /* 0x0001e40000100a00 */
[----:B------:R-:W-:Y:S01]  /*739e0*/  STL.64 [R1+0xae0], R12 ;  /* 0x000ae00c01007387 */ /* 0x000fe20000100a00 */
[----:B------:R2:W-:Y:S04]  /*739f0*/  STL.64 [R1+0xae8], R14 ;  /* 0x000ae80e01007387 */ /* 0x0005e80000100a00 */
[----:B0-----:R-:W3:Y:S01]  /*73a00*/  LDL.64 R6, [R1+0x188] ;  /* 0x0001880001067983 */ /* 0x001ee20000100a00 */
[C---:B--2---:R-:W-:Y:S03]  /*73a10*/  HMMA.16816.F32 R12, R8.reuse, R22, R16 ;  /* 0x00000016080c723c */ /* 0x044fe60000001810 */
[----:B---3--:R0:W-:Y:S11]  /*73a20*/  STL.64 [R1+0x2818], R6 ;  /* 0x0028180601007387 */ /* 0x0081f60000100a00 */
[----:B------:R-:W-:Y:S09]  /*73a30*/  @!UPT UIADD3 URZ, URZ, URZ, URZ ;  /* 0x0000003f3f3ff290 */ /* 0x000ff2000fffe03f */
[----:B------:R1:W-:Y:S01]  /*73a40*/  STL.64 [R1+0xad0], R12 ;  /* 0x000ad00c01007387 */ /* 0x0003e20000100a00 */
[----:B------:R2:W-:Y:S02]  /*73a50*/  STL.64 [R1+0xad8], R14 ;  /* 0x000ad80e01007387 */ /* 0x0005e40000100a00 */
[----:B------:R-:W3:Y:S02]  /*73a60*/  LDL.LU R4, [R1+0x4c0] ;  /* 0x0004c00001047983 */ /* 0x000ee40000300800 */
[----:B------:R-:W3:Y:S01]  /*73a70*/  LDL.LU R5, [R1+0x4c4] ;  /* 0x0004c40001057983 */ /* 0x000ee20000300800 */
[----:B0-----:R-:W4:Y:S01]  /*73a80*/  LDL.LU R6, [R1+0x4c8] ;  /* 0x0004c80001067983 */ /* 0x001f220000300800 */
[----:B------:R-:W4:Y:S02]  /*73a90*/  LDL.LU R7, [R1+0x4cc] ;  /* 0x0004cc0001077983 */ /* 0x000f240000300800 */
[----:B------:R-:W3:Y:S02]  /*73aa0*/  LDL.LU R16, [R1+0x4d0] ;  /* 0x0004d00001107983 */ /* 0x000ee40000300800 */
[----:B------:R-:W3:Y:S01]  /*73ab0*/  LDL.LU R17, [R1+0x4d4] ;  /* 0x0004d40001117983 */ /* 0x000ee20000300800 */
[----:B------:R-:W3:Y:S01]  /*73ac0*/  LDL.LU R18, [R1+0x4d8] ;  /* 0x0004d80001127983 */ /* 0x000ee20000300800 */
[----:B------:R-:W3:Y:S03]  /*73ad0*/  LDL.LU R19, [R1+0x4dc] ;  /* 0x0004dc0001137983 */ /* 0x000ee60000300800 */
[----:B-1----:R-:W4:Y:S01]  /*73ae0*/  LDL.LU R12, [R1+0x530] ;  /* 0x00053000010c7983 */ /* 0x002f220000300800 */
[----:B------:R-:W4:Y:S02]  /*73af0*/  LDL.LU R13, [R1+0x534] ;  /* 0x00053400010d7983 */ /* 0x000f240000300800 */
[----:B--2---:R-:W2:Y:S02]  /*73b00*/  LDL.LU R14, [R1+0x538] ;  /* 0x00053800010e7983 */ /* 0x004ea40000300800 */
[----:B------:R-:W2:Y:S01]  /*73b10*/  LDL.LU R15, [R1+0x53c] ;  /* 0x00053c00010f7983 */ /* 0x000ea20000300800 */
[----:B---3--:R0:W-:Y:S01]  /*73b20*/  STL.64 [R1+0x2838], R18 ;  /* 0x0028381201007387 */ /* 0x0081e20000100a00 */
[----:B------:R-:W-:Y:S03]  /*73b30*/  STL.64 [R1+0x2830], R16 ;  /* 0x0028301001007387 */ /* 0x000fe60000100a00 */
[----:B0-----:R-:W3:Y:S04]  /*73b40*/  LDL.64 R18, [R1+0x1b8] ;  /* 0x0001b80001127983 */ /* 0x001ee80000100a00 */
[----:B---3--:R0:W-:Y:S04]  /*73b50*/  STL.64 [R1+0x2848], R18 ;  /* 0x0028481201007387 */ /* 0x0081e80000100a00 */
[----:B0-----:R-:W3:Y:S04]  /*73b60*/  LDL.64 R18, [R1+0x1c8] ;  /* 0x0001c80001127983 */ /* 0x001ee80000100a00 */
[----:B---3--:R0:W-:Y:S04]  /*73b70*/  STL.64 [R1+0x2850], R18 ;  /* 0x0028501201007387 */ /* 0x0081e80000100a00 */
[----:B0-----:R-:W3:Y:S04]  /*73b80*/  LDL.64 R18, [R1+0x1d8] ;  /* 0x0001d80001127983 */ /* 0x001ee80000100a00 */
[----:B---3--:R0:W-:Y:S04]  /*73b90*/  STL.64 [R1+0x2858], R18 ;  /* 0x0028581201007387 */ /* 0x0081e80000100a00 */
[----:B0-----:R-:W3:Y:S04]  /*73ba0*/  LDL.64 R18, [R1+0x1e8] ;  /* 0x0001e80001127983 */ /* 0x001ee80000100a00 */
[----:B---3--:R0:W-:Y:S01]  /*73bb0*/  STL.64 [R1+0x2880], R18 ;  /* 0x0028801201007387 */ /* 0x0081e20000100a00 */
[----:B------:R-:W3:Y:S02]  /*73bc0*/  LDL.LU R16, [R1+0x520] ;  /* 0x0005200001107983 */ /* 0x000ee40000300800 */
[----:B------:R-:W3:Y:S01]  /*73bd0*/  LDL.LU R17, [R1+0x524] ;  /* 0x0005240001117983 */ /* 0x000ee20000300800 */
[----:B0-----:R-:W3:Y:S01]  /*73be0*/  LDL.LU R18, [R1+0x528] ;  /* 0x0005280001127983 */ /* 0x001ee20000300800 */
[----:B------:R-:W3:Y:S02]  /*73bf0*/  LDL.LU R19, [R1+0x52c] ;  /* 0x00052c0001137983 */ /* 0x000ee40000300800 */
[----:B----4-:R0:W-:Y:S02]  /*73c00*/  STL.64 [R1+0x2828], R6 ;  /* 0x0028280601007387 */ /* 0x0101e40000100a00 */
[----:B------:R1:W-:Y:S01]  /*73c10*/  STL.64 [R1+0x2820], R4 ;  /* 0x0028200401007387 */ /* 0x0003e20000100a00 */
[----:B0-----:R-:W4:Y:S01]  /*73c20*/  LDL.64 R6, [R1+0x1a8] ;  /* 0x0001a80001067983 */ /* 0x001f220000100a00 */
[C---:B--2---:R-:W-:Y:S03]  /*73c30*/  HMMA.16816.F32 R12, R8.reuse, R26, R12 ;  /* 0x0000001a080c723c */ /* 0x044fe6000000180c */
[----:B----4-:R0:W-:Y:S01]  /*73c40*/  STL.64 [R1+0x2840], R6 ;  /* 0x0028400601007387 */ /* 0x0101e20000100a00 */
[----:B-1----:R-:W2:Y:S02]  /*73c50*/  LDL.LU R4, [R1+0x4e0] ;  /* 0x0004e00001047983 */ /* 0x002ea40000300800 */
[----:B------:R-:W2:Y:S01]  /*73c60*/  LDL.LU R5, [R1+0x4e4] ;  /* 0x0004e40001057983 */ /* 0x000ea20000300800 */
[----:B0-----:R-:W4:Y:S01]  /*73c70*/  LDL.LU R6, [R1+0x4e8] ;  /* 0x0004e80001067983 */ /* 0x001f220000300800 */
[----:B------:R-:W4:Y:S03]  /*73c80*/  LDL.LU R7, [R1+0x4ec] ;  /* 0x0004ec0001077983 */ /* 0x000f260000300800 */
[----:B----4-:R-:W-:Y:S01]  /*73c90*/  STL.64 [R1+0x2868], R6 ;  /* 0x0028680601007387 */ /* 0x010fe20000100a00 */
[----:B--2---:R0:W-:Y:S03]  /*73ca0*/  STL.64 [R1+0x2860], R4 ;  /* 0x0028600401007387 */ /* 0x0041e60000100a00 */
[----:B0-----:R-:W2:Y:S01]  /*73cb0*/  LDL.LU R4, [R1+0x510] ;  /* 0x0005100001047983 */ /* 0x001ea20000300800 */
[----:B------:R-:W2:Y:S02]  /*73cc0*/  LDL.LU R5, [R1+0x514] ;  /* 0x0005140001057983 */ /* 0x000ea40000300800 */
[----:B------:R-:W2:Y:S02]  /*73cd0*/  LDL.LU R6, [R1+0x518] ;  /* 0x0005180001067983 */ /* 0x000ea40000300800 */
[----:B------:R-:W2:Y:S01]  /*73ce0*/  LDL.LU R7, [R1+0x51c] ;  /* 0x00051c0001077983 */ /* 0x000ea20000300800 */
[----:B------:R0:W-:Y:S01]  /*73cf0*/  STL.64 [R1+0x27c8], R22 ;  /* 0x0027c81601007387 */ /* 0x0001e20000100a00 */
[----:B------:R-:W4:Y:S02]  /*73d00*/  LDL.LU R20, [R1+0x4b0] ;  /* 0x0004b00001147983 */ /* 0x000f240000300800 */
[----:B------:R-:W4:Y:S01]  /*73d10*/  LDL.LU R21, [R1+0x4b4] ;  /* 0x0004b40001157983 */ /* 0x000f220000300800 */
[----:B0-----:R-:W4:Y:S01]  /*73d20*/  LDL.LU R22, [R1+0x4b8] ;  /* 0x0004b80001167983 */ /* 0x001f220000300800 */
[----:B------:R-:W4:Y:S02]  /*73d30*/  LDL.LU R23, [R1+0x4bc] ;  /* 0x0004bc0001177983 */ /* 0x000f240000300800 */
[----:B------:R-:W-:Y:S02]  /*73d40*/  STL.64 [R1+0xac0], R12 ;  /* 0x000ac00c01007387 */ /* 0x000fe40000100a00 */
[----:B------:R0:W-:Y:S02]  /*73d50*/  STL.64 [R1+0xac8], R14 ;  /* 0x000ac80e01007387 */ /* 0x0001e40000100a00 */
[----:B0-----:R-:W3:Y:S01]  /*73d60*/  LDL.LU.64 R14, [R1+0x2888] ;  /* 0x00288800010e7983 */ /* 0x001ee20000300a00 */
[----:B------:R0:W-:Y:S02]  /*73d70*/  STL [R1+0x2770], R26 ;  /* 0x0027701a01007387 */ /* 0x0001e40000100800 */
[----:B------:R1:W-:Y:S02]  /*73d80*/  STL [R1+0x2760], R27 ;  /* 0x0027601b01007387 */ /* 0x0003e40000100800 */
[----:B------:R-:W2:Y:S01]  /*73d90*/  LDL.LU R24, [R1+0x4f0] ;  /* 0x0004f00001187983 */ /* 0x000ea20000300800 */
[----:B------:R-:W2:Y:S04]  /*73da0*/  LDL.LU R25, [R1+0x4f4] ;  /* 0x0004f40001197983 */ /* 0x000ea80000300800 */
[----:B0-----:R-:W2:Y:S01]  /*73db0*/  LDL.LU R26, [R1+0x4f8] ;  /* 0x0004f800011a7983 */ /* 0x001ea20000300800 */
[----:B-1----:R-:W2:Y:S01]  /*73dc0*/  LDL.LU R27, [R1+0x4fc] ;  /* 0x0004fc00011b7983 */ /* 0x002ea20000300800 */
[----:B---3--:R-:W-:Y:S02]  /*73dd0*/  HMMA.16816.F32 R8, R8, R14, R16 ;  /* 0x0000000e0808723c */ /* 0x008fe40000001810 */
[----:B------:R-:W2:Y:S01]  /*73de0*/  LDL.LU.64 R18, [R1+0x2880] ;  /* 0x0028800001127983 */ /* 0x000ea20000300a00 */
[----:B------:R-:W-:Y:S01]  /*73df0*/  IMAD.MOV.U32 R2, RZ, RZ, R14 ;  /* 0x000000ffff027224 */ /* 0x000fe200078e000e */
[----:B------:R-:W-:Y:S11]  /*73e00*/  MOV R0, R15 ;  /* 0x0000000f00007202 */ /* 0x000ff60000000f00 */
[----:B------:R-:W-:Y:S08]  /*73e10*/  @!UPT UIADD3 URZ, URZ, URZ, URZ ;  /* 0x0000003f3f3ff290 */ /* 0x000ff0000fffe03f */
[----:B------:R-:W-:Y:S01]  /*73e20*/  STL.64 [R1+0xa40], R8 ;  /* 0x000a400801007387 */ /* 0x000fe20000100a00 */
[----:B------:R0:W-:Y:S02]  /*73e30*/  STL.64 [R1+0xa48], R10 ;  /* 0x000a480a01007387 */ /* 0x0001e40000100a00 */
[----:B------:R-:W2:Y:S02]  /*73e40*/  LDL.LU.64 R14, [R1+0x2878] ;  /* 0x00287800010e7983 */ /* 0x000ea40000300a00 */
[----:B------:R-:W2:Y:S01]  /*73e50*/  LDL.LU.64 R12, [R1+0x2870] ;  /* 0x00287000010c7983 */ /* 0x000ea20000300a00 */
[----:B0-----:R-:W-:Y:S02]  /*73e60*/  MOV R10, R2 ;  /* 0x00000002000a7202 */ /* 0x001fe40000000f00 */
[----:B------:R-:W-:-:S03]  /*73e70*/  MOV R11, R0 ;  /* 0x00000000000b7202 */ /* 0x000fc60000000f00 */
[----:B------:R0:W-:Y:S02]  /*73e80*/  STL [R1+0x2774], R10 ;  /* 0x0027740a01007387 */ /* 0x0001e40000100800 */
[----:B------:R1:W-:Y:S02]  /*73e90*/  STL [R1+0x2788], R11 ;  /* 0x0027880b01007387 */ /* 0x0003e40000100800 */
[----:B------:R-:W3:Y:S02]  /*73ea0*/  LDL.LU R8, [R1+0x500] ;  /* 0x0005000001087983 */ /* 0x000ee40000300800 */
[----:B------:R-:W3:Y:S01]  /*73eb0*/  LDL.LU R9, [R1+0x504] ;  /* 0x0005040001097983 */ /* 0x000ee20000300800 */
[----:B0-----:R-:W3:Y:S01]  /*73ec0*/  LDL.LU R10, [R1+0x508] ;  /* 0x00050800010a7983 */ /* 0x001ee20000300800 */
[----:B-1----:R-:W3:Y:S01]  /*73ed0*/  LDL.LU R11, [R1+0x50c] ;  /* 0x00050c00010b7983 */ /* 0x002ee20000300800 */
        /* <DEDUP_REMOVED lines=8> */
[----:B------:R-:W3:Y:S02]  /*73f60*/  LDL.LU.64 R18, [R1+0x2858] ;  /* 0x0028580001127983 */ /* 0x000ee40000300a00 */
[----:B------:R-:W-:Y:S01]  /*73f70*/  STL [R1+0x278c], R2 ;  /* 0x00278c0201007387 */ /* 0x000fe20000100800 */
[C---:B---3--:R-:W-:Y:S01]  /*73f80*/  HMMA.16816.F32 R8, R12.reuse, R18, R8 ;  /* 0x000000120c08723c */ /* 0x048fe20000001808 */
[----:B------:R-:W-:Y:S11]  /*73f90*/  MOV R3, R19 ;  /* 0x0000001300037202 */ /* 0x000ff60000000f00 */
[----:B------:R-:W-:Y:S11]  /*73fa0*/  @!UPT UIADD3 URZ, URZ, URZ, URZ ;  /* 0x0000003f3f3ff290 */ /* 0x000ff6000fffe03f */
[----:B------:R0:W-:Y:S01]  /*73fb0*/  STL.64 [R1+0xc20], R8 ;  /* 0x000c200801007387 */ /* 0x0001e20000100a00 */
[----:B------:R-:W-:Y:S01]  /*73fc0*/  STL.64 [R1+0xc28], R10 ;  /* 0x000c280a01007387 */ /* 0x000fe20000100a00 */
[----:B0-----:R-:W-:Y:S02]  /*73fd0*/  MOV R8, R18 ;  /* 0x0000001200087202 */ /* 0x001fe40000000f00 */
[----:B------:R-:W3:Y:S02]  /*73fe0*/  LDL.LU.64 R18, [R1+0x2850] ;  /* 0x0028500001127983 */ /* 0x000ee40000300a00 */
[C---:B---3--:R-:W-:Y:S01]  /*73ff0*/  HMMA.16816.F32 R24, R12.reuse, R18, R24 ;  /* 0x000000120c18723c */ /* 0x048fe20000001818 */
[----:B------:R-:W-:Y:S11]  /*74000*/  MOV R9, R19 ;  /* 0x0000001300097202 */ /* 0x000ff60000000f00 */
[----:B------:R-:W-:Y:S11]  /*74010*/  @!UPT UIADD3 URZ, URZ, URZ, URZ ;  /* 0x0000003f3f3ff290 */ /* 0x000ff6000fffe03f */
[----:B------:R0:W-:Y:S01]  /*74020*/  STL.64 [R1+0xc10], R24 ;  /* 0x000c101801007387 */ /* 0x0001e20000100a00 */
[----:B------:R-:W-:Y:S01]  /*74030*/  STL.64 [R1+0xc18], R26 ;  /* 0x000c181a01007387 */ /* 0x000fe20000100a00 */
[----:B0-----:R-:W-:Y:S02]  /*74040*/  MOV R24, R18 ;  /* 0x0000001200187202 */ /* 0x001fe40000000f00 */
[----:B------:R-:W2:Y:S01]  /*74050*/  LDL.LU.64 R18, [R1+0x2848] ;  /* 0x0028480001127983 */ /* 0x000ea20000300a00 */
[----:B------:R-:W-:Y:S02]  /*74060*/  STL.64 [R1+0x2810], R8 ;  /* 0x0028100801007387 */ /* 0x000fe40000100a00 */
[----:B------:R-:W3:Y:S01]  /*74070*/  LDL.64 R10, [R1+0x198] ;  /* 0x00019800010a7983 */ /* 0x000ee20000100a00 */
        /* <DEDUP_REMOVED lines=9> */
[C---:B--2---:R-:W-:Y:S01]  /*74110*/  HMMA.16816.F32 R16, R12.reuse, R6, R16 ;  /* 0x000000060c10723c */ /* 0x044fe20000001810 */
[----:B------:R-:W-:Y:S11]  /*74120*/  MOV R29, R7 ;  /* 0x00000007001d7202 */ /* 0x000ff60000000f00 */
[----:B------:R-:W-:Y:S11]  /*74130*/  @!UPT UIADD3 URZ, URZ, URZ, URZ ;  /* 0x0000003f3f3ff290 */ /* 0x000ff6000fffe03f */
[----:B------:R-:W-:Y:S01]  /*74140*/  STL.64 [R1+0xbf0], R16 ;  /* 0x000bf01001007387 */ /* 0x000fe20000100a00 */
[----:B------:R0:W-:Y:S02]  /*74150*/  STL.64 [R1+0xbf8], R18 ;  /* 0x000bf81201007387 */ /* 0x0001e40000100a00 */
[----:B0-----:R-:W-:Y:S02]  /*74160*/  MOV R18, R6 ;  /* 0x0000000600127202 */ /* 0x001fe40000000f00 */
[----:B------:R-:W3:Y:S01]  /*74170*/  LDL.LU.64 R6, [R1+0x2828] ;  /* 0x0028280001067983 */ /* 0x000ee20000300a00 */
[----:B------:R-:W3:Y:S02]  /*74180*/  LDL.LU.64 R4, [R1+0x2820] ;  /* 0x0028200001047983 */ /* 0x000ee40000300a00 */
[----:B---3--:R-:W-:Y:S11]  /*74190*/  HMMA.16816.F32 R4, R12, R10, R4 ;  /* 0x0000000a0c04723c */ /* 0x008ff60000001804 */
[----:B------:R-:W-:Y:S11]  /*741a0*/  @!UPT UIADD3 URZ, URZ, URZ, URZ ;  /* 0x0000003f3f3ff290 */ /* 0x000ff6000fffe03f */
[----:B------:R-:W-:Y:S01]  /*741b0*/  @!UPT UIADD3 URZ, URZ, URZ, URZ ;  /* 0x0000003f3f3ff290 */ /* 0x000fe2000fffe03f */
[----:B------:R-:W-:Y:S01]  /*741c0*/  STL.64 [R1+0xbe0], R4 ;  /* 0x000be00401007387 */ /* 0x000fe20000100a00 */
[----:B------:R0:W-:Y:S03]  /*741d0*/  STL.64 [R1+0xbe8], R6 ;  /* 0x000be80601007387 */ /* 0x0001e60000100a00 */
[----:B0-----:R-:W4:Y:S01]  /*741e0*/  LDL.LU.64 R6, [R1+0x2818] ;  /* 0x0028180001067983 */ /* 0x001f220000300a00 */
[----:B------:R-:W-:Y:S01]  /*741f0*/  MOV R17, R10 ;  /* 0x0000000a00117202 */ /* 0x000fe20000000f00 */
[----:B------:R-:W-:-:S05]  /*74200*/  IMAD.MOV.U32 R27, RZ, RZ, R11 ;  /* 0x000000ffff1b7224 */ /* 0x000fca00078e000b */
[----:B------:R-:W-:Y:S01]  /*74210*/  STL [R1+0x2808], R27 ;  /* 0x0028081b01007387 */ /* 0x000fe20000100800 */
[----:B------:R-:W-:Y:S01]  /*74220*/  STL.64 [R1+0x2800], R24 ;  /* 0x0028001801007387 */ /* 0x000fe20000100a00 */
[C---:B----4-:R-:W-:Y:S01]  /*74230*/  HMMA.16816.F32 R8, R12.reuse, R6, R20 ;  /* 0x000000060c08723c */ /* 0x050fe20000001814 */
[----:B------:R-:W-:Y:S02]  /*74240*/  MOV R16, R6 ;  /* 0x0000000600107202 */ /* 0x000fe40000000f00 */
[----:B------:R-:W-:Y:S11]  /*74250*/  MOV R19, R7 ;  /* 0x0000000700137202 */ /* 0x000ff60000000f00 */
[----:B------:R-:W-:Y:S09]  /*74260*/  @!UPT UIADD3 URZ, URZ, URZ, URZ ;  /* 0x0000003f3f3ff290 */ /* 0x000ff2000fffe03f */
[----:B------:R0:W-:Y:S01]  /*74270*/  STL.64 [R1+0xbd0], R8 ;  /* 0x000bd00801007387 */ /* 0x0001e20000100a00 */
[----:B------:R1:W-:Y:S02]  /*74280*/  STL.64 [R1+0xbd8], R10 ;  /* 0x000bd80a01007387 */ /* 0x0003e40000100a00 */
[----:B------:R-:W2:Y:S02]  /*74290*/  LDL.LU R20, [R1+0x470] ;  /* 0x0004700001147983 */ /* 0x000ea40000300800 */
[----:B------:R-:W2:Y:S01]  /*742a0*/  LDL.LU R21, [R1+0x474] ;  /* 0x0004740001157983 */ /* 0x000ea20000300800 */
[----:B------:R-:W3:Y:S01]  /*742b0*/  LDL.LU R22, [R1+0x478] ;  /* 0x0004780001167983 */ /* 0x000ee20000300800 */
[----:B------:R-:W3:Y:S03]  /*742c0*/  LDL.LU R23, [R1+0x47c] ;  /* 0x00047c0001177983 */ /* 0x000ee60000300800 */
[----:B0-----:R-:W4:Y:S01]  /*742d0*/  LDL.LU R8, [R1+0x4a0] ;  /* 0x0004a00001087983 */ /* 0x001f220000300800 */
[----:B------:R-:W4:Y:S02]  /*742e0*/  LDL.LU R9, [R1+0x4a4] ;  /* 0x0004a40001097983 */ /* 0x000f240000300800 */
[----:B-1----:R-:W4:Y:S02]  /*742f0*/  LDL.LU R10, [R1+0x4a8] ;  /* 0x0004a800010a7983 */ /* 0x002f240000300800 */
[----:B------:R-:W4:Y:S01]  /*74300*/  LDL.LU R11, [R1+0x4ac] ;  /* 0x0004ac00010b7983 */ /* 0x000f220000300800 */
[----:B------:R-:W4:Y:S01]  /*74310*/  LDL.64 R26, [R1+0x178] ;  /* 0x00017800011a7983 */ /* 0x000f220000100a00 */
[----:B------:R-:W2:Y:S02]  /*74320*/  LDL.LU R4, [R1+0x480] ;  /* 0x0004800001047983 */ /* 0x000ea40000300800 */
[----:B------:R-:W2:Y:S02]  /*74330*/  LDL.LU R5, [R1+0x484] ;  /* 0x0004840001057983 */ /* 0x000ea40000300800 */
[----:B------:R-:W2:Y:S01]  /*74340*/  LDL.LU R6, [R1+0x488] ;  /* 0x0004880001067983 */ /* 0x000ea20000300800 */
[----:B------:R-:W2:Y:S04]  /*74350*/  LDL.LU R7, [R1+0x48c] ;  /* 0x00048c0001077983 */ /* 0x000ea80000300800 */
[----:B--2---:R0:W-:Y:S01]  /*74360*/  STL.64 [R1+0x27f0], R6 ;  /* 0x0027f00601007387 */ /* 0x0041e20000100a00 */
[----:B------:R-:W-:Y:S03]  /*74370*/  STL.64 [R1+0x27e8], R4 ;  /* 0x0027e80401007387 */ /* 0x000fe60000100a00 */
[----:B0-----:R-:W2:Y:S04]  /*74380*/  LDL R6, [R1+0x168] ;  /* 0x0001680001067983 */ /* 0x001ea80000100800 */
[----:B------:R-:W2:Y:S01]  /*74390*/  LDL R7, [R1+0x16c] ;  /* 0x00016c0001077983 */ /* 0x000ea20000100800 */
[----:B---3--:R0:W-:Y:S02]  /*743a0*/  STL.64 [R1+0x27d8], R22 ;  /* 0x0027d81601007387 */ /* 0x0081e40000100a00 */
[----:B------:R1:W-:Y:S01]  /*743b0*/  STL.64 [R1+0x27d0], R20 ;  /* 0x0027d01401007387 */ /* 0x0003e20000100a00 */
[----:B0-----:R-:W3:Y:S04]  /*743c0*/  LDL.64 R22, [R1+0x158] ;  /* 0x0001580001167983 */ /* 0x001ee80000100a00 */
[----:B---3--:R0:W-:Y:S01]  /*743d0*/  STL.64 [R1+0x27f8], R22 ;  /* 0x0027f81601007387 */ /* 0x0081e20000100a00 */
[----:B-1----:R-:W2:Y:S02]  /*743e0*/  LDL.LU R20, [R1+0x490] ;  /* 0x0004900001147983 */ /* 0x002ea40000300800 */
[----:B------:R-:W2:Y:S01]  /*743f0*/  LDL.LU R21, [R1+0x494] ;  /* 0x0004940001157983 */ /* 0x000ea20000300800 */
[----:B0-----:R-:W2:Y:S01]  /*74400*/  LDL.LU R22, [R1+0x498] ;  /* 0x0004980001167983 */ /* 0x001ea20000300800 */
[----:B------:R-:W2:Y:S02]  /*74410*/  LDL.LU R23, [R1+0x49c] ;  /* 0x00049c0001177983 */ /* 0x000ea40000300800 */
[----:B------:R-:W-:Y:S02]  /*74420*/  STL.64 [R1+0x2780], R18 ;  /* 0x0027801201007387 */ /* 0x000fe40000100a00 */
        /* <DEDUP_REMOVED lines=11> */
[C---:B----4-:R-:W-:Y:S01]  /*744e0*/  HMMA.16816.F32 R8, R12.reuse, R26, R8 ;  /* 0x0000001a0c08723c */ /* 0x050fe20000001808 */
[----:B---3--:R0:W-:Y:S01]  /*744f0*/  STL.64 [R1+0x27a8], R18 ;  /* 0x0027a81201007387 */ /* 0x0081e20000100a00 */
[----:B--2---:R-:W-:Y:S03]  /*74500*/  STL.64 [R1+0x27a0], R16 ;  /* 0x0027a01001007387 */ /* 0x004fe60000100a00 */
[----:B0-----:R-:W2:Y:S03]  /*74510*/  LDL.64 R18, [R1+0x138] ;  /* 0x0001380001127983 */ /* 0x001ea60000100a00 */
[----:B------:R-:W-:Y:S01]  /*74520*/  HMMA.16816.F32 R4, R12, R6, R20 ;  /* 0x000000060c04723c */ /* 0x000fe20000001814 */
[----:B--2---:R0:W-:Y:S04]  /*74530*/  STL.64 [R1+0x27c0], R18 ;  /* 0x0027c01201007387 */ /* 0x0041e80000100a00 */
[----:B0-----:R-:W2:Y:S10]  /*74540*/  LDL.64 R18, [R1+0x148] ;  /* 0x0001480001127983 */ /* 0x001eb40000100a00 */
[----:B------:R0:W-:Y:S02]  /*74550*/  STL.64 [R1+0xbc0], R8 ;  /* 0x000bc00801007387 */ /* 0x0001e40000100a00 */
[----:B------:R1:W-:Y:S01]  /*74560*/  STL.64 [R1+0xbc8], R10 ;  /* 0x000bc80a01007387 */ /* 0x0003e20000100a00 */
[----:B0-----:R-:W3:Y:S01]  /*74570*/  LDL.LU.64 R8, [R1+0x2810] ;  /* 0x0028100001087983 */ /* 0x001ee20000300a00 */
[----:B-1----:R-:W-:Y:S01]  /*74580*/  MOV R10, R26 ;  /* 0x0000001a000a7202 */ /* 0x002fe20000000f00 */
[----:B------:R-:W-:-:S02]  /*74590*/  MOV R26, R27 ;  /* 0x0000001b001a7202 */ /* 0x000fc40000000f00 */
[----:B------:R-:W4:Y:S01]  /*745a0*/  LDL.LU R27, [R1+0x2808] ;  /* 0x00280800011b7983 */ /* 0x000f220000300800 */
[----:B------:R-:W2:Y:S02]  /*745b0*/  LDL.LU.64 R24, [R1+0x2800] ;  /* 0x0028000001187983 */ /* 0x000ea40000300a00 */
[----:B------:R-:W-:Y:S01]  /*745c0*/  STL [R1+0x27b8], R10 ;  /* 0x0027b80a01007387 */ /* 0x000fe20000100800 */
[----:B---3--:R0:W-:Y:S04]  /*745d0*/  STL.64 [R1+0x27b0], R8 ;  /* 0x0027b00801007387 */ /* 0x0081e80000100a00 */
[----:B0-----:R-:W3:Y:S01]  /*745e0*/  LDL.LU R8, [R1+0x460] ;  /* 0x0004600001087983 */ /* 0x001ee20000300800 */
[----:B------:R-:W3:Y:S02]  /*745f0*/  LDL.LU R9, [R1+0x464] ;  /* 0x0004640001097983 */ /* 0x000ee40000300800 */
[----:B------:R-:W3:Y:S02]  /*74600*/  LDL.LU R10, [R1+0x468] ;  /* 0x00046800010a7983 */ /* 0x000ee40000300800 */
[----:B------:R-:W3:Y:S01]  /*74610*/  LDL.LU R11, [R1+0x46c] ;  /* 0x00046c00010b7983 */ /* 0x000ee20000300800 */
[----:B------:R-:W2:Y:S01]  /*74620*/  LDL.LU.64 R22, [R1+0x27f8] ;  /* 0x0027f80001167983 */ /* 0x000ea20000300a00 */
        /* <DEDUP_REMOVED lines=8> */
[----:B------:R1:W-:Y:S02]  /*746b0*/  STL.64 [R1+0xba8], R6 ;  /* 0x000ba80601007387 */ /* 0x0003e40000100a00 */
[----:B0-----:R-:W-:Y:S01]  /*746c0*/  IMAD.MOV.U32 R5, RZ, RZ, R22 ;  /* 0x000000ffff057224 */ /* 0x001fe200078e0016 */
[----:B-1----:R-:W2:Y:S01]  /*746d0*/  LDL.LU.64 R6, [R1+0x27e0] ;  /* 0x0027e00001067983 */ /* 0x002ea20000300a00 */
[----:B------:R-:W-:Y:S02]  /*746e0*/  MOV R4, R23 ;  /* 0x0000001700047202 */ /* 0x000fe40000000f00 */
[----:B------:R-:W2:Y:S02]  /*746f0*/  LDL.LU.64 R22, [R1+0x27d8] ;  /* 0x0027d80001167983 */ /* 0x000ea40000300a00 */
[----:B------:R-:W2:Y:S02]  /*74700*/  LDL.LU.64 R20, [R1+0x27d0] ;  /* 0x0027d00001147983 */ /* 0x000ea40000300a00 */
        /* <DEDUP_REMOVED lines=9> */
[C---:B---3--:R-:W-:Y:S01]  /*747a0*/  HMMA.16816.F32 R8, R12.reuse, R18, R8 ;  /* 0x000000120c08723c */ /* 0x048fe20000001808 */
[----:B------:R-:W-:Y:S11]  /*747b0*/  MOV R2, R18 ;  /* 0x0000001200027202 */ /* 0x000ff60000000f00 */
[----:B------:R-:W-:Y:S11]  /*747c0*/  @!UPT UIADD3 URZ, URZ, URZ, URZ ;  /* 0x0000003f3f3ff290 */ /* 0x000ff6000fffe03f */
[----:B------:R-:W-:Y:S01]  /*747d0*/  STL.64 [R1+0xb80], R8 ;  /* 0x000b800801007387 */ /* 0x000fe20000100a00 */
[----:B------:R0:W-:Y:S03]  /*747e0*/  STL.64 [R1+0xb88], R10 ;  /* 0x000b880a01007387 */ /* 0x0001e60000100a00 */
[----:B0-----:R-:W3:Y:S01]  /*747f0*/  LDL.LU R10, [R1+0x27b8] ;  /* 0x0027b800010a7983 */ /* 0x001ee20000300800 */
[----:B------:R-:W2:Y:S02]  /*74800*/  LDL.LU.64 R8, [R1+0x27b0] ;  /* 0x0027b00001087983 */ /* 0x000ea40000300a00 */
[----:B------:R-:W-:Y:S02]  /*74810*/  IMAD.MOV.U32 R11, RZ, RZ, R19 ;  /* 0x000000ffff0b7224 */ /* 0x000fe400078e0013 */
[----:B------:R-:W2:Y:S01]  /*74820*/  LDL.LU.64 R18, [R1+0x27a8] ;  /* 0x0027a80001127983 */ /* 0x000ea20000300a00 */
[----:B------:R-:W2:Y:S02]  /*74830*/  LDL.LU.64 R16, [R1+0x27a0] ;  /* 0x0027a00001107983 */ /* 0x000ea40000300a00 */
[----:B--2---:R-:W-:Y:S11]  /*74840*/  HMMA.16816.F32 R16, R12, R6, R16 ;  /* 0x000000060c10723c */ /* 0x004ff60000001810 */
[----:B------:R-:W-:Y:S11]  /*74850*/  @!UPT UIADD3 URZ, URZ, URZ, URZ ;  /* 0x0000003f3f3ff290 */ /* 0x000ff6000fffe03f */
[----:B------:R-:W-:Y:S01]  /*74860*/  @!UPT UIADD3 URZ, URZ, URZ, URZ ;  /* 0x0000003f3f3ff290 */ /* 0x000fe2000fffe03f */
[----:B------:R-:W-:Y:S01]  /*74870*/  STL.64 [R1+0xb70], R16 ;  /* 0x000b701001007387 */ /* 0x000fe20000100a00 */
[----:B------:R0:W-:Y:S03]  /*74880*/  STL.64 [R1+0xb78], R18 ;  /* 0x000b781201007387 */ /* 0x0001e60000100a00 */
[----:B0-----:R-:W2:Y:S01]  /*74890*/  LDL.LU.64 R18, [R1+0x2798] ;  /* 0x0027980001127983 */ /* 0x001ea20000300a00 */
[----:B------:R-:W2:Y:S02]  /*748a0*/  LDL.LU.64 R16, [R1+0x2790] ;  /* 0x0027900001107983 */ /* 0x000ea40000300a00 */
[----:B------:R0:W-:Y:S02]  /*748b0*/  STL.64 [R1+0x2608], R6 ;  /* 0x0026080601007387 */ /* 0x0001e40000100a00 */
[----:B0-----:R-:W-:Y:S02]  /*748c0*/  MOV R6, R2 ;  /* 0x0000000200067202 */ /* 0x001fe40000000f00 */
[----:B------:R-:W-:Y:S01]  /*748d0*/  MOV R7, R11 ;  /* 0x0000000b00077202 */ /* 0x000fe20000000f00 */
[----:B------:R-:W3:Y:S01]  /*748e0*/  LDL.LU R2, [R1+0x278c] ;  /* 0x00278c0001027983 */ /* 0x000ee20000300800 */
[----:B------:R-:W3:Y:S03]  /*748f0*/  LDL.LU R11, [R1+0x2788] ;  /* 0x00278800010b7983 */ /* 0x000ee60000300800 */
[----:B------:R0:W-:Y:S02]  /*74900*/  STL.64 [R1+0x2620], R6 ;  /* 0x0026200601007387 */ /* 0x0001e40000100a00 */
[----:B0-----:R-:W-:-:S02]  /*74910*/  MOV R6, R21 ;  /* 0x0000001500067202 */ /* 0x001fc40000000f00 */
        /* <DEDUP_REMOVED lines=9> */
[----:B------:R1:W-:Y:S01]  /*749b0*/  STL.64 [R1+0x2600], R22 ;  /* 0x0026001601007387 */ /* 0x0003e20000100a00 */
[----:B------:R-:W2:Y:S01]  /*749c0*/  LDL.LU R20, [R1+0x350] ;  /* 0x0003500001147983 */ /* 0x000ea20000300800 */
[----:B------:R-:W2:Y:S02]  /*749d0*/  LDL.LU R21, [R1+0x354] ;  /* 0x0003540001157983 */ /* 0x000ea40000300800 */
[----:B0-----:R-:W-:Y:S01]  /*749e0*/  IMAD.MOV.U32 R6, RZ, RZ, R5 ;  /* 0x000000ffff067224 */ /* 0x001fe200078e0005 */
[----:B------:R-:W-:Y:S01]  /*749f0*/  MOV R7, R4 ;  /* 0x0000000400077202 */ /* 0x000fe20000000f00 */
[----:B-1----:R-:W2:Y:S01]  /*74a00*/  LDL.LU R22, [R1+0x358] ;  /* 0x0003580001167983 */ /* 0x002ea20000300800 */
[----:B------:R-:W2:Y:S03]  /*74a10*/  LDL.LU R23, [R1+0x35c] ;  /* 0x00035c0001177983 */ /* 0x000ea60000300800 */
[----:B------:R0:W-:Y:S01]  /*74a20*/  STL.64 [R1+0x2650], R6 ;  /* 0x0026500601007387 */ /* 0x0001e20000100a00 */
[----:B------:R-:W2:Y:S02]  /*74a30*/  LDL.LU R4, [R1+0x390] ;  /* 0x0003900001047983 */ /* 0x000ea40000300800 */
[----:B------:R-:W2:Y:S01]  /*74a40*/  LDL.LU R5, [R1+0x394] ;  /* 0x0003940001057983 */ /* 0x000ea20000300800 */
[----:B0-----:R-:W2:Y:S01]  /*74a50*/  LDL.LU R6, [R1+0x398] ;  /* 0x0003980001067983 */ /* 0x001ea20000300800 */
[----:B------:R-:W2:Y:S03]  /*74a60*/  LDL.LU R7, [R1+0x39c] ;  /* 0x00039c0001077983 */ /* 0x000ea60000300800 */
[----:B--2---:R3:W-:Y:S01]  /*74a70*/  STL.64 [R1+0x2660], R6 ;  /* 0x0026600601007387 */ /* 0x0047e20000100a00 */
[----:B------:R-:W-:Y:S01]  /*74a80*/  STL.64 [R1+0x2658], R4 ;  /* 0x0026580401007387 */ /* 0x000fe20000100a00 */
[----:B---3--:R-:W-:-:S02]  /*74a90*/  MOV R6, R10 ;  /* 0x0000000a00067202 */ /* 0x008fc40000000f00 */
[----:B------:R-:W-:Y:S01]  /*74aa0*/  MOV R7, R26 ;  /* 0x0000001a00077202 */ /* 0x000fe20000000f00 */
[----:B------:R-:W2:Y:S01]  /*74ab0*/  LDL.LU R10, [R1+0x2774] ;  /* 0x00277400010a7983 */ /* 0x000ea20000300800 */
[----:B------:R-:W3:Y:S03]  /*74ac0*/  LDL.LU R26, [R1+0x2770] ;  /* 0x00277000011a7983 */ /* 0x000ee60000300800 */
[----:B------:R-:W-:Y:S01]  /*74ad0*/  STL.64 [R1+0x2678], R6 ;  /* 0x0026780601007387 */ /* 0x000fe20000100a00 */
[----:B------:R-:W-:Y:S02]  /*74ae0*/  STL.64 [R1+0x2618], R22 ;  /* 0x0026181601007387 */ /* 0x000fe40000100a00 */
[----:B------:R0:W-:Y:S02]  /*74af0*/  STL.64 [R1+0x2610], R20 ;  /* 0x0026101401007387 */ /* 0x0001e40000100a00 */
[----:B0-----:R-:W2:Y:S01]  /*74b00*/  LDL.LU R20, [R1+0x360] ;  /* 0x0003600001147983 */ /* 0x001ea20000300800 */
[----:B------:R-:W2:Y:S02]  /*74b10*/  LDL.LU R21, [R1+0x364] ;  /* 0x0003640001157983 */ /* 0x000ea40000300800 */
[----:B------:R-:W2:Y:S02]  /*74b20*/  LDL.LU R22, [R1+0x368] ;  /* 0x0003680001167983 */ /* 0x000ea40000300800 */
[----:B------:R-:W2:Y:S01]  /*74b30*/  LDL.LU R23, [R1+0x36c] ;  /* 0x00036c0001177983 */ /* 0x000ea20000300800 */
[----:B------:R-:W-:Y:S01]  /*74b40*/  MOV R6, R16 ;  /* 0x0000001000067202 */ /* 0x000fe20000000f00 */
[----:B------:R-:W-:Y:S01]  /*74b50*/  IMAD.MOV.U32 R7, RZ, RZ, R19 ;  /* 0x000000ffff077224 */ /* 0x000fe200078e0013 */
[----:B------:R-:W3:Y:S01]  /*74b60*/  LDL.LU R16, [R1+0x276c] ;  /* 0x00276c0001107983 */ /* 0x000ee20000300800 */
[----:B------:R-:W3:Y:S03]  /*74b70*/  LDL.LU R19, [R1+0x2768] ;  /* 0x0027680001137983 */ /* 0x000ee60000300800 */
[----:B------:R0:W-:Y:S02]  /*74b80*/  STL.64 [R1+0x2690], R6 ;  /* 0x0026900601007387 */ /* 0x0001e40000100a00 */
[----:B0-----:R-:W-:-:S02]  /*74b90*/  MOV R6, R17 ;  /* 0x0000001100067202 */ /* 0x001fc40000000f00 */
[----:B--2---:R-:W-:Y:S01]  /*74ba0*/  STL.64 [R1+0x2630], R22 ;  /* 0x0026301601007387 */ /* 0x004fe20000100a00 */
[----:B------:R0:W-:Y:S03]  /*74bb0*/  STL.64 [R1+0x2628], R20 ;  /* 0x0026281401007387 */ /* 0x0001e60000100a00 */
[----:B0-----:R-:W2:Y:S01]  /*74bc0*/  LDL.LU R20, [R1+0x370] ;  /* 0x0003700001147983 */ /* 0x001ea20000300800 */
[----:B------:R-:W2:Y:S02]  /*74bd0*/  LDL.LU R21, [R1+0x374] ;  /* 0x0003740001157983 */ /* 0x000ea40000300800 */
[----:B------:R-:W2:Y:S02]  /*74be0*/  LDL.LU R22, [R1+0x378] ;  /* 0x0003780001167983 */ /* 0x000ea40000300800 */
[----:B------:R-:W2:Y:S01]  /*74bf0*/  LDL.LU R23, [R1+0x37c] ;  /* 0x00037c0001177983 */ /* 0x000ea20000300800 */
[----:B------:R-:W3:Y:S01]  /*74c00*/  LDL.LU R17, [R1+0x2764] ;  /* 0x0027640001117983 */ /* 0x000ee20000300800 */
[----:B----4-:R-:W-:-:S02]  /*74c10*/  MOV R7, R27 ;  /* 0x0000001b00077202 */ /* 0x010fc40000000f00 */
[----:B------:R-:W4:Y:S03]  /*74c20*/  LDL.LU R27, [R1+0x2760] ;  /* 0x00276000011b7983 */ /* 0x000f260000300800 */
[----:B------:R0:W-:Y:S02]  /*74c30*/  STL.64 [R1+0x26a8], R6 ;  /* 0x0026a80601007387 */ /* 0x0001e40000100a00 */
[----:B0-----:R-:W-:Y:S02]  /*74c40*/  MOV R6, R18 ;  /* 0x0000001200067202 */ /* 0x001fe40000000f00 */
[----:B--2---:R3:W-:Y:S01]  /*74c50*/  STL.64 [R1+0x2648], R22 ;  /* 0x0026481601007387 */ /* 0x0047e20000100a00 */
[----:B------:R0:W-:Y:S01]  /*74c60*/  STL.64 [R1+0x2640], R20 ;  /* 0x0026401401007387 */ /* 0x0001e20000100a00 */
[----:B---3--:R-:W-:Y:S02]  /*74c70*/  MOV R22, R16 ;  /* 0x0000001000167202 */ /* 0x008fe40000000f00 */
[----:B0-----:R-:W2:Y:S01]  /*74c80*/  LDL.LU R20, [R1+0x380] ;  /* 0x0003800001147983 */ /* 0x001ea20000300800 */
[----:B------:R-:W-:-:S02]  /*74c90*/  MOV R21, R19 ;  /* 0x0000001300157202 */ /* 0x000fc40000000f00 */
[----:B------:R-:W3:Y:S02]  /*74ca0*/  LDL.LU R19, [R1+0x275c] ;  /* 0x00275c0001137983 */ /* 0x000ee40000300800 */
[----:B------:R-:W4:Y:S02]  /*74cb0*/  LDL.LU R16, [R1+0x2758] ;  /* 0x0027580001107983 */ /* 0x000f240000300800 */
[----:B------:R-:W-:Y:S02]  /*74cc0*/  IMAD.MOV.U32 R23, RZ, RZ, R17 ;  /* 0x000000ffff177224 */ /* 0x000fe400078e0011 */
[----:B------:R-:W4:Y:S01]  /*74cd0*/  LDL.LU R17, [R1+0x2754] ;  /* 0x0027540001117983 */ /* 0x000f220000300800 */
[----:B------:R-:W4:Y:S01]  /*74ce0*/  LDL.LU R18, [R1+0x2750] ;  /* 0x0027500001127983 */ /* 0x000f220000300800 */
[----:B------:R-:W-:-:S05]  /*74cf0*/  MOV R7, R29 ;  /* 0x0000001d00077202 */ /* 0x000fca0000000f00 */
[----:B------:R0:W-:Y:S02]  /*74d00*/  STL.64 [R1+0x26c0], R6 ;  /* 0x0026c00601007387 */ /* 0x0001e40000100a00 */
[----:B0-----:R-:W-:Y:S02]  /*74d10*/  MOV R6, R28 ;  /* 0x0000001c00067202 */ /* 0x001fe40000000f00 */
[----:B------:R-:W-:-:S05]  /*74d20*/  MOV R7, R25 ;  /* 0x0000001900077202 */ /* 0x000fca0000000f00 */
[----:B------:R0:W-:Y:S01]  /*74d30*/  STL.64 [R1+0x26d8], R6 ;  /* 0x0026d80601007387 */ /* 0x0001e20000100a00 */
[----:B------:R3:W-:Y:S01]  /*74d40*/  STL.64 [R1+0x2670], R22 ;  /* 0x0026701601007387 */ /* 0x0007e20000100a00 */
[----:B0-----:R-:W-:Y:S01]  /*74d50*/  MOV R6, R24 ;  /* 0x0000001800067202 */ /* 0x001fe20000000f00 */
[----:B------:R-:W-:Y:S01]  /*74d60*/  IMAD.MOV.U32 R7, RZ, RZ, R9 ;  /* 0x000000ffff077224 */ /* 0x000fe200078e0009 */
[----:B--2---:R0:W-:Y:S01]  /*74d70*/  STL.64 [R1+0x2668], R20 ;  /* 0x0026681401007387 */ /* 0x0041e20000100a00 */
[----:B---3--:R-:W-:Y:S02]  /*74d80*/  MOV R23, R19 ;  /* 0x0000001300177202 */ /* 0x008fe40000000f00 */
[----:B----4-:R-:W-:Y:S01]  /*74d90*/  MOV R22, R18 ;  /* 0x0000001200167202 */ /* 0x010fe20000000f00 */
[----:B0-----:R-:W-:Y:S01]  /*74da0*/  IMAD.MOV.U32 R20, RZ, RZ, R16 ;  /* 0x000000ffff147224 */ /* 0x001fe200078e0010 */
[----:B------:R-:W-:Y:S01]  /*74db0*/  MOV R21, R17 ;  /* 0x0000001100157202 */ /* 0x000fe20000000f00 */
[----:B------:R-:W2:Y:S01]  /*74dc0*/  LDL.LU R16, [R1+0x274c] ;  /* 0x00274c0001107983 */ /* 0x000ea20000300800 */
[----:B------:R-:W3:Y:S02]  /*74dd0*/  LDL.LU R17, [R1+0x2748] ;  /* 0x0027480001117983 */ /* 0x000ee40000300800 */
[----:B------:R-:W4:Y:S02]  /*74de0*/  LDL.LU R18, [R1+0x2744] ;  /* 0x0027440001127983 */ /* 0x000f240000300800 */
[----:B------:R-:W2:Y:S01]  /*74df0*/  LDL.LU R19, [R1+0x2740] ;  /* 0x0027400001137983 */ /* 0x000ea20000300800 */
[----:B------:R-:W-:Y:S01]  /*74e00*/  STL.64 [R1+0x26f0], R6 ;  /* 0x0026f00601007387 */ /* 0x000fe20000100a00 */
        /* <DEDUP_REMOVED lines=10> */
[----:B------:R0:W-:Y:S02]  /*74eb0*/  STL.64 [R1+0x2698], R20 ;  /* 0x0026981401007387 */ /* 0x0001e40000100a00 */
[----:B---3--:R-:W-:Y:S01]  /*74ec0*/  IMAD.MOV.U32 R22, RZ, RZ, R17 ;  /* 0x000000ffff167224 */ /* 0x008fe200078e0011 */
[----:B------:R-:W-:Y:S02]  /*74ed0*/  MOV R23, R16 ;  /* 0x0000001000177202 */ /* 0x000fe40000000f00 */
[----:B0-----:R-:W-:-:S02]  /*74ee0*/  MOV R20, R19 ;  /* 0x0000001300147202 */ /* 0x001fc40000000f00 */
[----:B----4-:R-:W-:Y:S01]  /*74ef0*/  MOV R21, R18 ;  /* 0x0000001200157202 */ /* 0x010fe20000000f00 */
        /* <DEDUP_REMOVED lines=22> */
[C---:B--2---:R-:W-:Y:S01]  /*75060*/  HMMA.16816.F32 R16, R12.reuse, R26, R16 ;  /* 0x0000001a0c10723c */ /* 0x044fe20000001810 */
        /* <DEDUP_REMOVED lines=15> */
[----:B------:R-:W3:Y:S02]  /*75160*/  LDL.LU.64 R16, [R1+0x2730] ;  /* 0x0027300001107983 */ /* 0x000ee40000300a00 */
[----:B------:R0:W-:Y:S02]  /*75170*/  STL.64 [R1+0x25f8], R26 ;  /* 0x0025f81a01007387 */ /* 0x0001e40000100a00 */
[----:B------:R-:W4:Y:S01]  /*75180*/  LDL.LU R24, [R1+0x340] ;  /* 0x0003400001187983 */ /* 0x000f220000300800 */
[----:B------:R-:W4:Y:S04]  /*75190*/  LDL.LU R25, [R1+0x344] ;  /* 0x0003440001197983 */ /* 0x000f280000300800 */
[----:B0-----:R-:W4:Y:S01]  /*751a0*/  LDL.LU R26, [R1+0x348] ;  /* 0x00034800011a7983 */ /* 0x001f220000300800 */
[----:B------:R-:W4:Y:S01]  /*751b0*/  LDL.LU R27, [R1+0x34c] ;  /* 0x00034c00011b7983 */ /* 0x000f220000300800 */
[----:B---3--:R-:W-:Y:S02]  /*751c0*/  HMMA.16816.F32 R12, R12, R10, R16 ;  /* 0x0000000a0c0c723c */ /* 0x008fe40000001810 */
[----:B------:R-:W2:Y:S01]  /*751d0*/  LDL.LU.64 R18, [R1+0x2728] ;  /* 0x0027280001127983 */ /* 0x000ea20000300a00 */
[----:B------:R-:W2:Y:S01]  /*751e0*/  LDL.LU.64 R16, [R1+0x2720] ;  /* 0x0027200001107983 */ /* 0x000ea20000300a00 */
[----:B------:R-:W-:-:S02]  /*751f0*/  MOV R6, R2 ;  /* 0x0000000200067202 */ /* 0x000fc40000000f00 */
[----:B------:R-:W-:Y:S11]  /*75200*/  MOV R7, R0 ;  /* 0x0000000000077202 */ /* 0x000ff60000000f00 */
[----:B------:R-:W-:Y:S06]  /*75210*/  @!UPT UIADD3 URZ, URZ, URZ, URZ ;  /* 0x0000003f3f3ff290 */ /* 0x000fec000fffe03f */
[----:B------:R-:W-:Y:S01]  /*75220*/  STL.64 [R1+0xb40], R12 ;  /* 0x000b400c01007387 */ /* 0x000fe20000100a00 */
[----:B------:R0:W-:Y:S03]  /*75230*/  STL.64 [R1+0xb48], R14 ;  /* 0x000b480e01007387 */ /* 0x0001e60000100a00 */
[----:B0-----:R-:W3:Y:S01]  /*75240*/  LDL.LU.64 R14, [R1+0x168] ;  /* 0x00016800010e7983 */ /* 0x001ee20000300a00 */
        /* <DEDUP_REMOVED lines=62> */
[----:B0-----:R-:W2:Y:S01]  /*75630*/  LDL.LU.64 R6, [R1+0x2650] ;  /* 0x0026500001067983 */ /* 0x001ea20000300a00 */
[----:B------:R0:W-:Y:S02]  /*75640*/  STL.64 [R1+0x2510], R14 ;  /* 0x0025100e01007387 */ /* 0x0001e40000100a00 */
[----:B------:R-:W3:Y:S02]  /*75650*/  LDL.LU R12, [R1+0x320] ;  /* 0x00032000010c7983 */ /* 0x000ee40000300800 */
[----:B------:R-:W3:Y:S01]  /*75660*/  LDL.LU R13, [R1+0x324] ;  /* 0x00032400010d7983 */ /* 0x000ee20000300800 */
[----:B0-----:R-:W3:Y:S01]  /*75670*/  LDL.LU R14, [R1+0x328] ;  /* 0x00032800010e7983 */ /* 0x001ee20000300800 */
[----:B------:R-:W3:Y:S01]  /*75680*/  LDL.LU R15, [R1+0x32c] ;  /* 0x00032c00010f7983 */ /* 0x000ee20000300800 */
        /* <DEDUP_REMOVED lines=21> */
[C---:B--2---:R-:W-:Y:S11]  /*757e0*/  HMMA.16816.F32 R20, R16.reuse, R6, R20 ;  /* 0x000000061014723c */ /* 0x044ff60000001814 */
[----:B------:R-:W-:Y:S11]  /*757f0*/  @!UPT UIADD3 URZ, URZ, URZ, URZ ;  /* 0x0000003f3f3ff290 */ /* 0x000ff6000fffe03f */
[----:B------:R-:W-:Y:S01]  /*75800*/  @!UPT UIADD3 URZ, URZ, URZ, URZ ;  /* 0x0000003f3f3ff290 */ /* 0x000fe2000fffe03f */
[----:B------:R-:W-:Y:S01]  /*75810*/  STL.64 [R1+0xc90], R20 ;  /* 0x000c901401007387 */ /* 0x000fe20000100a00 */
[----:B------:R0:W-:Y:S03]  /*75820*/  STL.64 [R1+0xc98], R22 ;  /* 0x000c981601007387 */ /* 0x0001e60000100a00 */
[----:B0-----:R-:W4:Y:S01]  /*75830*/  LDL.LU.64 R22, [R1+0x2600] ;  /* 0x0026000001167983 */ /* 0x001f220000300a00 */
[----:B------:R0:W-:Y:S02]  /*75840*/  STL [R1+0x25b0], R7 ;  /* 0x0025b00701007387 */ /* 0x0001e40000100800 */
[----:B------:R-:W2:Y:S01]  /*75850*/  LDL.LU R4, [R1+0x330] ;  /* 0x0003300001047983 */ /* 0x000ea20000300800 */
[----:B------:R-:W-:Y:S01]  /*75860*/  MOV R9, R6 ;  /* 0x0000000600097202 */ /* 0x000fe20000000f00 */
[----:B------:R-:W2:Y:S01]  /*75870*/  LDL.LU R5, [R1+0x334] ;  /* 0x0003340001057983 */ /* 0x000ea20000300800 */
[----:B------:R-:W2:Y:S03]  /*75880*/  LDL.LU R6, [R1+0x338] ;  /* 0x0003380001067983 */ /* 0x000ea60000300800 */
[----:B0-----:R-:W2:Y:S01]  /*75890*/  LDL.LU R7, [R1+0x33c] ;  /* 0x00033c0001077983 */ /* 0x001ea20000300800 */
[C---:B----4-:R-:W-:Y:S03]  /*758a0*/  HMMA.16816.F32 R20, R16.reuse, R22, R24 ;  /* 0x000000161014723c */ /* 0x050fe60000001818 */
[----:B------:R-:W2:Y:S11]  /*758b0*/  LDL.LU.64 R26, [R1+0x25f8] ;  /* 0x0025f800011a7983 */ /* 0x000eb60000300a00 */
[----:B------:R-:W-:Y:S09]  /*758c0*/  @!UPT UIADD3 URZ, URZ, URZ, URZ ;  /* 0x0000003f3f3ff290 */ /* 0x000ff2000fffe03f */
[----:B------:R-:W-:Y:S01]  /*758d0*/  STL.64 [R1+0xc80], R20 ;  /* 0x000c801401007387 */ /* 0x000fe20000100a00 */
[----:B------:R0:W-:Y:S03]  /*758e0*/  STL.64 [R1+0xc88], R22 ;  /* 0x000c881601007387 */ /* 0x0001e60000100a00 */
[----:B0-----:R-:W4:Y:S01]  /*758f0*/  LDL.LU.64 R22, [R1+0x25f0] ;  /* 0x0025f00001167983 */ /* 0x001f220000300a00 */
[----:B------:R-:W3:Y:S01]  /*75900*/  LDL.LU.64 R20, [R1+0x25e8] ;  /* 0x0025e80001147983 */ /* 0x000ee20000300a00 */
[C---:B--2---:R-:W-:Y:S02]  /*75910*/  HMMA.16816.F32 R4, R16.reuse, R26, R4 ;  /* 0x0000001a1004723c */ /* 0x044fe40000001804 */
[----:B------:R-:W-:Y:S01]  /*75920*/  STL [R1+0x249c], R26 ;  /* 0x00249c1a01007387 */ /* 0x000fe20000100800 */
[----:B------:R-:W-:Y:S11]  /*75930*/  STL [R1+0x2498], R27 ;  /* 0x0024981b01007387 */ /* 0x000ff60000100800 */
[----:B------:R-:W-:Y:S09]  /*75940*/  @!UPT UIADD3 URZ, URZ, URZ, URZ ;  /* 0x0000003f3f3ff290 */ /* 0x000ff2000fffe03f */
[----:B------:R-:W-:Y:S01]  /*75950*/  STL.64 [R1+0xc70], R4 ;  /* 0x000c700401007387 */ /* 0x000fe20000100a00 */
[----:B------:R3:W-:Y:S02]  /*75960*/  STL.64 [R1+0xc78], R6 ;  /* 0x000c780601007387 */ /* 0x0007e40000100a00 */
[----:B---3--:R-:W-:Y:S01]  /*75970*/  HMMA.16816.F32 R4, R16, R10, R12 ;  /* 0x0000000a1004723c */ /* 0x008fe2000000180c */
[----:B------:R-:W-:Y:S01]  /*75980*/  STL.64 [R1+0x2598], R10 ;  /* 0x0025980a01007387 */ /* 0x000fe20000100a00 */
[----:B------:R-:W-:Y:S11]  /*75990*/  STL [R1+0x2590], R9 ;  /* 0x0025900901007387 */ /* 0x000ff60000100800 */
[----:B------:R-:W-:Y:S10]  /*759a0*/  @!UPT UIADD3 URZ, URZ, URZ, URZ ;  /* 0x0000003f3f3ff290 */ /* 0x000ff4000fffe03f */
[----:B------:R-:W-:Y:S01]  /*759b0*/  STL.64 [R1+0xc40], R4 ;  /* 0x000c400401007387 */ /* 0x000fe20000100a00 */
[----:B------:R-:W-:Y:S02]  /*759c0*/  STL.64 [R1+0xc48], R6 ;  /* 0x000c480601007387 */ /* 0x000fe40000100a00 */
[----:B------:R-:W2:Y:S02]  /*759d0*/  LDL.LU.64 R14, [R1+0x178] ;  /* 0x00017800010e7983 */ /* 0x000ea40000300a00 */
[----:B--2---:R0:W-:Y:S04]  /*759e0*/  STL.64 [R1+0x2528], R14 ;  /* 0x0025280e01007387 */ /* 0x0041e80000100a00 */
[----:B0-----:R-:W2:Y:S01]  /*759f0*/  LDL.LU.64 R14, [R1+0x188] ;  /* 0x00018800010e7983 */ /* 0x001ea20000300a00 */
[----:B------:R-:W-:Y:S01]  /*75a00*/  IMAD.MOV.U32 R16, RZ, RZ, R20 ;  /* 0x000000ffff107224 */ /* 0x000fe200078e0014 */
[----:B------:R-:W-:-:S02]  /*75a10*/  MOV R17, R21 ;  /* 0x0000001500117202 */ /* 0x000fc40000000f00 */
[----:B----4-:R-:W-:Y:S02]  /*75a20*/  MOV R18, R22 ;  /* 0x0000001600127202 */ /* 0x010fe40000000f00 */
[----:B------:R-:W-:Y:S01]  /*75a30*/  MOV R19, R23 ;  /* 0x0000001700137202 */ /* 0x000fe20000000f00 */
[----:B--2---:R0:W-:Y:S01]  /*75a40*/  STL.64 [R1+0x2540], R14 ;  /* 0x0025400e01007387 */ /* 0x0041e20000100a00 */
[----:B------:R-:W2:Y:S02]  /*75a50*/  LDL.LU R20, [R1+0x25e0] ;  /* 0x0025e00001147983 */ /* 0x000ea40000300800 */
[----:B------:R-:W3:Y:S02]  /*75a60*/  LDL.LU R21, [R1+0x25dc] ;  /* 0x0025dc0001157983 */ /* 0x000ee40000300800 */
[----:B------:R-:W4:Y:S01]  /*75a70*/  LDL.LU R22, [R1+0x25d8] ;  /* 0x0025d80001167983 */ /* 0x000f220000300800 */
[----:B------:R-:W2:Y:S04]  /*75a80*/  LDL.LU R23, [R1+0x25d4] ;  /* 0x0025d40001177983 */ /* 0x000ea80000300800 */
[----:B0-----:R-:W2:Y:S04]  /*75a90*/  LDL.LU.64 R14, [R1+0x198] ;  /* 0x00019800010e7983 */ /* 0x001ea80000300a00 */
[----:B--2---:R0:W-:Y:S04]  /*75aa0*/  STL.64 [R1+0x2558], R14 ;  /* 0x0025580e01007387 */ /* 0x0041e80000100a00 */
[----:B0-----:R-:W2:Y:S04]  /*75ab0*/  LDL.LU.64 R14, [R1+0x1a8] ;  /* 0x0001a800010e7983 */ /* 0x001ea80000300a00 */
[----:B--2---:R-:W-:Y:S01]  /*75ac0*/  STL.64 [R1+0x2570], R14 ;  /* 0x0025700e01007387 */ /* 0x004fe20000100a00 */
[----:B------:R-:W-:Y:S02]  /*75ad0*/  STL.64 [R1+0x2520], R18 ;  /* 0x0025201201007387 */ /* 0x000fe40000100a00 */
[----:B------:R0:W-:Y:S02]  /*75ae0*/  STL.64 [R1+0x2518], R16 ;  /* 0x0025181001007387 */ /* 0x0001e40000100a00 */
        /* <DEDUP_REMOVED lines=8> */
[----:B------:R-:W3:Y:S01]  /*75b70*/  LDL.LU R4, [R1+0x310] ;  /* 0x0003100001047983 */ /* 0x000ee20000300800 */
[----:B------:R-:W3:Y:S02]  /*75b80*/  LDL.LU R5, [R1+0x314] ;  /* 0x0003140001057983 */ /* 0x000ee40000300800 */
[----:B------:R-:W3:Y:S02]  /*75b90*/  LDL.LU R6, [R1+0x318] ;  /* 0x0003180001067983 */ /* 0x000ee40000300800 */
[----:B------:R-:W3:Y:S01]  /*75ba0*/  LDL.LU R7, [R1+0x31c] ;  /* 0x00031c0001077983 */ /* 0x000ee20000300800 */
[----:B--2---:R0:W-:Y:S01]  /*75bb0*/  STL.64 [R1+0x25a8], R26 ;  /* 0x0025a81a01007387 */ /* 0x0041e20000100a00 */
[----:B------:R-:W-:Y:S03]  /*75bc0*/  STL.64 [R1+0x25a0], R24 ;  /* 0x0025a01801007387 */ /* 0x000fe60000100a00 */
[----:B0-----:R-:W2:Y:S01]  /*75bd0*/  LDL.LU.64 R26, [R1+0x1e8] ;  /* 0x0001e800011a7983 */ /* 0x001ea20000300a00 */
[----:B------:R-:W2:Y:S02]  /*75be0*/  LDL.LU.64 R10, [R1+0x1d8] ;  /* 0x0001d800010a7983 */ /* 0x000ea40000300a00 */
[----:B------:R-:W2:Y:S02]  /*75bf0*/  LDL.LU.64 R14, [R1+0x1b8] ;  /* 0x0001b800010e7983 */ /* 0x000ea40000300a00 */
[----:B--2---:R0:W-:Y:S01]  /*75c00*/  STL.64 [R1+0x2588], R14 ;  /* 0x0025880e01007387 */ /* 0x0041e20000100a00 */
[----:B------:R-:W2:Y:S02]  /*75c10*/  LDL.LU R12, [R1+0x2f0] ;  /* 0x0002f000010c7983 */ /* 0x000ea40000300800 */
[----:B------:R-:W2:Y:S01]  /*75c20*/  LDL.LU R13, [R1+0x2f4] ;  /* 0x0002f400010d7983 */ /* 0x000ea20000300800 */
[----:B0-----:R-:W2:Y:S01]  /*75c30*/  LDL.LU R14, [R1+0x2f8] ;  /* 0x0002f800010e7983 */ /* 0x001ea20000300800 */
[----:B------:R-:W2:Y:S02]  /*75c40*/  LDL.LU R15, [R1+0x2fc] ;  /* 0x0002fc00010f7983 */ /* 0x000ea40000300800 */
[----:B------:R3:W-:Y:S02]  /*75c50*/  STL.64 [R1+0x2538], R18 ;  /* 0x0025381201007387 */ /* 0x0007e40000100a00 */
[----:B------:R0:W-:Y:S01]  /*75c60*/  STL.64 [R1+0x2530], R16 ;  /* 0x0025301001007387 */ /* 0x0001e20000100a00 */
[----:B---3--:R-:W-:-:S02]  /*75c70*/  MOV R18, R21 ;  /* 0x0000001500127202 */ /* 0x008fc40000000f00 */
[----:B0-----:R-:W-:Y:S02]  /*75c80*/  MOV R16, R23 ;  /* 0x0000001700107202 */ /* 0x001fe40000000f00 */
[----:B------:R-:W-:Y:S01]  /*75c90*/  MOV R19, R20 ;  /* 0x0000001400137202 */ /* 0x000fe20000000f00 */
[----:B------:R-:W3:Y:S01]  /*75ca0*/  LDL.LU R23, [R1+0x25d0] ;  /* 0x0025d00001177983 */ /* 0x000ee20000300800 */
[----:B----4-:R-:W-:Y:S02]  /*75cb0*/  IMAD.MOV.U32 R17, RZ, RZ, R22 ;  /* 0x000000ffff117224 */ /* 0x010fe400078e0016 */
[----:B------:R-:W4:Y:S02]  /*75cc0*/  LDL.LU R22, [R1+0x25cc] ;  /* 0x0025cc0001167983 */ /* 0x000f240000300800 */
[----:B------:R-:W2:Y:S01]  /*75cd0*/  LDL.LU R21, [R1+0x25c8] ;  /* 0x0025c80001157983 */ /* 0x000ea20000300800 */
        /* <DEDUP_REMOVED lines=8> */
[----:B------:R0:W-:Y:S02]  /*75d60*/  STL.64 [R1+0x2560], R16 ;  /* 0x0025601001007387 */ /* 0x0001e40000100a00 */
[----:B0-----:R-:W-:-:S02]  /*75d70*/  MOV R16, R20 ;  /* 0x0000001400107202 */ /* 0x001fc40000000f00 */
[----:B------:R-:W-:Y:S01]  /*75d80*/  MOV R17, R21 ;  /* 0x0000001500117202 */ /* 0x000fe20000000f00 */
[----:B------:R-:W2:Y:S01]  /*75d90*/  LDL.LU R20, [R1+0x25c0] ;  /* 0x0025c00001147983 */ /* 0x000ea20000300800 */
[----:B------:R-:W2:Y:S02]  /*75da0*/  LDL.LU R21, [R1+0x25bc] ;  /* 0x0025bc0001157983 */ /* 0x000ea40000300800 */
[----:B----4-:R-:W-:Y:S01]  /*75db0*/  IMAD.MOV.U32 R18, RZ, RZ, R22 ;  /* 0x000000ffff127224 */ /* 0x010fe200078e0016 */
[----:B---3--:R-:W-:Y:S01]  /*75dc0*/  MOV R19, R23 ;  /* 0x0000001700137202 */ /* 0x008fe20000000f00 */
[----:B------:R-:W2:Y:S01]  /*75dd0*/  LDL.LU R22, [R1+0x25b8] ;  /* 0x0025b80001167983 */ /* 0x000ea20000300800 */
[----:B------:R-:W2:Y:S03]  /*75de0*/  LDL.LU R23, [R1+0x25b4] ;  /* 0x0025b40001177983 */ /* 0x000ea60000300800 */
        /* <DEDUP_REMOVED lines=9> */
[----:B------:R0:W-:Y:S01]  /*75e80*/  STL.64 [R1+0xe50], R4 ;  /* 0x000e500401007387 */ /* 0x0001e20000100a00 */
[----:B------:R1:W-:Y:S01]  /*75e90*/  STL.64 [R1+0xe58], R6 ;  /* 0x000e580601007387 */ /* 0x0003e20000100a00 */
[----:B0-----:R-:W-:Y:S02]  /*75ea0*/  MOV R5, R26 ;  /* 0x0000001a00057202 */ /* 0x001fe40000000f00 */
[----:B-1----:R-:W2:Y:S01]  /*75eb0*/  LDL.LU R7, [R1+0x25b0] ;  /* 0x0025b00001077983 */ /* 0x002ea20000300800 */
[----:B------:R-:W-:Y:S02]  /*75ec0*/  MOV R4, R27 ;  /* 0x0000001b00047202 */ /* 0x000fe40000000f00 */
[----:B------:R-:W4:Y:S02]  /*75ed0*/  LDL.LU.64 R26, [R1+0x25a8] ;  /* 0x0025a800011a7983 */ /* 0x000f240000300a00 */
[----:B------:R-:W4:Y:S02]  /*75ee0*/  LDL.LU.64 R24, [R1+0x25a0] ;  /* 0x0025a00001187983 */ /* 0x000f240000300a00 */
[----:B------:R-:W-:Y:S01]  /*75ef0*/  IMAD.MOV.U32 R8, RZ, RZ, R11 ;  /* 0x000000ffff087224 */ /* 0x000fe200078e000b */
[----:B------:R-:W-:Y:S01]  /*75f00*/  STL [R1+0x24a4], R4 ;  /* 0x0024a40401007387 */ /* 0x000fe20000100800 */
[----:B------:R-:W-:Y:S01]  /*75f10*/  STL [R1+0x24a0], R5 ;  /* 0x0024a00501007387 */ /* 0x000fe20000100800 */
[C---:B----4-:R-:W-:Y:S11]  /*75f20*/  HMMA.16816.F32 R24, R20.reuse, R10, R24 ;  /* 0x0000000a1418723c */ /* 0x050ff60000001818 */
[----:B------:R-:W-:Y:S11]  /*75f30*/  @!UPT UIADD3 URZ, URZ, URZ, URZ ;  /* 0x0000003f3f3ff290 */ /* 0x000ff6000fffe03f */
[----:B------:R-:W-:Y:S01]  /*75f40*/  @!UPT UIADD3 URZ, URZ, URZ, URZ ;  /* 0x0000003f3f3ff290 */ /* 0x000fe2000fffe03f */
[----:B------:R0:W-:Y:S01]  /*75f50*/  STL.64 [R1+0xe60], R24 ;  /* 0x000e601801007387 */ /* 0x0001e20000100a00 */
[----:B------:R1:W-:Y:S01]  /*75f60*/  STL.64 [R1+0xe68], R26 ;  /* 0x000e681a01007387 */ /* 0x0003e20000100a00 */
[----:B0-----:R-:W-:Y:S02]  /*75f70*/  MOV R24, R10 ;  /* 0x0000000a00187202 */ /* 0x001fe40000000f00 */
[----:B------:R-:W4:Y:S01]  /*75f80*/  LDL.LU.64 R10, [R1+0x2598] ;  /* 0x00259800010a7983 */ /* 0x000f220000300a00 */
[----:B------:R-:W2:Y:S02]  /*75f90*/  LDL.LU R9, [R1+0x2590] ;  /* 0x0025900001097983 */ /* 0x000ea40000300800 */
[----:B------:R-:W-:Y:S02]  /*75fa0*/  STL [R1+0x24ac], R8 ;  /* 0x0024ac0801007387 */ /* 0x000fe40000100800 */
[----:B------:R-:W-:Y:S01]  /*75fb0*/  STL [R1+0x24a8], R24 ;  /* 0x0024a81801007387 */ /* 0x000fe20000100800 */
[----:B-1----:R-:W2:Y:S02]  /*75fc0*/  LDL.LU.64 R26, [R1+0x1c8] ;  /* 0x0001c800011a7983 */ /* 0x002ea40000300a00 */
[----:B--2---:R-:W-:Y:S11]  /*75fd0*/  HMMA.16816.F32 R12, R20, R26, R12 ;  /* 0x0000001a140c723c */ /* 0x004ff6000000180c */
[----:B------:R-:W-:Y:S11]  /*75fe0*/  @!UPT UIADD3 URZ, URZ, URZ, URZ ;  /* 0x0000003f3f3ff290 */ /* 0x000ff6000fffe03f */
[----:B------:R-:W-:Y:S01]  /*75ff0*/  @!UPT UIADD3 URZ, URZ, URZ, URZ ;  /* 0x0000003f3f3ff290 */ /* 0x000fe2000fffe03f */
[----:B------:R-:W-:Y:S01]  /*76000*/  STL.64 [R1+0xe70], R12 ;  /* 0x000e700c01007387 */ /* 0x000fe20000100a00 */
[----:B------:R0:W-:Y:S03]  /*76010*/  STL.64 [R1+0xe78], R14 ;  /* 0x000e780e01007387 */ /* 0x0001e60000100a00 */
[----:B0-----:R-:W3:Y:S01]  /*76020*/  LDL.LU.64 R14, [R1+0x2588] ;  /* 0x00258800010e7983 */ /* 0x001ee20000300a00 */
[----:B------:R-:W-:-:S05]  /*76030*/  MOV R3, R26 ;  /* 0x0000001a00037202 */ /* 0x000fca0000000f00 */
[----:B------:R-:W-:Y:S01]  /*76040*/  STL [R1+0x24b0], R3 ;  /* 0x0024b00301007387 */ /* 0x000fe20000100800 */
[C---:B---3--:R-:W-:Y:S01]  /*76050*/  HMMA.16816.F32 R16, R20.reuse, R14, R16 ;  /* 0x0000000e1410723c */ /* 0x048fe20000001810 */
        /* <DEDUP_REMOVED lines=16> */
[----:B------:R-:W2:Y:S01]  /*76160*/  LDL.LU.64 R14, [R1+0x2558] ;  /* 0x00255800010e7983 */ /* 0x000ea20000300a00 */
[----:B------:R-:W-:Y:S01]  /*76170*/  MOV R25, R27 ;  /* 0x0000001b00197202 */ /* 0x000fe20000000f00 */
        /* <DEDUP_REMOVED lines=27> */
[----:B------:R-:W-:Y:S01]  /*76330*/  STL.64 [R1+0x24c0], R26 ;  /* 0x0024c01a01007387 */ /* 0x000fe20000100a00 */
[----:B------:R0:W-:Y:S01]  /*76340*/  STL.64 [R1+0x24b8], R24 ;  /* 0x0024b81801007387 */ /* 0x0001e20000100a00 */
[----:B--2---:R-:W-:Y:S01]  /*76350*/  HMMA.16816.F32 R16, R20, R14, R16 ;  /* 0x0000000e1410723c */ /* 0x004fe20000001810 */
[----:B------:R-:W-:-:S02]  /*76360*/  MOV R3, R14 ;  /* 0x0000000e00037202 */ /* 0x000fc40000000f00 */
[----:B------:R-:W-:Y:S11]  /*76370*/  MOV R8, R15 ;  /* 0x0000000f00087202 */ /* 0x000ff60000000f00 */
[----:B------:R-:W-:Y:S09]  /*76380*/  @!UPT UIADD3 URZ, URZ, URZ, URZ ;  /* 0x0000003f3f3ff290 */ /* 0x000ff2000fffe03f */
[----:B------:R-:W-:Y:S01]  /*76390*/  STL.64 [R1+0xed0], R16 ;  /* 0x000ed01001007387 */ /* 0x000fe20000100a00 */
[----:B------:R-:W-:Y:S02]  /*763a0*/  STL.64 [R1+0xed8], R18 ;  /* 0x000ed81201007387 */ /* 0x000fe40000100a00 */
[----:B------:R-:W2:Y:S02]  /*763b0*/  LDL.LU R12, [R1+0x20] ;  /* 0x00002000010c7983 */ /* 0x000ea40000300800 */
[----:B------:R-:W2:Y:S01]  /*763c0*/  LDL.LU R13, [R1+0x24] ;  /* 0x00002400010d7983 */ /* 0x000ea20000300800 */
[----:B------:R-:W3:Y:S01]  /*763d0*/  LDL.LU R14, [R1+0x28] ;  /* 0x00002800010e7983 */ /* 0x000ee20000300800 */
[----:B------:R-:W3:Y:S02]  /*763e0*/  LDL.LU R15, [R1+0x2c] ;  /* 0x00002c00010f7983 */ /* 0x000ee40000300800 */
[----:B0-----:R-:W2:Y:S02]  /*763f0*/  LDL.LU R24, [R1+0x250] ;  /* 0x0002500001187983 */ /* 0x001ea40000300800 */
[----:B------:R-:W2:Y:S01]  /*76400*/  LDL.LU R25, [R1+0x254] ;  /* 0x0002540001197983 */ /* 0x000ea20000300800 */
[----:B------:R-:W2:Y:S01]  /*76410*/  LDL.LU R26, [R1+0x258] ;  /* 0x00025800011a7983 */ /* 0x000ea20000300800 */
[----:B------:R-:W2:Y:S03]  /*76420*/  LDL.LU R27, [R1+0x25c] ;  /* 0x00025c00011b7983 */ /* 0x000ea60000300800 */
[----:B--2---:R0:W-:Y:S01]  /*76430*/  STL.64 [R1+0x24d0], R26 ;  /* 0x0024d01a01007387 */ /* 0x0041e20000100a00 */
[----:B------:R-:W-:Y:S03]  /*76440*/  STL.64 [R1+0x24c8], R24 ;  /* 0x0024c81801007387 */ /* 0x000fe60000100a00 */
[----:B0-----:R-:W2:Y:S04]  /*76450*/  LDL.LU.64 R26, [R1+0x138] ;  /* 0x00013800011a7983 */ /* 0x001ea80000300a00 */
[----:B--2---:R0:W-:Y:S04]  /*76460*/  STL.64 [R1+0x24e0], R26 ;  /* 0x0024e01a01007387 */ /* 0x0041e80000100a00 */
[----:B0-----:R-:W2:Y:S04]  /*76470*/  LDL.LU.64 R26, [R1+0x148] ;  /* 0x00014800011a7983 */ /* 0x001ea80000300a00 */
[----:B--2---:R-:W-:Y:S01]  /*76480*/  STL.64 [R1+0x24f8], R26 ;  /* 0x0024f81a01007387 */ /* 0x004fe20000100a00 */
[----:B---3--:R-:W-:Y:S02]  /*76490*/  STL.64 [R1+0x22d8], R14 ;  /* 0x0022d80e01007387 */ /* 0x008fe40000100a00 */
[----:B------:R0:W-:Y:S02]  /*764a0*/  STL.64 [R1+0x22d0], R12 ;  /* 0x0022d00c01007387 */ /* 0x0001e40000100a00 */
[----:B0-----:R-:W2:Y:S01]  /*764b0*/  LDL.LU R12, [R1+0x30] ;  /* 0x00003000010c7983 */ /* 0x001ea20000300800 */
[----:B------:R-:W2:Y:S02]  /*764c0*/  LDL.LU R13, [R1+0x34] ;  /* 0x00003400010d7983 */ /* 0x000ea40000300800 */
[----:B------:R-:W3:Y:S02]  /*764d0*/  LDL.LU R14, [R1+0x38] ;  /* 0x00003800010e7983 */ /* 0x000ee40000300800 */
[----:B------:R-:W3:Y:S01]  /*764e0*/  LDL.LU R15, [R1+0x3c] ;  /* 0x00003c00010f7983 */ /* 0x000ee20000300800 */
[----:B------:R-:W2:Y:S04]  /*764f0*/  LDL.LU.64 R26, [R1+0x158] ;  /* 0x00015800011a7983 */ /* 0x000ea80000300a00 */
[----:B---3--:R0:W-:Y:S01]  /*76500*/  STL.64 [R1+0x22e8], R14 ;  /* 0x0022e80e01007387 */ /* 0x0081e20000100a00 */
[----:B--2---:R1:W-:Y:S03]  /*76510*/  STL.64 [R1+0x22e0], R12 ;  /* 0x0022e00c01007387 */ /* 0x0043e60000100a00 */
[----:B0-----:R-:W2:Y:S01]  /*76520*/  LDL.LU R14, [R1+0x118] ;  /* 0x00011800010e7983 */ /* 0x001ea20000300800 */
[----:B------:R-:W2:Y:S03]  /*76530*/  LDL.LU R15, [R1+0x11c] ;  /* 0x00011c00010f7983 */ /* 0x000ea60000300800 */
[----:B--2---:R0:W-:Y:S01]  /*76540*/  STL.64 [R1+0x24d8], R14 ;  /* 0x0024d80e01007387 */ /* 0x0041e20000100a00 */
[----:B-1----:R-:W2:Y:S02]  /*76550*/  LDL.LU R12, [R1+0x260] ;  /* 0x00026000010c7983 */ /* 0x002ea40000300800 */
[----:B------:R-:W2:Y:S01]  /*76560*/  LDL.LU R13, [R1+0x264] ;  /* 0x00026400010d7983 */ /* 0x000ea20000300800 */
[----:B0-----:R-:W3:Y:S01]  /*76570*/  LDL.LU R14, [R1+0x268] ;  /* 0x00026800010e7983 */ /* 0x001ee20000300800 */
[----:B------:R-:W3:Y:S03]  /*76580*/  LDL.LU R15, [R1+0x26c] ;  /* 0x00026c00010f7983 */ /* 0x000ee60000300800 */
        /* <DEDUP_REMOVED lines=12> */
[----:B------:R-:W3:Y:S01]  /*76650*/  LDL.LU R18, [R1+0x11f4] ;  /* 0x0011f40001127983 */ /* 0x000ee20000300800 */
[----:B------:R-:W3:Y:S03]  /*76660*/  LDL.LU R19, [R1+0xe10] ;  /* 0x000e100001137983 */ /* 0x000ee60000300800 */
[----:B---3--:R0:W-:Y:S01]  /*76670*/  STL.64 [R1+0x22f0], R18 ;  /* 0x0022f01201007387 */ /* 0x0081e20000100a00 */
[----:B------:R-:W3:Y:S02]  /*76680*/  LDL.LU R16, [R1+0x40] ;  /* 0x0000400001107983 */ /* 0x000ee40000300800 */
[----:B------:R-:W3:Y:S01]  /*76690*/  LDL.LU R17, [R1+0x44] ;  /* 0x0000440001117983 */ /* 0x000ee20000300800 */
[----:B0-----:R-:W2:Y:S01]  /*766a0*/  LDL.LU R18, [R1+0x48] ;  /* 0x0000480001127983 */ /* 0x001ea20000300800 */
[----:B------:R-:W2:Y:S03]  /*766b0*/  LDL.LU R19, [R1+0x4c] ;  /* 0x00004c0001137983 */ /* 0x000ea60000300800 */
[----:B--2---:R0:W-:Y:S01]  /*766c0*/  STL.64 [R1+0x2300], R18 ;  /* 0x0023001201007387 */ /* 0x0041e20000100a00 */
[----:B---3--:R-:W-:Y:S02]  /*766d0*/  STL.64 [R1+0x22f8], R16 ;  /* 0x0022f81001007387 */ /* 0x008fe40000100a00 */
[----:B0-----:R-:W-:-:S02]  /*766e0*/  IMAD.MOV.U32 R18, RZ, RZ, R9 ;  /* 0x000000ffff127224 */ /* 0x001fc400078e0009 */
[----:B------:R-:W2:Y:S01]  /*766f0*/  LDL.LU R9, [R1+0x11f0] ;  /* 0x0011f00001097983 */ /* 0x000ea20000300800 */
[----:B----4-:R-:W-:Y:S01]  /*76700*/  STL.64 [R1+0x2450], R10 ;  /* 0x0024500a01007387 */ /* 0x010fe20000100a00 */
[----:B------:R-:W-:Y:S01]  /*76710*/  MOV R19, R7 ;  /* 0x0000000700137202 */ /* 0x000fe20000000f00 */
[C---:B------:R-:W-:Y:S01]  /*76720*/  HMMA.16816.F32 R12, R20.reuse, R26, R12 ;  /* 0x0000001a140c723c */ /* 0x040fe2000000180c */
[----:B--2---:R0:W-:Y:S01]  /*76730*/  STL [R1+0x2448], R9 ;  /* 0x0024480901007387 */ /* 0x0041e20000100800 */
[----:B------:R-:W2:Y:S01]  /*76740*/  LDL.LU R7, [R1+0x11ec] ;  /* 0x0011ec0001077983 */ /* 0x000ea20000300800 */
[----:B0-----:R-:W-:Y:S02]  /*76750*/  MOV R9, R26 ;  /* 0x0000001a00097202 */ /* 0x001fe40000000f00 */
[----:B--2---:R0:W-:Y:S11]  /*76760*/  STL [R1+0x23d0], R7 ;  /* 0x0023d00701007387 */ /* 0x0041f60000100800 */
[----:B------:R-:W-:Y:S07]  /*76770*/  @!UPT UIADD3 URZ, URZ, URZ, URZ ;  /* 0x0000003f3f3ff290 */ /* 0x000fee000fffe03f */
[----:B------:R-:W-:Y:S02]  /*76780*/  STL.64 [R1+0xee0], R12 ;  /* 0x000ee00c01007387 */ /* 0x000fe40000100a00 */
[----:B------:R1:W-:Y:S01]  /*76790*/  STL.64 [R1+0xee8], R14 ;  /* 0x000ee80e01007387 */ /* 0x0003e20000100a00 */
[----:B0-----:R-:W-:Y:S01]  /*767a0*/  MOV R7, R27 ;  /* 0x0000001b00077202 */ /* 0x001fe20000000f00 */
[----:B-1----:R-:W2:Y:S01]  /*767b0*/  LDL.LU.64 R14, [R1+0x2508] ;  /* 0x00250800010e7983 */ /* 0x002ea20000300a00 */
        /* <DEDUP_REMOVED lines=20> */
[----:B------:R-:W3:Y:S02]  /*76900*/  LDL.LU.64 R24, [R1+0x24c8] ;  /* 0x0024c80001187983 */ /* 0x000ee40000300a00 */
[----:B---3--:R-:W-:Y:S11]  /*76910*/  HMMA.16816.F32 R24, R20, R18, R24 ;  /* 0x000000121418723c */ /* 0x008ff60000001818 */
[----:B------:R-:W-:Y:S11]  /*76920*/  @!UPT UIADD3 URZ, URZ, URZ, URZ ;  /* 0x0000003f3f3ff290 */ /* 0x000ff6000fffe03f */
[----:B------:R-:W-:Y:S01]  /*76930*/  @!UPT UIADD3 URZ, URZ, URZ, URZ ;  /* 0x0000003f3f3ff290 */ /* 0x000fe2000fffe03f */
[----:B------:R-:W-:Y:S01]  /*76940*/  STL.64 [R1+0xf10], R24 ;  /* 0x000f101801007387 */ /* 0x000fe20000100a00 */
[----:B------:R0:W-:Y:S03]  /*76950*/  STL.64 [R1+0xf18], R26 ;  /* 0x000f181a01007387 */ /* 0x0001e60000100a00 */
[----:B0-----:R-:W3:Y:S01]  /*76960*/  LDL.LU.64 R26, [R1+0x24c0] ;  /* 0x0024c000011a7983 */ /* 0x001ee20000300a00 */
[----:B------:R-:W4:Y:S02]  /*76970*/  LDL.LU.64 R24, [R1+0x24b8] ;  /* 0x0024b80001187983 */ /* 0x000f240000300a00 */
[----:B------:R0:W-:Y:S02]  /*76980*/  STL.64 [R1+0x2310], R18 ;  /* 0x0023101201007387 */ /* 0x0001e40000100a00 */
[----:B0-----:R-:W-:Y:S02]  /*76990*/  MOV R18, R13 ;  /* 0x0000000d00127202 */ /* 0x001fe40000000f00 */
[----:B------:R-:W-:-:S05]  /*769a0*/  MOV R19, R12 ;  /* 0x0000000c00137202 */ /* 0x000fca0000000f00 */
[----:B------:R0:W-:Y:S02]  /*769b0*/  STL.64 [R1+0x2328], R18 ;  /* 0x0023281201007387 */ /* 0x0001e40000100a00 */
[----:B0-----:R-:W-:Y:S01]  /*769c0*/  IMAD.MOV.U32 R18, RZ, RZ, R11 ;  /* 0x000000ffff127224 */ /* 0x001fe200078e000b */
[----:B------:R-:W-:-:S05]  /*769d0*/  MOV R19, R10 ;  /* 0x0000000a00137202 */ /* 0x000fca0000000f00 */
[----:B------:R0:W-:Y:S01]  /*769e0*/  STL.64 [R1+0x2340], R18 ;  /* 0x0023401201007387 */ /* 0x0001e20000100a00 */
[----:B------:R-:W2:Y:S02]  /*769f0*/  LDL.LU R16, [R1+0x240] ;  /* 0x0002400001107983 */ /* 0x000ea40000300800 */
[----:B------:R-:W2:Y:S01]  /*76a00*/  LDL.LU R17, [R1+0x244] ;  /* 0x0002440001117983 */ /* 0x000ea20000300800 */
[----:B0-----:R-:W2:Y:S01]  /*76a10*/  LDL.LU R18, [R1+0x248] ;  /* 0x0002480001127983 */ /* 0x001ea20000300800 */
[----:B------:R-:W2:Y:S02]  /*76a20*/  LDL.LU R19, [R1+0x24c] ;  /* 0x00024c0001137983 */ /* 0x000ea40000300800 */
[----:B--2---:R-:W-:Y:S11]  /*76a30*/  HMMA.16816.F32 R16, R20, R14, R16 ;  /* 0x0000000e1410723c */ /* 0x004ff60000001810 */
[----:B------:R-:W-:Y:S11]  /*76a40*/  @!UPT UIADD3 URZ, URZ, URZ, URZ ;  /* 0x0000003f3f3ff290 */ /* 0x000ff6000fffe03f */
[----:B------:R-:W-:Y:S01]  /*76a50*/  @!UPT UIADD3 URZ, URZ, URZ, URZ ;  /* 0x0000003f3f3ff290 */ /* 0x000fe2000fffe03f */
[----:B------:R-:W-:Y:S01]  /*76a60*/  STL.64 [R1+0xf20], R16 ;  /* 0x000f201001007387 */ /* 0x000fe20000100a00 */
[----:B------:R0:W-:Y:S02]  /*76a70*/  STL.64 [R1+0xf28], R18 ;  /* 0x000f281201007387 */ /* 0x0001e40000100a00 */
[----:B0-----:R-:W-:Y:S02]  /*76a80*/  MOV R18, R9 ;  /* 0x0000000900127202 */ /* 0x001fe40000000f00 */
[----:B------:R-:W-:-:S05]  /*76a90*/  MOV R19, R7 ;  /* 0x0000000700137202 */ /* 0x000fca0000000f00 */
[----:B------:R-:W-:Y:S01]  /*76aa0*/  STL.64 [R1+0x2358], R18 ;  /* 0x0023581201007387 */ /* 0x000fe20000100a00 */
[----:B------:R0:W-:Y:S02]  /*76ab0*/  STL.64 [R1+0x2308], R14 ;  /* 0x0023080e01007387 */ /* 0x0001e40000100a00 */
[----:B------:R-:W2:Y:S02]  /*76ac0*/  LDL.LU R12, [R1+0x50] ;  /* 0x00005000010c7983 */ /* 0x000ea40000300800 */
[----:B------:R-:W2:Y:S01]  /*76ad0*/  LDL.LU R13, [R1+0x54] ;  /* 0x00005400010d7983 */ /* 0x000ea20000300800 */
[----:B0-----:R-:W2:Y:S01]  /*76ae0*/  LDL.LU R14, [R1+0x58] ;  /* 0x00005800010e7983 */ /* 0x001ea20000300800 */
[----:B------:R-:W2:Y:S01]  /*76af0*/  LDL.LU R15, [R1+0x5c] ;  /* 0x00005c00010f7983 */ /* 0x000ea20000300800 */
[----:B------:R-:W-:Y:S01]  /*76b00*/  MOV R18, R3 ;  /* 0x0000000300127202 */ /* 0x000fe20000000f00 */
[----:B------:R-:W-:Y:S01]  /*76b10*/  IMAD.MOV.U32 R19, RZ, RZ, R8 ;  /* 0x000000ffff137224 */ /* 0x000fe200078e0008 */
        /* <DEDUP_REMOVED lines=8> */
[----:B------:R-:W2:Y:S01]  /*76ba0*/  LDL.LU R15, [R1+0x6c] ;  /* 0x00006c00010f7983 */ /* 0x000ea20000300800 */
[----:B----4-:R-:W-:-:S02]  /*76bb0*/  MOV R18, R24 ;  /* 0x0000001800127202 */ /* 0x010fc40000000f00 */
[----:B------:R-:W-:Y:S01]  /*76bc0*/  MOV R19, R4 ;  /* 0x0000000400137202 */ /* 0x000fe20000000f00 */
[----:B------:R-:W4:Y:S01]  /*76bd0*/  LDL.LU R24, [R1+0x24a8] ;  /* 0x0024a80001187983 */ /* 0x000f220000300800 */
        /* <DEDUP_REMOVED lines=8> */
[----:B------:R-:W-:-:S02]  /*76c60*/  MOV R18, R5 ;  /* 0x0000000500127202 */ /* 0x000fc40000000f00 */
[----:B---3--:R-:W-:Y:S01]  /*76c70*/  MOV R19, R26 ;  /* 0x0000001a00137202 */ /* 0x008fe20000000f00 */
[----:B------:R-:W3:Y:S01]  /*76c80*/  LDL.LU R5, [R1+0x24a0] ;  /* 0x0024a00001057983 */ /* 0x000ee20000300800 */
[----:B------:R-:W3:Y:S03]  /*76c90*/  LDL.LU R26, [R1+0x249c] ;  /* 0x00249c00011a7983 */ /* 0x000ee60000300800 */
[----:B------:R0:W-:Y:S02]  /*76ca0*/  STL.64 [R1+0x23a0], R18 ;  /* 0x0023a01201007387 */ /* 0x0001e40000100a00 */
[----:B0-----:R-:W-:Y:S01]  /*76cb0*/  IMAD.MOV.U32 R18, RZ, RZ, R27 ;  /* 0x000000ffff127224 */ /* 0x001fe200078e001b */
[----:B------:R-:W-:Y:S01]  /*76cc0*/  MOV R19, R0 ;  /* 0x0000000000137202 */ /* 0x000fe20000000f00 */
        /* <DEDUP_REMOVED lines=8> */
[----:B------:R0:W-:Y:S02]  /*76d50*/  STL.64 [R1+0x23b8], R18 ;  /* 0x0023b81201007387 */ /* 0x0001e40000100a00 */
[----:B0-----:R-:W-:-:S02]  /*76d60*/  MOV R18, R29 ;  /* 0x0000001d00127202 */ /* 0x001fc40000000f00 */
[----:B------:R-:W4:Y:S01]  /*76d70*/  LDL.LU R29, [R1+0x2490] ;  /* 0x00249000011d7983 */ /* 0x000f220000300800 */
[----:B------:R-:W-:Y:S02]  /*76d80*/  MOV R19, R2 ;  /* 0x0000000200137202 */ /* 0x000fe40000000f00 */
[----:B------:R-:W4:Y:S01]  /*76d90*/  LDL.LU R2, [R1+0x248c] ;  /* 0x00248c0001027983 */ /* 0x000f220000300800 */
[----:B------:R-:W-:Y:S02]  /*76da0*/  MOV R7, R28 ;  /* 0x0000001c00077202 */ /* 0x000fe40000000f00 */
[----:B------:R-:W-:Y:S04]  /*76db0*/  STL.64 [R1+0x23d8], R18 ;  /* 0x0023d81201007387 */ /* 0x000fe80000100a00 */
        /* <DEDUP_REMOVED lines=9> */
[----:B------:R0:W-:Y:S02]  /*76e50*/  STL.64 [R1+0x23e0], R6 ;  /* 0x0023e00601007387 */ /* 0x0001e40000100a00 */
[----:B------:R-:W2:Y:S01]  /*76e60*/  LDL.LU R16, [R1+0xe0] ;  /* 0x0000e00001107983 */ /* 0x000ea20000300800 */
[----:B------:R-:W2:Y:S01]  /*76e70*/  LDL.LU R17, [R1+0xe4] ;  /* 0x0000e40001117983 */ /* 0x000ea20000300800 */
[----:B------:R-:W2:Y:S02]  /*76e80*/  LDL.LU R18, [R1+0xe8] ;  /* 0x0000e80001127983 */ /* 0x000ea40000300800 */
[----:B------:R-:W2:Y:S01]  /*76e90*/  LDL.LU R19, [R1+0xec] ;  /* 0x0000ec0001137983 */ /* 0x000ea20000300800 */
[----:B0-----:R-:W-:-:S02]  /*76ea0*/  MOV R6, R3 ;  /* 0x0000000300067202 */ /* 0x001fc40000000f00 */
[----:B------:R-:W-:Y:S01]  /*76eb0*/  MOV R7, R25 ;  /* 0x0000001900077202 */ /* 0x000fe20000000f00 */
[----:B--2---:R-:W-:Y:S01]  /*76ec0*/  STL.64 [R1+0x23f0], R18 ;  /* 0x0023f01201007387 */ /* 0x004fe20000100a00 */
[----:B------:R-:W-:Y:S02]  /*76ed0*/  STL.64 [R1+0x23e8], R16 ;  /* 0x0023e81001007387 */ /* 0x000fe40000100a00 */
[----:B------:R-:W2:Y:S02]  /*76ee0*/  LDL.LU R3, [R1+0x247c] ;  /* 0x00247c0001037983 */ /* 0x000ea40000300800 */
[----:B------:R0:W-:Y:S02]  /*76ef0*/  STL.64 [R1+0x23f8], R6 ;  /* 0x0023f80601007387 */ /* 0x0001e40000100a00 */
[----:B0-----:R-:W-:Y:S01]  /*76f00*/  MOV R6, R24 ;  /* 0x0000001800067202 */ /* 0x001fe20000000f00 */
[----:B------:R-:W-:-:S05]  /*76f10*/  IMAD.MOV.U32 R7, RZ, RZ, R8 ;  /* 0x000000ffff077224 */ /* 0x000fca00078e0008 */
[----:B------:R-:W-:Y:S01]  /*76f20*/  STL.64 [R1+0x2410], R6 ;  /* 0x0024100601007387 */ /* 0x000fe20000100a00 */
        /* <DEDUP_REMOVED lines=24> */
[----:B------:R-:W2:Y:S01]  /*770b0*/  LDL.LU R14, [R1+0xa8] ;  /* 0x0000a800010e7983 */ /* 0x000ea20000300800 */
[----:B------:R-:W-:-:S02]  /*770c0*/  MOV R15, R2 ;  /* 0x00000002000f7202 */ /* 0x000fc40000000f00 */
[----:B------:R-:W4:Y:S01]  /*770d0*/  LDL.LU R2, [R1+0x2478] ;  /* 0x0024780001027983 */ /* 0x000f220000300800 */
[----:B---3--:R-:W-:Y:S03]  /*770e0*/  HMMA.16816.F32 R8, R20, R26, R8 ;  /* 0x0000001a1408723c */ /* 0x008fe60000001808 */
[----:B--2---:R4:W-:Y:S01]  /*770f0*/  STL.64 [R1+0x2398], R14 ;  /* 0x0023980e01007387 */ /* 0x0049e20000100a00 */
[----:B------:R0:W-:Y:S01]  /*77100*/  STL.64 [R1+0x2390], R12 ;  /* 0x0023900c01007387 */ /* 0x0001e20000100a00 */
[----:B----4-:R-:W-:Y:S02]  /*77110*/  MOV R14, R29 ;  /* 0x0000001d000e7202 */ /* 0x010fe40000000f00 */
[----:B0-----:R-:W-:Y:S02]  /*77120*/  MOV R12, R3 ;  /* 0x00000003000c7202 */ /* 0x001fe40000000f00 */
[----:B------:R-:W-:Y:S01]  /*77130*/  MOV R15, R0 ;  /* 0x00000000000f7202 */ /* 0x000fe20000000f00 */
[----:B------:R-:W2:Y:S01]  /*77140*/  LDL.LU R3, [R1+0x2474] ;  /* 0x0024740001037983 */ /* 0x000ea20000300800 */
[----:B------:R-:W-:-:S02]  /*77150*/  IMAD.MOV.U32 R13, RZ, RZ, R28 ;  /* 0x000000ffff0d7224 */ /* 0x000fc400078e001c */
[----:B------:R-:W3:Y:S02]  /*77160*/  LDL.LU R28, [R1+0x2470] ;  /* 0x00247000011c7983 */ /* 0x000ee40000300800 */
[----:B------:R-:W4:Y:S01]  /*77170*/  LDL.LU R29, [R1+0x246c] ;  /* 0x00246c00011d7983 */ /* 0x000f220000300800 */
[----:B------:R-:W2:Y:S01]  /*77180*/  LDL.LU R0, [R1+0x2468] ;  /* 0x0024680001007983 */ /* 0x000ea20000300800 */
[----:B------:R-:W-:Y:S02]  /*77190*/  STL.64 [R1+0x23b0], R14 ;  /* 0x0023b00e01007387 */ /* 0x000fe40000100a00 */
[----:B------:R0:W-:Y:S02]  /*771a0*/  STL.64 [R1+0x23a8], R12 ;  /* 0x0023a80c01007387 */ /* 0x0001e40000100a00 */
[----:B0-----:R-:W2:Y:S01]  /*771b0*/  LDL.LU R12, [R1+0xc0] ;  /* 0x0000c000010c7983 */ /* 0x001ea20000300800 */
[----:B------:R-:W2:Y:S02]  /*771c0*/  LDL.LU R13, [R1+0xc4] ;  /* 0x0000c400010d7983 */ /* 0x000ea40000300800 */
[----:B------:R-:W2:Y:S01]  /*771d0*/  LDL.LU R14, [R1+0xc8] ;  /* 0x0000c800010e7983 */ /* 0x000ea20000300800 */
[----:B------:R-:W-:-:S02]  /*771e0*/  MOV R15, R2 ;  /* 0x00000002000f7202 */ /* 0x000fc40000000f00 */
[----:B------:R-:W3:Y:S01]  /*771f0*/  LDL.LU R2, [R1+0x2464] ;  /* 0x0024640001027983 */ /* 0x000ee20000300800 */
[----:B------:R-:W-:Y:S01]  /*77200*/  MOV R7, R4 ;  /* 0x0000000400077202 */ /* 0x000fe20000000f00 */
[----:B------:R-:W-:Y:S02]  /*77210*/  MOV R4, R26 ;  /* 0x0000001a00047202 */ /* 0x000fe40000000f00 */
[----:B--2---:R-:W-:Y:S01]  /*77220*/  STL.64 [R1+0x23c8], R14 ;  /* 0x0023c80e01007387 */ /* 0x004fe20000100a00 */
[----:B------:R0:W-:Y:S02]  /*77230*/  STL.64 [R1+0x23c0], R12 ;  /* 0x0023c00c01007387 */ /* 0x0001e40000100a00 */
[----:B0-----:R-:W-:Y:S01]  /*77240*/  MOV R12, R0 ;  /* 0x00000000000c7202 */ /* 0x001fe20000000f00 */
[----:B----4-:R-:W-:Y:S01]  /*77250*/  IMAD.MOV.U32 R13, RZ, RZ, R29 ;  /* 0x000000ffff0d7224 */ /* 0x010fe200078e001d */
[----:B------:R-:W2:Y:S01]  /*77260*/  LDL.LU R0, [R1+0x2460] ;  /* 0x0024600001007983 */ /* 0x000ea20000300800 */
[----:B------:R-:W4:Y:S01]  /*77270*/  LDL.LU R29, [R1+0x245c] ;  /* 0x00245c00011d7983 */ /* 0x000f220000300800 */
[----:B---3--:R-:W-:-:S02]  /*77280*/  MOV R14, R28 ;  /* 0x0000001c000e7202 */ /* 0x008fc40000000f00 */
[----:B------:R-:W3:Y:S01]  /*77290*/  LDL.LU R28, [R1+0x2458] ;  /* 0x00245800011c7983 */ /* 0x000ee20000300800 */
[----:B------:R-:W-:Y:S02]  /*772a0*/  STL.64 [R1+0xf30], R8 ;  /* 0x000f300801007387 */ /* 0x000fe40000100a00 */
[----:B------:R0:W-:Y:S01]  /*772b0*/  STL.64 [R1+0xf38], R10 ;  /* 0x000f380a01007387 */ /* 0x0001e20000100a00 */
[----:B------:R-:W-:Y:S01]  /*772c0*/  MOV R15, R3 ;  /* 0x00000003000f7202 */ /* 0x000fe20000000f00 */
[----:B------:R-:W-:Y:S01]  /*772d0*/  MOV R3, R27 ;  /* 0x0000001b00037202 */ /* 0x000fe20000000f00 */
[----:B0-----:R-:W2:Y:S01]  /*772e0*/  LDL.LU.64 R10, [R1+0x2450] ;  /* 0x00245000010a7983 */ /* 0x001ea20000300a00 */
[----:B------:R-:W4:Y:S02]  /*772f0*/  LDL.LU R9, [R1+0x2448] ;  /* 0x0024480001097983 */ /* 0x000f240000300800 */
[----:B------:R-:W2:Y:S02]  /*77300*/  LDL.LU.64 R26, [R1+0x2440] ;  /* 0x00244000011a7983 */ /* 0x000ea40000300a00 */
[----:B------:R-:W2:Y:S01]  /*77310*/  LDL.LU.64 R24, [R1+0x2438] ;  /* 0x0024380001187983 */ /* 0x000ea20000300a00 */
[----:B------:R-:W-:Y:S01]  /*77320*/  MOV R6, R5 ;  /* 0x0000000500067202 */ /* 0x000fe20000000f00 */
[----:B--2---:R-:W-:Y:S01]  /*77330*/  HMMA.16816.F32 R20, R20, R10, R24 ;  /* 0x0000000a1414723c */ /* 0x004fe20000001818 */
[----:B------:R-:W2:Y:S01]  /*77340*/  LDL.LU.64 R26, [R1+0x2430] ;  /* 0x00243000011a7983 */ /* 0x000ea20000300a00 */
[----:B------:R-:W2:Y:S11]  /*77350*/  LDL.LU.64 R24, [R1+0x2428] ;  /* 0x0024280001187983 */ /* 0x000eb60000300a00 */
[----:B------:R-:W-:Y:S10]  /*77360*/  @!UPT UIADD3 URZ, URZ, URZ, URZ ;  /* 0x0000003f3f3ff290 */ /* 0x000ff4000fffe03f */
[----:B------:R-:W-:Y:S01]  /*77370*/  STL.64 [R1+0xf40], R20 ;  /* 0x000f401401007387 */ /* 0x000fe20000100a00 */
[----:B------:R0:W-:Y:S02]  /*77380*/  STL.64 [R1+0xf48], R22 ;  /* 0x000f481601007387 */ /* 0x0001e40000100a00 */
[----:B0-----:R-:W-:Y:S02]  /*77390*/  IMAD.MOV.U32 R22, RZ, RZ, R4 ;  /* 0x000000ffff167224 */ /* 0x001fe400078e0004 */
[C---:B--2---:R-:W-:Y:S01]  /*773a0*/  HMMA.16816.F32 R4, R24.reuse, R6, R16 ;  /* 0x000000061804723c */ /* 0x044fe20000001810 */
[----:B------:R-:W2:Y:S01]  /*773b0*/  LDL.LU.64 R18, [R1+0x2420] ;  /* 0x0024200001127983 */ /* 0x000ea20000300a00 */
[----:B------:R-:W2:Y:S11]  /*773c0*/  LDL.LU.64 R16, [R1+0x2418] ;  /* 0x0024180001107983 */ /* 0x000eb60000300a00 */
[----:B------:R-:W-:Y:S10]  /*773d0*/  @!UPT UIADD3 URZ, URZ, URZ, URZ ;  /* 0x0000003f3f3ff290 */ /* 0x000ff4000fffe03f */
        /* <DEDUP_REMOVED lines=22> */
[----:B0-----:R-:W3:Y:S01]  /*77540*/  LDL.LU R7, [R1+0x23d0] ;  /* 0x0023d00001077983 */ /* 0x001ee20000300800 */
[----:B------:R-:W3:Y:S02]  /*77550*/  LDL.LU R8, [R1+0x14c4] ;  /* 0x0014c40001087983 */ /* 0x000ee40000300800 */
[----:B------:R-:W3:Y:S01]  /*77560*/  LDL.LU R4, [R1+0x1258] ;  /* 0x0012580001047983 */ /* 0x000ee20000300800 */
[C---:B--2---:R-:W-:Y:S01]  /*77570*/  HMMA.16816.F32 R16, R24.reuse, R18, R12 ;  /* 0x000000121810723c */ /* 0x044fe2000000180c */
[----:B------:R-:W2:Y:S01]  /*77580*/  LDL.LU.64 R14, [R1+0x23c8] ;  /* 0x0023c800010e7983 */ /* 0x000ea20000300a00 */
[----:B------:R-:W2:Y:S11]  /*77590*/  LDL.LU.64 R12, [R1+0x23c0] ;  /* 0x0023c000010c7983 */ /* 0x000eb60000300a00 */
[----:B------:R-:W-:Y:S10]  /*775a0*/  @!UPT UIADD3 URZ, URZ, URZ, URZ ;  /* 0x0000003f3f3ff290 */ /* 0x000ff4000fffe03f */
[----:B------:R-:W-:Y:S01]  /*775b0*/  STL.64 [R1+0xfb0], R16 ;  /* 0x000fb01001007387 */ /* 0x000fe20000100a00 */
[----:B------:R0:W-:Y:S03]  /*775c0*/  STL.64 [R1+0xfb8], R18 ;  /* 0x000fb81201007387 */ /* 0x0001e60000100a00 */
[----:B0-----:R-:W2:Y:S01]  /*775d0*/  LDL.LU.64 R18, [R1+0x23b8] ;  /* 0x0023b80001127983 */ /* 0x001ea20000300a00 */
[----:B------:R-:W4:Y:S02]  /*775e0*/  LDL.LU R6, [R1+0x14c8] ;  /* 0x0014c80001067983 */ /* 0x000f240000300800 */
[----:B------:R-:W3:Y:S01]  /*775f0*/  LDL.LU R5, [R1+0x14cc] ;  /* 0x0014cc0001057983 */ /* 0x000ee20000300800 */
        /* <DEDUP_REMOVED lines=56> */
[----:B--2---:R-:W-:Y:S01]  /*77980*/  HMMA.16816.F32 R12, R24, R14, R16 ;  /* 0x0000000e180c723c */ /* 0x004fe20000001810 */
[----:B------:R-:W3:Y:S11]  /*77990*/  LDL.LU.64 R18, [R1+0x22f0] ;  /* 0x0022f00001127983 */ /* 0x000ef60000300a00 */
[----:B------:R-:W-:Y:S11]  /*779a0*/  @!UPT UIADD3 URZ, URZ, URZ, URZ ;  /* 0x0000003f3f3ff290 */ /* 0x000ff6000fffe03f */
[----:B------:R-:W-:Y:S01]  /*779b0*/  STL.64 [R1+0x1050], R12 ;  /* 0x0010500c01007387 */ /* 0x000fe20000100a00 */
[----:B------:R0:W-:Y:S03]  /*779c0*/  STL.64 [R1+0x1058], R14 ;  /* 0x0010580e01007387 */ /* 0x0001e60000100a00 */
[----:B0-----:R-:W2:Y:S01]  /*779d0*/  LDL.LU.64 R14, [R1+0x22e8] ;  /* 0x0022e800010e7983 */ /* 0x001ea20000300a00 */
[----:B------:R-:W2:Y:S01]  /*779e0*/  LDL.LU.64 R12, [R1+0x22e0] ;  /* 0x0022e000010c7983 */ /* 0x000ea20000300a00 */
[----:B------:R-:W-:-:S07]  /*779f0*/  MOV R23, R3 ;  /* 0x0000000300177202 */ /* 0x000fce0000000f00 */
[----:B--2---:R-:W-:Y:S01]  /*77a00*/  HMMA.16816.F32 R20, R24, R22, R12 ;  /* 0x000000161814723c */ /* 0x004fe2000000180c */
[----:B------:R-:W2:Y:S01]  /*77a10*/  LDL.LU.64 R14, [R1+0x22d8] ;  /* 0x0022d800010e7983 */ /* 0x000ea20000300a00 */
[----:B------:R-:W2:Y:S02]  /*77a20*/  LDL.LU.64 R12, [R1+0x22d0] ;  /* 0x0022d000010c7983 */ /* 0x000ea40000300a00 */
[----:B---3--:R-:W-:Y:S02]  /*77a30*/  FFMA R8, R19, R8, R18 ;  /* 0x0000000813087223 */ /* 0x008fe40000000012 */
[----:B----4-:R-:W-:Y:S01]  /*77a40*/  FFMA R6, R29, R6, R9 ;  /* 0x000000061d067223 */ /* 0x010fe20000000009 */
[----:B------:R-:W-:Y:S11]  /*77a50*/  IADD3 R4, R4, 0x40, RZ ;  /* 0x0000004004047810 */ /* 0x000ff60007ffe0ff */
[----:B------:R-:W-:Y:S05]  /*77a60*/  @!UPT UIADD3 URZ, URZ, URZ, URZ ;  /* 0x0000003f3f3ff290 */ /* 0x000fea000fffe03f */
[----:B------:R-:W-:Y:S01]  /*77a70*/  STL.64 [R1+0x1070], R20 ;  /* 0x0010701401007387 */ /* 0x000fe20000100a00 */
[----:B------:R-:W-:Y:S02]  /*77a80*/  STL.64 [R1+0x1078], R22 ;  /* 0x0010781601007387 */ /* 0x000fe40000100a00 */
[----:B------:R2:W-:Y:S02]  /*77a90*/  STL [R1+0x14c4], R8 ;  /* 0x0014c40801007387 */ /* 0x0005e40000100800 */
[----:B------:R-:W-:Y:S01]  /*77aa0*/  FFMA R5, R28, R5, R7 ;  /* 0x000000051c057223 */ /* 0x000fe20000000007 */
[----:B------:R0:W-:Y:S01]  /*77ab0*/  STL [R1+0x1258], R4 ;  /* 0x0012580401007387 */ /* 0x0001e20000100800 */
[----:B------:R-:W-:Y:S01]  /*77ac0*/  MOV R3, 0x40 ;  /* 0x0000004000037802 */ /* 0x000fe20000000f00 */
[----:B------:R-:W-:Y:S02]  /*77ad0*/  STL [R1+0x14c8], R6 ;  /* 0x0014c80601007387 */ /* 0x000fe40000100800 */
[----:B------:R-:W-:Y:S01]  /*77ae0*/  STL [R1+0x14cc], R5 ;  /* 0x0014cc0501007387 */ /* 0x000fe20000100800 */
[----:B------:R-:W-:Y:S01]  /*77af0*/  ISETP.GE.AND P1, PT, R4, c[0x0][0x1d0], PT ;  /* 0x0000740004007a0c */ /* 0x000fe20003f26270 */
[----:B------:R-:W-:-:S02]  /*77b00*/  IMAD R2, R3, c[0x0][0x1a4], R2 ;  /* 0x0000690003027a24 */ /* 0x000fc400078e0202 */
[----:B------:R-:W-:Y:S01]  /*77b10*/  IMAD R0, R3, c[0x0][0x1b4], R0 ;  /* 0x00006d0003007a24 */ /* 0x000fe200078e0200 */
[----:B--2---:R-:W-:Y:S11]  /*77b20*/  HMMA.16816.F32 R8, R24, R10, R12 ;  /* 0x0000000a1808723c */ /* 0x004ff6000000180c */
[----:B------:R-:W-:Y:S11]  /*77b30*/  @!UPT UIADD3 URZ, URZ, URZ, URZ ;  /* 0x0000003f3f3ff290 */ /* 0x000ff6000fffe03f */
[----:B------:R-:W-:Y:S01]  /*77b40*/  @!UPT UIADD3 URZ, URZ, URZ, URZ ;  /* 0x0000003f3f3ff290 */ /* 0x000fe2000fffe03f */
[----:B------:R-:W-:Y:S01]  /*77b50*/  STL.64 [R1+0x1080], R8 ;  /* 0x0010800801007387 */ /* 0x000fe20000100a00 */
[----:B------:R-:W-:Y:S02]  /*77b60*/  STL.64 [R1+0x1088], R10 ;  /* 0x0010880a01007387 */ /* 0x000fe40000100a00 */
[----:B0-----:R-:W2:Y:S02]  /*77b70*/  LDL R4, [R1+0x1060] ;  /* 0x0010600001047983 */ /* 0x001ea40000100800 */
[----:B------:R-:W3:Y:S01]  /*77b80*/  LDL R3, [R1+0x100c] ;  /* 0x00100c0001037983 */ /* 0x000ee20000100800 */
[----:B--2---:R0:W-:Y:S04]  /*77b90*/  STL [R1+0x398], R4 ;  /* 0x0003980401007387 */ /* 0x0041e80000100800 */
[----:B0-----:R-:W2:Y:S01]  /*77ba0*/  LDL R4, [R1+0x1008] ;  /* 0x0010080001047983 */ /* 0x001ea20000100800 */
[----:B---3--:R0:W-:Y:S03]  /*77bb0*/  STL [R1+0x39c], R3 ;  /* 0x00039c0301007387 */ /* 0x0081e60000100800 */
[----:B0-----:R-:W3:Y:S04]  /*77bc0*/  LDL R3, [R1+0x1000] ;  /* 0x0010000001037983 */ /* 0x001ee80000100800 */
        /* <DEDUP_REMOVED lines=25> */
[----:B---3--:R0:W-:Y:S01]  /*77d60*/  STL [R1+0x1254], R3 ;  /* 0x0012540301007387 */ /* 0x0081e20000100800 */
[----:B------:R-:W-:Y:S01]  /*77d70*/  @P1 CALL.REL.NOINC `(.L_x_0) ;  /* 0x0000001000001944 */ /* 0x000fe20003c00000 */
[----:B------:R-:W-:Y:S05]  /*77d80*/  BRA `(.L_x_1) ;  /* 0xfffa7fd000007947 */ /* 0x000fea000383ffff */
.L_x_0:
[----:B0-----:R-:W2:Y:S04]  /*77d90*/  LDL.LU R0, [R1+0x9a0] ;  /* 0x0009a00001007983 */ /* 0x001ea80000300800 */
[----:B------:R-:W3:Y:S04]  /*77da0*/  LDL.LU R2, [R1+0x9a4] ;  /* 0x0009a40001027983 */ /* 0x000ee80000300800 */
[----:B--2---:R0:W-:Y:S04]  /*77db0*/  STL [R1+0xd54], R0 ;  /* 0x000d540001007387 */ /* 0x0041e80000100800 */
[----:B0-----:R-:W2:Y:S04]  /*77dc0*/  LDL.LU R0, [R1+0x9a8] ;  /* 0x0009a80001007983 */ /* 0x001ea80000300800 */
[----:B---3--:R0:W-:Y:S04]  /*77dd0*/  STL [R1+0xd4c], R2 ;  /* 0x000d4c0201007387 */ /* 0x0081e80000100800 */
[----:B0-----:R-:W3:Y:S04]  /*77de0*/  LDL.LU R2, [R1+0x9ac] ;  /* 0x0009ac0001027983 */ /* 0x001ee80000300800 */
        /* <DEDUP_REMOVED lines=315> */
[----:B0-----:R-:W3:Y:S04]  /*791a0*/  LDL R2, [R1+0x9b4] ;  /* 0x0009b40001027983 */ /* 0x001ee80000100800 */
        /* <DEDUP_REMOVED lines=668> */
[----:B------:R-:W0:Y:S04]  /*7bb70*/  S2R R3, SR_TID.X ;  /* 0x0000000000037919 */ /* 0x000e280000002100 */
[----:B--2---:R1:W-:Y:S04]  /*7bb80*/  STL [R1+0xa8], R0 ;  /* 0x0000a80001007387 */ /* 0x0043e80000100800 */
[----:B-1----:R-:W2:Y:S04]  /*7bb90*/  LDL.LU R0, [R1+0x1040] ;  /* 0x0010400001007983 */ /* 0x002ea80000300800 */
[----:B---3--:R1:W-:Y:S04]  /*7bba0*/  STL [R1+0xac], R2 ;  /* 0x0000ac0201007387 */ /* 0x0083e80000100800 */
[----:B-1----:R-:W3:Y:S04]  /*7bbb0*/  LDL.LU R2, [R1+0x1044] ;  /* 0x0010440001027983 */ /* 0x002ee80000300800 */
[----:B--2---:R1:W-:Y:S04]  /*7bbc0*/  STL [R1+0x12c], R0 ;  /* 0x00012c0001007387 */ /* 0x0043e80000100800 */
[----:B-1----:R-:W2:Y:S01]  /*7bbd0*/  LDL.LU R0, [R1+0x1048] ;  /* 0x0010480001007983 */ /* 0x002ea20000300800 */
[----:B0-----:R-:W-:-:S03]  /*7bbe0*/  LOP3.LUT R3, R3, 0x7f, RZ, 0xc0, !PT ;  /* 0x0000007f03037812 */ /* 0x001fc600078ec0ff */
[----:B---3--:R0:W-:Y:S04]  /*7bbf0*/  STL [R1+0x130], R2 ;  /* 0x0001300201007387 */ /* 0x0081e80000100800 */
[----:B------:R-:W3:Y:S04]  /*7bc00*/  LDL.LU R4, [R1+0x104c] ;  /* 0x00104c0001047983 */ /* 0x000ee80000300800 */
[----:B0-----:R-:W0:Y:S04]  /*7bc10*/  S2R R2, SR_CTAID.Y ;  /* 0x0000000000027919 */ /* 0x001e280000002600 */
[----:B--2---:R1:W-:Y:S04]  /*7bc20*/  STL [R1+0xb0], R0 ;  /* 0x0000b00001007387 */ /* 0x0043e80000100800 */
[----:B---3--:R0:W-:Y:S04]  /*7bc30*/  STL [R1+0xb4], R4 ;  /* 0x0000b40401007387 */ /* 0x0081e80000100800 */
[----:B-1----:R-:W1:Y:S02]  /*7bc40*/  S2R R0, SR_CTAID.X ;  /* 0x0000000000007919 */ /* 0x002e640000002500 */
[----:B-1----:R-:W-:-:S02]  /*7bc50*/  LEA R0, R0, R3, 0x7 ;  /* 0x0000000300007211 */ /* 0x002fc400078e38ff */
[----:B------:R-:W2:Y:S04]  /*7bc60*/  LDL.LU R3, [R1+0x1050] ;  /* 0x0010500001037983 */ /* 0x000ea80000300800 */
[----:B------:R-:W3:Y:S01]  /*7bc70*/  LDL.LU R5, [R1+0x1054] ;  /* 0x0010540001057983 */ /* 0x000ee20000300800 */
[----:B0-----:R-:W-:-:S03]  /*7bc80*/  IMAD R4, R2, c[0x0][0x1c0], RZ ;  /* 0x0000700002047a24 */ /* 0x001fc600078e02ff */
[----:B--2---:R0:W-:Y:S04]  /*7bc90*/  STL [R1+0x134], R3 ;  /* 0x0001340301007387 */ /* 0x0041e80000100800 */
[----:B---3--:R1:W-:Y:S04]  /*7bca0*/  STL [R1+0x138], R5 ;  /* 0x0001380501007387 */ /* 0x0083e80000100800 */
[----:B------:R-:W2:Y:S01]  /*7bcb0*/  LDL.LU R10, [R1+0x13d0] ;  /* 0x0013d000010a7983 */ /* 0x000ea20000300800 */
[----:B0-----:R-:W-:-:S03]  /*7bcc0*/  IMAD R3, R0, c[0x0][0x1c4], RZ ;  /* 0x0000710000037a24 */ /* 0x001fc600078e02ff */
[----:B------:R-:W3:Y:S04]  /*7bcd0*/  LDL.LU R0, [R1+0x1058] ;  /* 0x0010580001007983 */ /* 0x000ee80000300800 */
[----:B------:R-:W4:Y:S01]  /*7bce0*/  LDL.LU R22, [R1+0x105c] ;  /* 0x00105c0001167983 */ /* 0x000f220000300800 */
[----:B------:R-:W-:-:S03]  /*7bcf0*/  IMAD.SHL.U32 R2, R3, 0x2, RZ ;  /* 0x0000000203027824 */ /* 0x000fc600078e00ff */
[----:B---3--:R0:W-:Y:S04]  /*7bd00*/  STL [R1+0xb8], R0 ;  /* 0x0000b80001007387 */ /* 0x0081e80000100800 */
[----:B------:R-:W3:Y:S01]  /*7bd10*/  LDL.LU R7, [R1+0x13d4] ;  /* 0x0013d40001077983 */ /* 0x000ee20000300800 */
[----:B--2---:R-:W-:Y:S02]  /*7bd20*/  FSETP.GEU.AND P5, PT, R10, 1.175494350822287508e-38, PT ;  /* 0x008000000a00780b */ /* 0x004fe40003fae000 */
[----:B-1----:R-:W-:Y:S01]  /*7bd30*/  SHF.L.U32 R5, R4, 0x1, RZ ;  /* 0x0000000104057819 */ /* 0x002fe200000006ff */
[----:B0-----:R-:W-:-:S03]  /*7bd40*/  FMUL R0, R10, 8388608 ;  /* 0x4b0000000a007820 */ /* 0x001fc60000400000 */
[----:B------:R-:W-:Y:S01]  /*7bd50*/  IADD3 R2, P0, P1, R2, c[0x0][0x178], R5 ;  /* 0x00005e0002027a10 */ /* 0x000fe2000791e005 */
[----:B------:R-:W-:Y:S01]  /*7bd60*/  IMAD.HI R8, R4, 0x2, RZ ;  /* 0x0000000204087827 */ /* 0x000fe200078e02ff */
[----:B------:R-:W-:-:S03]  /*7bd70*/  FSEL R6, R0, R10, !P5 ;  /* 0x0000000a00067208 */ /* 0x000fc60006800000 */
[----:B------:R-:W-:Y:S01]  /*7bd80*/  IMAD.HI R0, R3, 0x2, RZ ;  /* 0x0000000203007827 */ /* 0x000fe200078e02ff */
[----:B------:R-:W-:Y:S01]  /*7bd90*/  STL [R1+0x2564], R10 ;  /* 0x0025640a01007387 */ /* 0x000fe20000100800 */
[----:B------:R-:W-:-:S03]  /*7bda0*/  IADD3 R5, R6, -0x3f3504f3, RZ ;  /* 0xc0cafb0d06057810 */ /* 0x000fc60007ffe0ff */
[----:B------:R-:W-:Y:S01]  /*7bdb0*/  IADD3.X R3, R0, c[0x0][0x17c], R8, P0, P1 ;  /* 0x00005f0000037a10 */ /* 0x000fe200007e2408 */
[----:B------:R0:W-:Y:S04]  /*7bdc0*/  STL [R1+0x20], R6 ;  /* 0x0000200601007387 */ /* 0x0001e80000100800 */
[----:B0-----:R-:W2:Y:S04]  /*7bdd0*/  LDL.LU R6, [R1+0x13f0] ;  /* 0x0013f00001067983 */ /* 0x001ea80000300800 */
[----:B------:R-:W-:Y:S04]  /*7bde0*/  STL [R1+0x2504], R2 ;  /* 0x0025040201007387 */ /* 0x000fe80000100800 */
[----:B------:R-:W-:Y:S01]  /*7bdf0*/  STL [R1+0x2500], R3 ;  /* 0x0025000301007387 */ /* 0x000fe20000100800 */
[C---:B---3--:R-:W-:Y:S01]  /*7be00*/  FMUL R4, R7.reuse, 8388608 ;  /* 0x4b00000007047820 */ /* 0x048fe20000400000 */
[----:B------:R-:W-:-:S04]  /*7be10*/  FSETP.GEU.AND P6, PT, R7, 1.175494350822287508e-38, PT ;  /* 0x008000000700780b */ /* 0x000fc80003fce000 */
[----:B------:R-:W-:Y:S01]  /*7be20*/  FSEL R0, R4, R7, !P6 ;  /* 0x0000000704007208 */ /* 0x000fe20007000000 */
[----:B------:R0:W-:Y:S04]  /*7be30*/  STL [R1+0x258c], R7 ;  /* 0x00258c0701007387 */ /* 0x0001e80000100800 */
[----:B------:R1:W-:Y:S04]  /*7be40*/  STL [R1+0x1c], R0 ;  /* 0x00001c0001007387 */ /* 0x0003e80000100800 */
[----:B0-----:R-:W3:Y:S01]  /*7be50*/  LDL R7, [R1+0x1c] ;  /* 0x00001c0001077983 */ /* 0x001ee20000100800 */
[----:B-1----:R-:W-:-:S04]  /*7be60*/  LOP3.LUT R0, R5, 0xff800000, RZ, 0xc0, !PT ;  /* 0xff80000005007812 */ /* 0x002fc800078ec0ff */
[----:B------:R-:W0:Y:S01]  /*7be70*/  I2F R2, R0 ;  /* 0x0000000000027306 */ /* 0x000e220000201400 */
[----:B------:R-:W-:Y:S04]  /*7be80*/  STL [R1+0x28ac], R0 ;  /* 0x0028ac0001007387 */ /* 0x000fe80000100800 */
[----:B------:R-:W4:Y:S04]  /*7be90*/  LDL.LU R5, [R1+0x13f4] ;  /* 0x0013f40001057983 */ /* 0x000f280000300800 */
[----:B0-----:R0:W-:Y:S04]  /*7bea0*/  STL [R1+0x6dc], R2 ;  /* 0x0006dc0201007387 */ /* 0x0011e80000100800 */
[----:B0-----:R-:W4:Y:S01]  /*7beb0*/  LDL.LU R2, [R1+0x1070] ;  /* 0x0010700001027983 */ /* 0x001f220000300800 */
[C---:B--2---:R-:W-:Y:S01]  /*7bec0*/  FMUL R4, R6.reuse, 8388608 ;  /* 0x4b00000006047820 */ /* 0x044fe20000400000 */
[----:B------:R-:W-:-:S04]  /*7bed0*/  FSETP.GEU.AND P0, PT, R6, 1.175494350822287508e-38, PT ;  /* 0x008000000600780b */ /* 0x000fc80003f0e000 */
[----:B------:R-:W-:Y:S01]  /*7bee0*/  FSEL R0, R4, R6, !P0 ;  /* 0x0000000604007208 */ /* 0x000fe20004000000 */
[----:B------:R-:W-:Y:S03]  /*7bef0*/  STL [R1+0x25b4], R6 ;  /* 0x0025b40601007387 */ /* 0x000fe60000100800 */
[----:B------:R-:W-:Y:S02]  /*7bf00*/  IADD3 R9, R0, -0x3f3504f3, RZ ;  /* 0xc0cafb0d00097810 */ /* 0x000fe40007ffe0ff */
[----:B---3--:R-:W-:-:S04]  /*7bf10*/  IADD3 R21, R7, -0x3f3504f3, RZ ;  /* 0xc0cafb0d07157810 */ /* 0x008fc80007ffe0ff */
[----:B------:R-:W-:Y:S01]  /*7bf20*/  LOP3.LUT R21, R21, 0xff800000, RZ, 0xc0, !PT ;  /* 0xff80000015157812 */ /* 0x000fe200078ec0ff */
[----:B----4-:R-:W-:Y:S04]  /*7bf30*/  STL [R1+0x13c], R2 ;  /* 0x00013c0201007387 */ /* 0x010fe80000100800 */
[----:B------:R0:W-:Y:S04]  /*7bf40*/  STL [R1+0x18], R0 ;  /* 0x0000180001007387 */ /* 0x0001e80000100800 */
[----:B------:R-:W-:Y:S04]  /*7bf50*/  STL [R1+0x28b0], R21 ;  /* 0x0028b01501007387 */ /* 0x000fe80000100800 */
[----:B------:R-:W2:Y:S04]  /*7bf60*/  LDL.LU R4, [R1+0x1428] ;  /* 0x0014280001047983 */ /* 0x000ea80000300800 */
[----:B0-----:R-:W3:Y:S01]  /*7bf70*/  LDL.LU R0, [R1+0x1074] ;  /* 0x0010740001007983 */ /* 0x001ee20000300800 */
[C---:B------:R-:W-:Y:S01]  /*7bf80*/  FMUL R8, R5.reuse, 8388608 ;  /* 0x4b00000005087820 */ /* 0x040fe20000400000 */
[----:B------:R-:W-:-:S02]  /*7bf90*/  FSETP.GEU.AND P1, PT, R5, 1.175494350822287508e-38, PT ;  /* 0x008000000500780b */ /* 0x000fc40003f2e000 */
[----:B------:R-:W-:Y:S02]  /*7bfa0*/  STL [R1+0x25dc], R5 ;  /* 0x0025dc0501007387 */ /* 0x000fe40000100800 */
[----:B------:R-:W-:Y:S02]  /*7bfb0*/  FSEL R2, R8, R5, !P1 ;  /* 0x0000000508027208 */ /* 0x000fe40004800000 */
[----:B---3--:R0:W-:Y:S04]  /*7bfc0*/  STL [R1+0x140], R0 ;  /* 0x0001400001007387 */ /* 0x0081e80000100800 */
[----:B------:R1:W-:Y:S01]  /*7bfd0*/  STL [R1+0x14], R2 ;  /* 0x0000140201007387 */ /* 0x0003e20000100800 */
[----:B0-----:R-:W-:-:S05]  /*7bfe0*/  LOP3.LUT R0, R9, 0xff800000, RZ, 0xc0, !PT ;  /* 0xff80000009007812 */ /* 0x001fca00078ec0ff */
[----:B------:R0:W-:Y:S04]  /*7bff0*/  STL [R1+0x634], R0 ;  /* 0x0006340001007387 */ /* 0x0001e80000100800 */
[----:B------:R-:W3:Y:S04]  /*7c000*/  LDL.LU R9, [R1+0x142c] ;  /* 0x00142c0001097983 */ /* 0x000ee80000300800 */
[----:B------:R-:W4:Y:S01]  /*7c010*/  LDL.LU R5, [R1+0x1078] ;  /* 0x0010780001057983 */ /* 0x000f220000300800 */
[C---:B--2---:R-:W-:Y:S01]  /*7c020*/  FMUL R8, R4.reuse, 8388608 ;  /* 0x4b00000004087820 */ /* 0x044fe20000400000 */
[----:B------:R-:W-:-:S02]  /*7c030*/  FSETP.GEU.AND P2, PT, R4, 1.175494350822287508e-38, PT ;  /* 0x008000000400780b */ /* 0x000fc40003f4e000 */
[----:B------:R-:W-:Y:S01]  /*7c040*/  IADD3 R11, R2, -0x3f3504f3, RZ ;  /* 0xc0cafb0d020b7810 */ /* 0x000fe20007ffe0ff */
[----:B------:R0:W-:Y:S01]  /*7c050*/  I2F R21, R0 ;  /* 0x0000000000157306 */ /* 0x0001e20000201400 */
[----:B-1----:R-:W-:Y:S02]  /*7c060*/  FSEL R2, R8, R4, !P2 ;  /* 0x0000000408027208 */ /* 0x002fe40005000000 */
[----:B0-----:R-:W-:Y:S01]  /*7c070*/  LOP3.LUT R0, R11, 0xff800000, RZ, 0xc0, !PT ;  /* 0xff8000000b007812 */ /* 0x001fe200078ec0ff */
[----:B----4-:R-:W-:Y:S04]  /*7c080*/  STL [R1+0x2794], R5 ;  /* 0x0027940501007387 */ /* 0x010fe80000100800 */
[----:B------:R-:W-:Y:S04]  /*7c090*/  STL [R1+0x2604], R4 ;  /* 0x0026040401007387 */ /* 0x000fe80000100800 */
[----:B------:R0:W-:Y:S04]  /*7c0a0*/  STL [R1+0x10], R2 ;  /* 0x0000100201007387 */ /* 0x0001e80000100800 */
[----:B------:R-:W-:Y:S04]  /*7c0b0*/  STL [R1+0x630], R0 ;  /* 0x0006300001007387 */ /* 0x000fe80000100800 */
[----:B------:R-:W2:Y:S01]  /*7c0c0*/  LDL.LU R8, [R1+0x1448] ;  /* 0x0014480001087983 */ /* 0x000ea20000300800 */
[C---:B---3--:R-:W-:Y:S01]  /*7c0d0*/  FMUL R11, R9.reuse, 8388608 ;  /* 0x4b000000090b7820 */ /* 0x048fe20000400000 */
[----:B------:R-:W-:-:S02]  /*7c0e0*/  FSETP.GEU.AND P3, PT, R9, 1.175494350822287508e-38, PT ;  /* 0x008000000900780b */ /* 0x000fc40003f6e000 */
[----:B------:R-:W-:Y:S01]  /*7c0f0*/  IADD3 R29, R2, -0x3f3504f3, RZ ;  /* 0xc0cafb0d021d7810 */ /* 0x000fe20007ffe0ff */
[----:B------:R-:W3:Y:S01]  /*7c100*/  LDL.LU R18, [R1+0x144c] ;  /* 0x00144c0001127983 */ /* 0x000ee20000300800 */
[----:B0-----:R-:W-:-:S03]  /*7c110*/  FSEL R2, R11, R9, !P3 ;  /* 0x000000090b027208 */ /* 0x001fc60005800000 */
[----:B------:R-:W-:Y:S01]  /*7c120*/  STL [R1+0x262c], R9 ;  /* 0x00262c0901007387 */ /* 0x000fe20000100800 */
[----:B------:R-:W-:-:S03]  /*7c130*/  IADD3 R28, R2, -0x3f3504f3, RZ ;  /* 0xc0cafb0d021c7810 */ /* 0x000fc60007ffe0ff */
[----:B------:R0:W-:Y:S04]  /*7c140*/  STL [R1+0xc], R2 ;  /* 0x00000c0201007387 */ /* 0x0001e80000100800 */
[----:B------:R-:W4:Y:S01]  /*7c150*/  LDL.LU R17, [R1+0x1450] ;  /* 0x0014500001117983 */ /* 0x000f220000300800 */
[C---:B--2---:R-:W-:Y:S01]  /*7c160*/  FMUL R11, R8.reuse, 8388608 ;  /* 0x4b000000080b7820 */ /* 0x044fe20000400000 */
[----:B------:R-:W-:-:S04]  /*7c170*/  FSETP.GEU.AND P4, PT, R8, 1.175494350822287508e-38, PT ;  /* 0x008000000800780b */ /* 0x000fc80003f8e000 */
[----:B0-----:R-:W-:Y:S01]  /*7c180*/  FSEL R2, R11, R8, !P4 ;  /* 0x000000080b027208 */ /* 0x001fe20006000000 */
[----:B------:R-:W-:Y:S04]  /*7c190*/  STL [R1+0x2654], R8 ;  /* 0x0026540801007387 */ /* 0x000fe80000100800 */
[----:B------:R0:W-:Y:S04]  /*7c1a0*/  STL [R1+0x8], R2 ;  /* 0x0000080201007387 */ /* 0x0001e80000100800 */
[----:B------:R-:W2:Y:S01]  /*7c1b0*/  LDL.LU R16, [R1+0x1454] ;  /* 0x0014540001107983 */ /* 0x000ea20000300800 */
[----:B---3--:R-:W-:Y:S01]  /*7c1c0*/  FMUL R12, R18, 8388608 ;  /* 0x4b000000120c7820 */ /* 0x008fe20000400000 */
[----:B------:R-:W-:-:S02]  /*7c1d0*/  FSEL R20, RZ, -23, P5 ;  /* 0xc1b80000ff147808 */ /* 0x000fc40002800000 */
[----:B------:R-:W-:Y:S02]  /*7c1e0*/  FSETP.GEU.AND P5, PT, R18, 1.175494350822287508e-38, PT ;  /* 0x008000001200780b */ /* 0x000fe40003fae000 */
[----:B------:R-:W-:Y:S02]  /*7c1f0*/  IADD3 R11, R2, -0x3f3504f3, RZ ;  /* 0xc0cafb0d020b7810 */ /* 0x000fe40007ffe0ff */
[----:B------:R-:W-:Y:S02]  /*7c200*/  FSEL R3, R12, R18, !P5 ;  /* 0x000000120c037208 */ /* 0x000fe40006800000 */
[----:B0-----:R-:W-:Y:S01]  /*7c210*/  LOP3.LUT R2, R11, 0xff800000, RZ, 0xc0, !PT ;  /* 0xff8000000b027812 */ /* 0x001fe200078ec0ff */
[C---:B----4-:R-:W-:Y:S01]  /*7c220*/  FMUL R11, R17.reuse, 8388608 ;  /* 0x4b000000110b7820 */ /* 0x050fe20000400000 */
[----:B------:R-:W-:Y:S02]  /*7c230*/  FSEL R13, RZ, -23, P6 ;  /* 0xc1b80000ff0d7808 */ /* 0x000fe40003000000 */
[----:B------:R-:W-:Y:S01]  /*7c240*/  FSETP.GEU.AND P6, PT, R17, 1.175494350822287508e-38, PT ;  /* 0x008000001100780b */ /* 0x000fe20003fce000 */
[----:B------:R-:W-:Y:S01]  /*7c250*/  STL [R1+0x267c], R18 ;  /* 0x00267c1201007387 */ /* 0x000fe20000100800 */
[----:B------:R-:W-:Y:S01]  /*7c260*/  IADD3 R12, R3, -0x3f3504f3, RZ ;  /* 0xc0cafb0d030c7810 */ /* 0x000fe20007ffe0ff */
[----:B------:R0:W-:Y:S01]  /*7c270*/  I2F R24, R2 ;  /* 0x0000000200187306 */ /* 0x0001e20000201400 */
[----:B------:R-:W-:Y:S01]  /*7c280*/  FSEL R4, R11, R17, !P6 ;  /* 0x000000110b047208 */ /* 0x000fe20007000000 */
[----:B------:R1:W-:Y:S01]  /*7c290*/  STL [R1+0x4], R3 ;  /* 0x0000040301007387 */ /* 0x0003e20000100800 */
[----:B------:R-:W-:-:S03]  /*7c2a0*/  FSEL R19, RZ, -23, P0 ;  /* 0xc1b80000ff137808 */ /* 0x000fc60000000000 */
[----:B------:R0:W-:Y:S01]  /*7c2b0*/  STL [R1+0x6d0], R2 ;  /* 0x0006d00201007387 */ /* 0x0001e20000100800 */
[----:B------:R-:W-:-:S03]  /*7c2c0*/  IADD3 R11, R4, -0x3f3504f3, RZ ;  /* 0xc0cafb0d040b7810 */ /* 0x000fc60007ffe0ff */
[----:B-1----:R-:W3:Y:S01]  /*7c2d0*/  LDL.LU R3, [R1+0x107c] ;  /* 0x00107c0001037983 */ /* 0x002ee20000300800 */
[----:B0-----:R-:W-:-:S03]  /*7c2e0*/  LOP3.LUT R2, R12, 0xff800000, RZ, 0xc0, !PT ;  /* 0xff8000000c027812 */ /* 0x001fc600078ec0ff */
[----:B------:R-:W-:Y:S01]  /*7c2f0*/  STL [R1+0x26a4], R17 ;  /* 0x0026a41101007387 */ /* 0x000fe20000100800 */
[----:B------:R0:W-:Y:S03]  /*7c300*/  I2F R27, R2 ;  /* 0x00000002001b7306 */ /* 0x0001e60000201400 */
[----:B------:R-:W-:Y:S04]  /*7c310*/  STL [R1], R4 ;  /* 0x0000000401007387 */ /* 0x000fe80000100800 */
[----:B------:R0:W-:Y:S04]  /*7c320*/  STL [R1+0x6cc], R2 ;  /* 0x0006cc0201007387 */ /* 0x0001e80000100800 */
[----:B------:R-:W4:Y:S04]  /*7c330*/  LDL.LU R18, [R1+0x6dc] ;  /* 0x0006dc0001127983 */ /* 0x000f280000300800 */
[----:B------:R-:W3:Y:S01]  /*7c340*/  LDL.LU R15, [R1+0x1488] ;  /* 0x00148800010f7983 */ /* 0x000ee20000300800 */
[----:B0-----:R-:W-:-:S04]  /*7c350*/  LOP3.LUT R2, R11, 0xff800000, RZ, 0xc0, !PT ;  /* 0xff8000000b027812 */ /* 0x001fc800078ec0ff */
[----:B------:R0:W-:Y:S01]  /*7c360*/  I2F R23, R2 ;  /* 0x0000000200177306 */ /* 0x0001e20000201400 */
[C---:B--2---:R-:W-:Y:S01]  /*7c370*/  FMUL R25, R16.reuse, 8388608 ;  /* 0x4b00000010197820 */ /* 0x044fe20000400000 */
[----:B------:R-:W-:Y:S01]  /*7c380*/  FSETP.GEU.AND P0, PT, R16, 1.175494350822287508e-38, PT ;  /* 0x008000001000780b */ /* 0x000fe20003f0e000 */
[----:B------:R-:W-:Y:S03]  /*7c390*/  STL [R1+0x26cc], R16 ;  /* 0x0026cc1001007387 */ /* 0x000fe60000100800 */
[----:B------:R-:W-:Y:S01]  /*7c3a0*/  FSEL R25, R25, R16, !P0 ;  /* 0x0000001019197208 */ /* 0x000fe20004000000 */
[----:B------:R0:W-:Y:S04]  /*7c3b0*/  STL [R1+0x6c8], R2 ;  /* 0x0006c80201007387 */ /* 0x0001e80000100800 */
[----:B------:R-:W-:Y:S04]  /*7c3c0*/  STL [R1+0x288c], R25 ;  /* 0x00288c1901007387 */ /* 0x000fe80000100800 */
[----:B0-----:R-:W2:Y:S01]  /*7c3d0*/  LDL.LU R2, [R1+0x1080] ;  /* 0x0010800001027983 */ /* 0x001ea20000300800 */
[----:B------:R-:W-:-:S03]  /*7c3e0*/  FSEL R14, RZ, -23, P1 ;  /* 0xc1b80000ff0e7808 */ /* 0x000fc60000800000 */
[----:B--2---:R-:W-:Y:S04]  /*7c3f0*/  STL [R1+0x144], R2 ;  /* 0x0001440201007387 */ /* 0x004fe80000100800 */
[----:B---3--:R-:W-:Y:S04]  /*7c400*/  STL [R1+0x26f4], R15 ;  /* 0x0026f40f01007387 */ /* 0x008fe80000100800 */
[----:B------:R-:W2:Y:S01]  /*7c410*/  LDL.LU R8, [R1+0x1084] ;  /* 0x0010840001087983 */ /* 0x000ea20000300800 */
[C---:B------:R-:W-:Y:S01]  /*7c420*/  FMUL R26, R15.reuse, 8388608 ;  /* 0x4b0000000f1a7820 */ /* 0x040fe20000400000 */
[----:B------:R-:W-:-:S04]  /*7c430*/  FSETP.GEU.AND P1, PT, R15, 1.175494350822287508e-38, PT ;  /* 0x008000000f00780b */ /* 0x000fc80003f2e000 */
[----:B------:R-:W-:Y:S01]  /*7c440*/  FSEL R26, R26, R15, !P1 ;  /* 0x0000000f1a1a7208 */ /* 0x000fe20004800000 */
[----:B------:R-:W0:Y:S04]  /*7c450*/  S2R R4, SR_TID.X ;  /* 0x0000000000047919 */ /* 0x000e280000002100 */
[----:B--2---:R1:W-:Y:S04]  /*7c460*/  STL [R1+0x148], R8 ;  /* 0x0001480801007387 */ /* 0x0043e80000100800 */
[----:B------:R-:W-:Y:S04]  /*7c470*/  STL [R1+0x287c], R26 ;  /* 0x00287c1a01007387 */ /* 0x000fe80000100800 */
[----:B------:R-:W2:Y:S01]  /*7c480*/  LDL.LU R10, [R1+0x1088] ;  /* 0x00108800010a7983 */ /* 0x000ea20000300800 */
[----:B-1----:R-:W-:-:S04]  /*7c490*/  IADD3 R8, R7, -0x3f3504f3, RZ ;  /* 0xc0cafb0d07087810 */ /* 0x002fc80007ffe0ff */
[----:B------:R-:W-:-:S06]  /*7c4a0*/  LOP3.LUT R8, R8, 0xff800000, RZ, 0xc0, !PT ;  /* 0xff80000008087812 */ /* 0x000fcc00078ec0ff */
[----:B------:R-:W1:Y:S01]  /*7c4b0*/  I2F R8, R8 ;  /* 0x0000000800087306 */ /* 0x000e620000201400 */
[----:B------:R-:W-:Y:S02]  /*7c4c0*/  LOP3.LUT R29, R29, 0xff800000, RZ, 0xc0, !PT ;  /* 0xff8000001d1d7812 */ /* 0x000fe400078ec0ff */
[----:B------:R-:W-:Y:S02]  /*7c4d0*/  LOP3.LUT R28, R28, 0xff800000, RZ, 0xc0, !PT ;  /* 0xff8000001c1c7812 */ /* 0x000fe400078ec0ff */
[----:B------:R-:W-:Y:S02]  /*7c4e0*/  IADD3 R11, R25, -0x3f3504f3, RZ ;  /* 0xc0cafb0d190b7810 */ /* 0x000fe40007ffe0ff */
[----:B0-----:R-:W-:Y:S01]  /*7c4f0*/  SHF.L.U32 R12, R4, 0xc, RZ ;  /* 0x0000000c040c7819 */ /* 0x001fe200000006ff */
[----:B------:R-:W-:Y:S01]  /*7c500*/  I2F R0, R0 ;  /* 0x0000000000007306 */ /* 0x000fe20000201400 */
[----:B------:R-:W-:Y:S02]  /*7c510*/  LOP3.LUT R6, R11, 0xff800000, RZ, 0xc0, !PT ;  /* 0xff8000000b067812 */ /* 0x000fe400078ec0ff */
[----:B------:R-:W-:-:S05]  /*7c520*/  LOP3.LUT R12, R12, 0x6000, RZ, 0xc0, !PT ;  /* 0x000060000c0c7812 */ /* 0x000fca00078ec0ff */
[----:B------:R-:W0:Y:S01]  /*7c530*/  I2F R9, R29 ;  /* 0x0000001d00097306 */ /* 0x000e220000201400 */
[----:B------:R-:W-:Y:S01]  /*7c540*/  LOP3.LUT R4, R4, 0x7f, RZ, 0xc0, !PT ;  /* 0x0000007f04047812 */ /* 0x000fe200078ec0ff */
[----:B-1----:R-:W-:Y:S01]  /*7c550*/  FFMA.FTZ R8, R8, 1.1920928955078125e-07, R13 ;  /* 0x3400000008087823 */ /* 0x002fe2000001000d */
[----:B------:R-:W-:-:S05]  /*7c560*/  IADD3 R11, R26, -0x3f3504f3, RZ ;  /* 0xc0cafb0d1a0b7810 */ /* 0x000fca0007ffe0ff */
[----:B------:R-:W1:Y:S01]  /*7c570*/  I2F R5, R28 ;  /* 0x0000001c00057306 */ /* 0x000e620000201400 */
[----:B------:R-:W-:Y:S02]  /*7c580*/  MOV R2, R22 ;  /* 0x0000001600027202 */ /* 0x000fe40000000f00 */
[----:B------:R-:W-:Y:S02]  /*7c590*/  LEA R12, R4, R12, 0x4 ;  /* 0x0000000c040c7211 */ /* 0x000fe400078e20ff */
[----:B------:R-:W-:-:S03]  /*7c5a0*/  LOP3.LUT R4, R11, 0xff800000, RZ, 0xc0, !PT ;  /* 0xff8000000b047812 */ /* 0x000fc600078ec0ff */
[----:B------:R3:W-:Y:S01]  /*7c5b0*/  I2F R22, R6 ;  /* 0x0000000600167306 */ /* 0x0007e20000201400 */
[----:B------:R-:W-:Y:S02]  /*7c5c0*/  FSEL R13, RZ, -23, P2 ;  /* 0xc1b80000ff0d7808 */ /* 0x000fe40001000000 */
[----:B------:R-:W-:Y:S02]  /*7c5d0*/  FSEL R12, RZ, -23, P3 ;  /* 0xc1b80000ff0c7808 */ /* 0x000fe40001800000 */
[----:B------:R-:W-:Y:S01]  /*7c5e0*/  FSEL R11, RZ, -23, P4 ;  /* 0xc1b80000ff0b7808 */ /* 0x000fe20002000000 */
[----:B0-----:R-:W-:Y:S01]  /*7c5f0*/  FFMA.FTZ R9, R9, 1.1920928955078125e-07, R13 ;  /* 0x3400000009097823 */ /* 0x001fe2000001000d */
[----:B--2---:R4:W-:Y:S04]  /*7c600*/  STL [R1+0x2884], R10 ;  /* 0x0028840a01007387 */ /* 0x0049e80000100800 */
[----:B---3--:R-:W2:Y:S01]  /*7c610*/  LDL.LU R6, [R1+0x108c] ;  /* 0x00108c0001067983 */ /* 0x008ea20000300800 */
[----:B----4-:R-:W-:-:S05]  /*7c620*/  FFMA.FTZ R10, R18, 1.1920928955078125e-07, R20 ;  /* 0x34000000120a7823 */ /* 0x010fca0000010014 */
[----:B------:R0:W-:Y:S04]  /*7c630*/  STL [R1+0x73c], R10 ;  /* 0x00073c0a01007387 */ /* 0x0001e80000100800 */
[----:B------:R3:W-:Y:S01]  /*7c640*/  STL [R1+0x738], R8 ;  /* 0x0007380801007387 */ /* 0x0007e20000100800 */
[----:B------:R4:W1:Y:S01]  /*7c650*/  I2F R20, R4 ;  /* 0x0000000400147306 */ /* 0x0008620000201400 */
[----:B0-----:R-:W-:Y:S02]  /*7c660*/  FFMA.FTZ R10, R0, 1.1920928955078125e-07, R14 ;  /* 0x34000000000a7823 */ /* 0x001fe4000001000e */
[----:B---3--:R-:W-:Y:S02]  /*7c670*/  FFMA.FTZ R8, R21, 1.1920928955078125e-07, R19 ;  /* 0x3400000015087823 */ /* 0x008fe40000010013 */
[----:B------:R-:W3:Y:S04]  /*7c680*/  LDL.LU R21, [R1+0x28b0] ;  /* 0x0028b00001157983 */ /* 0x000ee80000300800 */
[----:B----4-:R-:W4:Y:S04]  /*7c690*/  LDL R4, [R1+0x20] ;  /* 0x0000200001047983 */ /* 0x010f280000100800 */
[----:B------:R1:W-:Y:S04]  /*7c6a0*/  STL [R1+0x734], R8 ;  /* 0x0007340801007387 */ /* 0x0003e80000100800 */
[----:B------:R-:W4:Y:S01]  /*7c6b0*/  LDL.LU R0, [R1+0x28ac] ;  /* 0x0028ac0001007983 */ /* 0x000f220000300800 */
[----:B-1----:R-:W-:-:S02]  /*7c6c0*/  FFMA.FTZ R8, R5, 1.1920928955078125e-07, R12 ;  /* 0x3400000005087823 */ /* 0x002fc4000001000c */
[----:B------:R-:W-:Y:S01]  /*7c6d0*/  FFMA.FTZ R5, R24, 1.1920928955078125e-07, R11 ;  /* 0x3400000018057823 */ /* 0x000fe2000001000b */
[----:B------:R-:W-:Y:S04]  /*7c6e0*/  STL [R1+0x730], R10 ;  /* 0x0007300a01007387 */ /* 0x000fe80000100800 */
[----:B------:R-:W-:Y:S04]  /*7c6f0*/  STL [R1+0x72c], R9 ;  /* 0x00072c0901007387 */ /* 0x000fe80000100800 */
[----:B------:R0:W-:Y:S04]  /*7c700*/  STL [R1+0x728], R8 ;  /* 0x0007280801007387 */ /* 0x0001e80000100800 */
[----:B------:R-:W-:Y:S04]  /*7c710*/  STL [R1+0x724], R5 ;  /* 0x0007240501007387 */ /* 0x000fe80000100800 */
[----:B------:R-:W2:Y:S01]  /*7c720*/  LDL.LU R14, [R1+0x148c] ;  /* 0x00148c00010e7983 */ /* 0x000ea20000300800 */
[----:B------:R-:W-:-:S02]  /*7c730*/  FSEL R19, RZ, -23, P5 ;  /* 0xc1b80000ff137808 */ /* 0x000fc40002800000 */
[----:B------:R-:W-:Y:S02]  /*7c740*/  FSEL R13, RZ, -23, P6 ;  /* 0xc1b80000ff0d7808 */ /* 0x000fe40003000000 */
[----:B------:R-:W-:Y:S01]  /*7c750*/  FSEL R11, RZ, -23, P1 ;  /* 0xc1b80000ff0b7808 */ /* 0x000fe20000800000 */
[----:B0-----:R-:W-:Y:S02]  /*7c760*/  FFMA.FTZ R8, R27, 1.1920928955078125e-07, R19 ;  /* 0x340000001b087823 */ /* 0x001fe40000010013 */
[----:B------:R-:W-:-:S03]  /*7c770*/  FFMA.FTZ R9, R23, 1.1920928955078125e-07, R13 ;  /* 0x3400000017097823 */ /* 0x000fc6000001000d */
[----:B------:R0:W-:Y:S04]  /*7c780*/  STL [R1+0x720], R8 ;  /* 0x0007200801007387 */ /* 0x0001e80000100800 */
[----:B------:R1:W-:Y:S01]  /*7c790*/  STL [R1+0x71c], R9 ;  /* 0x00071c0901007387 */ /* 0x0003e20000100800 */
[----:B0-----:R-:W-:-:S05]  /*7c7a0*/  FFMA.FTZ R8, R20, 1.1920928955078125e-07, R11 ;  /* 0x3400000014087823 */ /* 0x001fca000001000b */
[----:B------:R-:W-:Y:S04]  /*7c7b0*/  STL [R1+0x710], R8 ;  /* 0x0007100801007387 */ /* 0x000fe80000100800 */
[----:B------:R-:W3:Y:S01]  /*7c7c0*/  LDL.LU R13, [R1+0x14c0] ;  /* 0x0014c000010d7983 */ /* 0x000ee20000300800 */
[----:B------:R-:W-:-:S05]  /*7c7d0*/  FSEL R12, RZ, -23, P0 ;  /* 0xc1b80000ff0c7808 */ /* 0x000fca0000000000 */
[----:B------:R-:W-:Y:S02]  /*7c7e0*/  FFMA.FTZ R5, R22, 1.1920928955078125e-07, R12 ;  /* 0x3400000016057823 */ /* 0x000fe4000001000c */
[----:B------:R-:W3:Y:S04]  /*7c7f0*/  LDL.LU R12, [R1+0x14c4] ;  /* 0x0014c400010c7983 */ /* 0x000ee80000300800 */
[----:B------:R-:W3:Y:S04]  /*7c800*/  LDL.LU R11, [R1+0x14c8] ;  /* 0x0014c800010b7983 */ /* 0x000ee80000300800 */
[----:B--2---:R-:W-:Y:S04]  /*7c810*/  STL [R1+0x271c], R14 ;  /* 0x00271c0e01007387 */ /* 0x004fe80000100800 */
[----:B------:R-:W2:Y:S01]  /*7c820*/  LDL.LU R22, [R1+0x14cc] ;  /* 0x0014cc0001167983 */ /* 0x000ea20000300800 */
[----:B----4-:R-:W-:Y:S01]  /*7c830*/  IMAD.IADD R27, R4, 0x1, -R0 ;  /* 0x00000001041b7824 */ /* 0x010fe200078e0a00 */
[----:B------:R-:W-:-:S03]  /*7c840*/  MOV R15, 0x3dc6b27f ;  /* 0x3dc6b27f000f7802 */ /* 0x000fc60000000f00 */
[----:B------:R-:W-:Y:S01]  /*7c850*/  FADD R27, R27, -1 ;  /* 0xbf8000001b1b7421 */ /* 0x000fe20000000000 */
[----:B------:R-:W-:Y:S02]  /*7c860*/  MOV R17, R3 ;  /* 0x0000000300117202 */ /* 0x000fe40000000f00 */
[----:B------:R-:W-:Y:S01]  /*7c870*/  MOV R3, R2 ;  /* 0x0000000200037202 */ /* 0x000fe20000000f00 */
[C---:B---3--:R-:W-:Y:S01]  /*7c880*/  FMUL R24, R13.reuse, 8388608 ;  /* 0x4b0000000d187820 */ /* 0x048fe20000400000 */
[----:B------:R-:W-:-:S04]  /*7c890*/  FSETP.GEU.AND P1, PT, R13, 1.175494350822287508e-38, PT ;  /* 0x008000000d00780b */ /* 0x000fc80003f2e000 */
[----:B------:R-:W-:-:S04]  /*7c8a0*/  FSEL R24, R24, R13, !P1 ;  /* 0x0000000d18187208 */ /* 0x000fc80004800000 */
[----:B------:R-:W-:-:S04]  /*7c8b0*/  IADD3 R0, R24, -0x3f3504f3, RZ ;  /* 0xc0cafb0d18007810 */ /* 0x000fc80007ffe0ff */
[----:B------:R-:W-:Y:S01]  /*7c8c0*/  LOP3.LUT R18, R0, 0xff800000, RZ, 0xc0, !PT ;  /* 0xff80000000127812 */ /* 0x000fe200078ec0ff */
[----:B------:R-:W-:Y:S01]  /*7c8d0*/  FFMA.FTZ R0, R27, R15, -0.16845393180847167969 ;  /* 0xbe2c7f301b007423 */ /* 0x000fe2000001000f */
[C---:B------:R-:W-:Y:S01]  /*7c8e0*/  FSETP.GEU.AND P3, PT, R11.reuse, 1.175494350822287508e-38, PT ;  /* 0x008000000b00780b */ /* 0x040fe20003f6e000 */
[----:B------:R-:W-:Y:S02]  /*7c8f0*/  FMUL R20, R11, 8388608 ;  /* 0x4b0000000b147820 */ /* 0x000fe40000400000 */
[----:B------:R-:W-:Y:S01]  /*7c900*/  FFMA.FTZ R2, R27, R0, 0.1716887056827545166 ;  /* 0x3e2fcf2a1b027423 */ /* 0x000fe20000010000 */
[----:B------:R-:W-:Y:S02]  /*7c910*/  IADD3 R0, R7, -R21, RZ ;  /* 0x8000001507007210 */ /* 0x000fe40007ffe0ff */
[----:B------:R-:W-:Y:S01]  /*7c920*/  FSEL R20, R20, R11, !P3 ;  /* 0x0000000b14147208 */ /* 0x000fe20005800000 */
[C---:B------:R-:W-:Y:S01]  /*7c930*/  FFMA.FTZ R21, R27.reuse, R2, -0.17900948226451873779 ;  /* 0xbe374e431b157423 */ /* 0x040fe20000010002 */
[----:B------:R-:W-:Y:S01]  /*7c940*/  FSETP.GEU.AND P0, PT, R14, 1.175494350822287508e-38, PT ;  /* 0x008000000e00780b */ /* 0x000fe20003f0e000 */
[----:B------:R-:W-:Y:S01]  /*7c950*/  STL [R1+0x2744], R13 ;  /* 0x0027440d01007387 */ /* 0x000fe20000100800 */
[----:B------:R-:W-:Y:S01]  /*7c960*/  IADD3 R7, R20, -0x3f3504f3, RZ ;  /* 0xc0cafb0d14077810 */ /* 0x000fe20007ffe0ff */
[----:B------:R-:W-:-:S02]  /*7c970*/  FFMA.FTZ R2, R27, R21, 0.20512372255325317383 ;  /* 0x3e520bf41b027423 */ /* 0x000fc40000010015 */
[----:B------:R-:W-:Y:S01]  /*7c980*/  STL [R1+0x276c], R12 ;  /* 0x00276c0c01007387 */ /* 0x000fe20000100800 */
[C---:B------:R-:W-:Y:S01]  /*7c990*/  FMUL R23, R12.reuse, 8388608 ;  /* 0x4b0000000c177820 */ /* 0x040fe20000400000 */
[----:B-1----:R-:W-:Y:S02]  /*7c9a0*/  LOP3.LUT R9, R7, 0xff800000, RZ, 0xc0, !PT ;  /* 0xff80000007097812 */ /* 0x002fe400078ec0ff */
[----:B------:R0:W-:Y:S01]  /*7c9b0*/  STL [R1+0x2780], R11 ;  /* 0x0027800b01007387 */ /* 0x0001e20000100800 */
[----:B------:R-:W-:-:S03]  /*7c9c0*/  FSETP.GEU.AND P2, PT, R12, 1.175494350822287508e-38, PT ;  /* 0x008000000c00780b */ /* 0x000fc60003f4e000 */
[----:B------:R1:W-:Y:S01]  /*7c9d0*/  STL [R1+0x2800], R20 ;  /* 0x0028001401007387 */ /* 0x0003e20000100800 */
[----:B------:R-:W-:Y:S02]  /*7c9e0*/  FSEL R23, R23, R12, !P2 ;  /* 0x0000000c17177208 */ /* 0x000fe40005000000 */
[----:B0-----:R-:W-:Y:S02]  /*7c9f0*/  FSEL R11, RZ, -23, P0 ;  /* 0xc1b80000ff0b7808 */ /* 0x001fe40000000000 */
[----:B------:R-:W-:Y:S01]  /*7ca00*/  IADD3 R4, R23, -0x3f3504f3, RZ ;  /* 0xc0cafb0d17047810 */ /* 0x000fe20007ffe0ff */
[C---:B--2---:R-:W-:Y:S01]  /*7ca10*/  FMUL R8, R22.reuse, 8388608 ;  /* 0x4b00000016087820 */ /* 0x044fe20000400000 */
[----:B------:R-:W-:-:S04]  /*7ca20*/  FSETP.GEU.AND P4, PT, R22, 1.175494350822287508e-38, PT ;  /* 0x008000001600780b */ /* 0x000fc80003f8e000 */
[----:B------:R-:W-:-:S04]  /*7ca30*/  FSEL R21, R8, R22, !P4 ;  /* 0x0000001608157208 */ /* 0x000fc80006000000 */
[----:B------:R-:W-:Y:S01]  /*7ca40*/  IADD3 R7, R21, -0x3f3504f3, RZ ;  /* 0xc0cafb0d15077810 */ /* 0x000fe20007ffe0ff */
[----:B------:R0:W-:Y:S04]  /*7ca50*/  STL [R1+0x2804], R21 ;  /* 0x0028041501007387 */ /* 0x0001e80000100800 */
[----:B-1----:R-:W2:Y:S04]  /*7ca60*/  LDL R20, [R1+0x18] ;  /* 0x0000180001147983 */ /* 0x002ea80000100800 */
[----:B------:R-:W3:Y:S01]  /*7ca70*/  LDL.LU R13, [R1+0x630] ;  /* 0x00063000010d7983 */ /* 0x000ee20000300800 */
[----:B0-----:R-:W-:-:S03]  /*7ca80*/  FSEL R21, RZ, -23, P1 ;  /* 0xc1b80000ff157808 */ /* 0x001fc60000800000 */
[----:B------:R-:W3:Y:S04]  /*7ca90*/  LDL R26, [R1+0x14] ;  /* 0x00001400011a7983 */ /* 0x000ee80000100800 */
[----:B------:R-:W4:Y:S04]  /*7caa0*/  LDL R25, [R1+0x10] ;  /* 0x0000100001197983 */ /* 0x000f280000100800 */
[----:B------:R-:W2:Y:S04]  /*7cab0*/  LDL R16, [R1+0xc] ;  /* 0x00000c0001107983 */ /* 0x000ea80000100800 */
[----:B------:R0:W-:Y:S04]  /*7cac0*/  STL [R1+0x6e8], R11 ;  /* 0x0006e80b01007387 */ /* 0x0001e80000100800 */
[----:B------:R-:W-:Y:S04]  /*7cad0*/  STL [R1+0x6e4], R21 ;  /* 0x0006e41501007387 */ /* 0x000fe80000100800 */
[----:B------:R1:W-:Y:S01]  /*7cae0*/  STL [R1+0x28a8], R18 ;  /* 0x0028a81201007387 */ /* 0x0003e20000100800 */
[----:B0-----:R1:W-:Y:S03]  /*7caf0*/  I2F R11, R18 ;  /* 0x00000012000b7306 */ /* 0x0013e60000201400 */
[----:B-1----:R-:W2:Y:S04]  /*7cb00*/  LDL.LU R18, [R1+0x6e8] ;  /* 0x0006e80001127983 */ /* 0x002ea80000300800 */
[----:B------:R0:W-:Y:S04]  /*7cb10*/  STL [R1+0x28a4], R23 ;  /* 0x0028a41701007387 */ /* 0x0001e80000100800 */
[----:B0-----:R-:W3:Y:S01]  /*7cb20*/  LDL.LU R23, [R1+0x6e4] ;  /* 0x0006e40001177983 */ /* 0x001ee20000300800 */
[----:B------:R-:W-:-:S02]  /*7cb30*/  FFMA.FTZ R10, R27, R2, -0.24046532809734344482 ;  /* 0xbe763c8b1b0a7423 */ /* 0x000fc40000010002 */
[----:B------:R-:W-:Y:S02]  /*7cb40*/  FMUL R19, R14, 8388608 ;  /* 0x4b0000000e137820 */ /* 0x000fe40000400000 */
[----:B------:R-:W-:-:S03]  /*7cb50*/  FFMA.FTZ R10, R27, R10, 0.28857114911079406738 ;  /* 0x3e93bf991b0a7423 */ /* 0x000fc6000001000a */
[----:B------:R-:W-:Y:S01]  /*7cb60*/  FSEL R19, R19, R14, !P0 ;  /* 0x0000000e13137208 */ /* 0x000fe20004000000 */
[----:B------:R-:W-:-:S04]  /*7cb70*/  FFMA.FTZ R12, R27, R10, -0.36067417263984680176 ;  /* 0xbeb8aa491b0c7423 */ /* 0x000fc8000001000a */
[----:B------:R-:W-:Y:S01]  /*7cb80*/  FFMA.FTZ R21, R27, R12, 0.48089820146560668945 ;  /* 0x3ef6384a1b157423 */ /* 0x000fe2000001000c */
[----:B------:R-:W-:-:S04]  /*7cb90*/  IADD3 R12, R19, -0x3f3504f3, RZ ;  /* 0xc0cafb0d130c7810 */ /* 0x000fc80007ffe0ff */
[----:B------:R-:W-:-:S06]  /*7cba0*/  LOP3.LUT R12, R12, 0xff800000, RZ, 0xc0, !PT ;  /* 0xff8000000c0c7812 */ /* 0x000fcc00078ec0ff */
[----:B------:R-:W2:Y:S01]  /*7cbb0*/  I2F R12, R12 ;  /* 0x0000000c000c7306 */ /* 0x000ea20000201400 */
[----:B------:R-:W-:-:S07]  /*7cbc0*/  LOP3.LUT R14, R4, 0xff800000, RZ, 0xc0, !PT ;  /* 0xff800000040e7812 */ /* 0x000fce00078ec0ff */
[----:B------:R0:W1:Y:S01]  /*7cbd0*/  I2F R4, R14 ;  /* 0x0000000e00047306 */ /* 0x0000620000201400 */
[----:B--2---:R-:W-:Y:S02]  /*7cbe0*/  FFMA.FTZ R12, R12, 1.1920928955078125e-07, R18 ;  /* 0x340000000c0c7823 */ /* 0x004fe40000010012 */
[----:B------:R-:W2:Y:S01]  /*7cbf0*/  LDL.LU R18, [R1+0x28a8] ;  /* 0x0028a80001127983 */ /* 0x000ea20000300800 */
[----:B---3--:R-:W-:-:S03]  /*7cc00*/  FFMA.FTZ R11, R11, 1.1920928955078125e-07, R23 ;  /* 0x340000000b0b7823 */ /* 0x008fc60000010017 */
[----:B------:R-:W3:Y:S04]  /*7cc10*/  LDL.LU R23, [R1+0x28a4] ;  /* 0x0028a40001177983 */ /* 0x000ee80000300800 */
[----:B------:R0:W-:Y:S02]  /*7cc20*/  STL [R1+0x28a0], R14 ;  /* 0x0028a00e01007387 */ /* 0x0001e40000100800 */
[----:B0-----:R-:W-:-:S05]  /*7cc30*/  FSEL R14, RZ, -23, P2 ;  /* 0xc1b80000ff0e7808 */ /* 0x001fca0001000000 */
[----:B------:R0:W-:Y:S02]  /*7cc40*/  STL [R1+0x6e8], R14 ;  /* 0x0006e80e01007387 */ /* 0x0001e40000100800 */
[----:B0-----:R-:W-:-:S05]  /*7cc50*/  FSEL R14, RZ, -23, P3 ;  /* 0xc1b80000ff0e7808 */ /* 0x001fca0001800000 */
[----:B------:R0:W-:Y:S04]  /*7cc60*/  STL [R1+0x6ec], R14 ;  /* 0x0006ec0e01007387 */ /* 0x0001e80000100800 */
[----:B0-----:R-:W2:Y:S04]  /*7cc70*/  LDL.LU R14, [R1+0x28a0] ;  /* 0x0028a000010e7983 */ /* 0x001ea80000300800 */
[----:B------:R0:W-:Y:S04]  /*7cc80*/  STL [R1+0x289c], R5 ;  /* 0x00289c0501007387 */ /* 0x0001e80000100800 */
[----:B0-----:R-:W1:Y:S01]  /*7cc90*/  LDL.LU R5, [R1+0x6e8] ;  /* 0x0006e80001057983 */ /* 0x001e620000300800 */
[----:B------:R-:W0:Y:S01]  /*7cca0*/  I2F R2, R9 ;  /* 0x0000000900027306 */ /* 0x000e220000201400 */
[----:B-1----:R-:W-:-:S02]  /*7ccb0*/  FFMA.FTZ R4, R4, 1.1920928955078125e-07, R5 ;  /* 0x3400000004047823 */ /* 0x002fc40000010005 */
[----:B------:R-:W2:Y:S04]  /*7ccc0*/  LDL.LU R5, [R1+0x289c] ;  /* 0x00289c0001057983 */ /* 0x000ea80000300800 */
[----:B------:R1:W-:Y:S04]  /*7ccd0*/  STL [R1+0x2898], R12 ;  /* 0x0028980c01007387 */ /* 0x0003e80000100800 */
[----:B-1----:R-:W0:Y:S04]  /*7cce0*/  LDL.LU R12, [R1+0x6ec] ;  /* 0x0006ec00010c7983 */ /* 0x002e280000300800 */
[----:B------:R-:W-:Y:S01]  /*7ccf0*/  STL [R1+0x2894], R11 ;  /* 0x0028940b01007387 */ /* 0x000fe20000100800 */
[----:B------:R-:W-:-:S04]  /*7cd00*/  FADD R0, R0, -1 ;  /* 0xbf80000000007421 */ /* 0x000fc80000000000 */
[----:B------:R-:W-:-:S04]  /*7cd10*/  FFMA.FTZ R8, R0, R15, -0.16845393180847167969 ;  /* 0xbe2c7f3000087423 */ /* 0x000fc8000001000f */
[----:B------:R-:W-:Y:S01]  /*7cd20*/  FFMA.FTZ R8, R0, R8, 0.1716887056827545166 ;  /* 0x3e2fcf2a00087423 */ /* 0x000fe20000010008 */
[----:B------:R-:W-:-:S03]  /*7cd30*/  LOP3.LUT R7, R7, 0xff800000, RZ, 0xc0, !PT ;  /* 0xff80000007077812 */ /* 0x000fc600078ec0ff */
[C---:B------:R-:W-:Y:S01]  /*7cd40*/  FFMA.FTZ R10, R0.reuse, R8, -0.17900948226451873779 ;  /* 0xbe374e43000a7423 */ /* 0x040fe20000010008 */
[----:B------:R-:W-:Y:S02]  /*7cd50*/  MOV R8, R3 ;  /* 0x0000000300087202 */ /* 0x000fe40000000f00 */
[----:B------:R-:W1:Y:S01]  /*7cd60*/  I2F R3, R7 ;  /* 0x0000000700037306 */ /* 0x000e620000201400 */
[----:B------:R-:W-:Y:S02]  /*7cd70*/  FFMA.FTZ R10, R0, R10, 0.20512372255325317383 ;  /* 0x3e520bf4000a7423 */ /* 0x000fe4000001000a */
[----:B0-----:R-:W-:Y:S02]  /*7cd80*/  FFMA.FTZ R2, R2, 1.1920928955078125e-07, R12 ;  /* 0x3400000002027823 */ /* 0x001fe4000001000c */
[----:B------:R-:W2:Y:S04]  /*7cd90*/  LDL.LU R12, [R1+0x2898] ;  /* 0x00289800010c7983 */ /* 0x000ea80000300800 */
[----:B------:R0:W-:Y:S04]  /*7cda0*/  STL [R1+0x2808], R9 ;  /* 0x0028080901007387 */ /* 0x0001e80000100800 */
[----:B0-----:R-:W2:Y:S01]  /*7cdb0*/  LDL.LU R9, [R1+0x634] ;  /* 0x0006340001097983 */ /* 0x001ea20000300800 */
[----:B------:R-:W-:Y:S01]  /*7cdc0*/  FFMA.FTZ R10, R0, R10, -0.24046532809734344482 ;  /* 0xbe763c8b000a7423 */ /* 0x000fe2000001000a */
[----:B------:R-:W-:-:S03]  /*7cdd0*/  FSETP.GEU.AND P0, PT, R22, 1.175494350822287508e-38, PT ;  /* 0x008000001600780b */ /* 0x000fc60003f0e000 */
[C---:B------:R-:W-:Y:S01]  /*7cde0*/  FFMA.FTZ R10, R0.reuse, R10, 0.28857114911079406738 ;  /* 0x3e93bf99000a7423 */ /* 0x040fe2000001000a */
[----:B------:R-:W-:Y:S01]  /*7cdf0*/  FSEL R11, RZ, -23, P0 ;  /* 0xc1b80000ff0b7808 */ /* 0x000fe20000000000 */
[C---:B------:R-:W-:Y:S02]  /*7ce00*/  FFMA.FTZ R21, R27.reuse, R21, -0.72134751081466674805 ;  /* 0xbf38aa3b1b157423 */ /* 0x040fe40000010015 */
[C---:B------:R-:W-:Y:S02]  /*7ce10*/  FFMA.FTZ R10, R0.reuse, R10, -0.36067417263984680176 ;  /* 0xbeb8aa49000a7423 */ /* 0x040fe4000001000a */
[----:B------:R-:W-:Y:S02]  /*7ce20*/  FMUL R21, R27, R21 ;  /* 0x000000151b157220 */ /* 0x000fe40000400000 */
[----:B-1----:R-:W-:Y:S02]  /*7ce30*/  FFMA.FTZ R3, R3, 1.1920928955078125e-07, R11 ;  /* 0x3400000003037823 */ /* 0x002fe4000001000b */
[----:B------:R-:W-:Y:S01]  /*7ce40*/  FFMA.FTZ R10, R0, R10, 0.48089820146560668945 ;  /* 0x3ef6384a000a7423 */ /* 0x000fe2000001000a */
[----:B------:R-:W3:Y:S01]  /*7ce50*/  LDL.LU R11, [R1+0x2894] ;  /* 0x00289400010b7983 */ /* 0x000ee20000300800 */
[----:B------:R-:W-:-:S03]  /*7ce60*/  FMUL R21, R27, R21 ;  /* 0x000000151b157220 */ /* 0x000fc60000400000 */
[----:B------:R4:W-:Y:S01]  /*7ce70*/  STL [R1+0x280c], R7 ;  /* 0x00280c0701007387 */ /* 0x0009e20000100800 */
[----:B------:R-:W-:Y:S01]  /*7ce80*/  FFMA.FTZ R21, R27, 1.4426950216293334961, R21 ;  /* 0x3fb8aa3b1b157823 */ /* 0x000fe20000010015 */
[----:B----4-:R-:W-:Y:S01]  /*7ce90*/  IADD3 R7, R25, -R29, RZ ;  /* 0x8000001d19077210 */ /* 0x010fe20007ffe0ff */
[----:B------:R-:W-:-:S04]  /*7cea0*/  FFMA.FTZ R29, R0, R10, -0.72134751081466674805 ;  /* 0xbf38aa3b001d7423 */ /* 0x000fc8000001000a */
[----:B------:R-:W-:Y:S02]  /*7ceb0*/  FMUL R10, R0, R29 ;  /* 0x0000001d000a7220 */ /* 0x000fe40000400000 */
[----:B--2---:R-:W-:Y:S01]  /*7cec0*/  IMAD.IADD R27, R20, 0x1, -R9 ;  /* 0x00000001141b7824 */ /* 0x004fe200078e0a09 */
[----:B------:R-:W-:Y:S02]  /*7ced0*/  IADD3 R9, R26, -R13, RZ ;  /* 0x8000000d1a097210 */ /* 0x000fe40007ffe0ff */
[----:B------:R-:W-:Y:S01]  /*7cee0*/  IADD3 R13, R16, -R28, RZ ;  /* 0x8000001c100d7210 */ /* 0x000fe20007ffe0ff */
[----:B------:R-:W-:-:S04]  /*7cef0*/  FMUL R16, R0, R10 ;  /* 0x0000000a00107220 */ /* 0x000fc80000400000 */
[----:B------:R-:W-:-:S05]  /*7cf00*/  FFMA.FTZ R0, R0, 1.4426950216293334961, R16 ;  /* 0x3fb8aa3b00007823 */ /* 0x000fca0000010010 */
[----:B------:R0:W-:Y:S02]  /*7cf10*/  STL [R1+0x6f8], R0 ;  /* 0x0006f80001007387 */ /* 0x0001e40000100800 */
[----:B0-----:R-:W-:-:S04]  /*7cf20*/  FADD R0, R13, -1 ;  /* 0xbf8000000d007421 */ /* 0x001fc80000000000 */
[----:B------:R-:W-:-:S04]  /*7cf30*/  FFMA.FTZ R13, R0, R15, -0.16845393180847167969 ;  /* 0xbe2c7f30000d7423 */ /* 0x000fc8000001000f */
[----:B------:R-:W-:Y:S02]  /*7cf40*/  FFMA.FTZ R20, R0, R13, 0.1716887056827545166 ;  /* 0x3e2fcf2a00147423 */ /* 0x000fe4000001000d */
[----:B------:R-:W2:Y:S04]  /*7cf50*/  LDL.LU R13, [R1+0x4] ;  /* 0x00000400010d7983 */ /* 0x000ea80000300800 */
[----:B------:R-:W4:Y:S01]  /*7cf60*/  LDL.LU R16, [R1] ;  /* 0x0000000001107983 */ /* 0x000f220000300800 */
[----:B------:R-:W-:Y:S02]  /*7cf70*/  FADD R28, R9, -1 ;  /* 0xbf800000091c7421 */ /* 0x000fe40000000000 */
[----:B------:R-:W-:Y:S02]  /*7cf80*/  FADD R27, R27, -1 ;  /* 0xbf8000001b1b7421 */ /* 0x000fe40000000000 */
[----:B------:R-:W-:-:S02]  /*7cf90*/  FADD R29, R7, -1 ;  /* 0xbf800000071d7421 */ /* 0x000fc40000000000 */
[CC--:B------:R-:W-:Y:S02]  /*7cfa0*/  FFMA.FTZ R7, R28.reuse, R15.reuse, -0.16845393180847167969 ;  /* 0xbe2c7f301c077423 */ /* 0x0c0fe4000001000f */
[C---:B------:R-:W-:Y:S02]  /*7cfb0*/  FFMA.FTZ R9, R27.reuse, R15, -0.16845393180847167969 ;  /* 0xbe2c7f301b097423 */ /* 0x040fe4000001000f */
[C---:B------:R-:W-:Y:S02]  /*7cfc0*/  FFMA.FTZ R7, R28.reuse, R7, 0.1716887056827545166 ;  /* 0x3e2fcf2a1c077423 */ /* 0x040fe40000010007 */
[C---:B------:R-:W-:Y:S02]  /*7cfd0*/  FFMA.FTZ R9, R27.reuse, R9, 0.1716887056827545166 ;  /* 0x3e2fcf2a1b097423 */ /* 0x040fe40000010009 */
[----:B------:R-:W-:Y:S02]  /*7cfe0*/  FFMA.FTZ R7, R28, R7, -0.17900948226451873779 ;  /* 0xbe374e431c077423 */ /* 0x000fe40000010007 */
[----:B------:R-:W-:-:S02]  /*7cff0*/  FFMA.FTZ R9, R27, R9, -0.17900948226451873779 ;  /* 0xbe374e431b097423 */ /* 0x000fc40000010009 */
[C---:B------:R-:W-:Y:S02]  /*7d000*/  FFMA.FTZ R7, R28.reuse, R7, 0.20512372255325317383 ;  /* 0x3e520bf41c077423 */ /* 0x040fe40000010007 */
[C---:B------:R-:W-:Y:S02]  /*7d010*/  FFMA.FTZ R9, R27.reuse, R9, 0.20512372255325317383 ;  /* 0x3e520bf41b097423 */ /* 0x040fe40000010009 */
[C---:B------:R-:W-:Y:S02]  /*7d020*/  FFMA.FTZ R7, R28.reuse, R7, -0.24046532809734344482 ;  /* 0xbe763c8b1c077423 */ /* 0x040fe40000010007 */
[C---:B------:R-:W-:Y:S02]  /*7d030*/  FFMA.FTZ R9, R27.reuse, R9, -0.24046532809734344482 ;  /* 0xbe763c8b1b097423 */ /* 0x040fe40000010009 */
[----:B------:R-:W-:Y:S02]  /*7d040*/  FFMA.FTZ R25, R28, R7, 0.28857114911079406738 ;  /* 0x3e93bf991c197423 */ /* 0x000fe40000010007 */
[----:B------:R-:W-:Y:S01]  /*7d050*/  FFMA.FTZ R26, R27, R9, 0.28857114911079406738 ;  /* 0x3e93bf991b1a7423 */ /* 0x000fe20000010009 */
[----:B------:R-:W2:Y:S04]  /*7d060*/  LDL R7, [R1+0x8] ;  /* 0x0000080001077983 */ /* 0x000ea80000100800 */
[----:B------:R-:W2:Y:S04]  /*7d070*/  LDL.LU R9, [R1+0x6cc] ;  /* 0x0006cc0001097983 */ /* 0x000ea80000300800 */
[----:B------:R0:W-:Y:S02]  /*7d080*/  STL [R1+0x6dc], R25 ;  /* 0x0006dc1901007387 */ /* 0x0001e40000100800 */
[----:B0-----:R-:W-:-:S02]  /*7d090*/  FFMA.FTZ R25, R0, R20, -0.17900948226451873779 ;  /* 0xbe374e4300197423 */ /* 0x001fc40000010014 */
[----:B------:R-:W2:Y:S04]  /*7d0a0*/  LDL.LU R20, [R1+0x6c8] ;  /* 0x0006c80001147983 */ /* 0x000ea80000300800 */
[----:B----4-:R0:W-:Y:S04]  /*7d0b0*/  STL [R1+0x2890], R16 ;  /* 0x0028901001007387 */ /* 0x0101e80000100800 */
[----:B0-----:R-:W4:Y:S01]  /*7d0c0*/  LDL.LU R16, [R1+0x6dc] ;  /* 0x0006dc0001107983 */ /* 0x001f220000300800 */
[----:B------:R-:W-:-:S04]  /*7d0d0*/  FFMA.FTZ R10, R29, R15, -0.16845393180847167969 ;  /* 0xbe2c7f301d0a7423 */ /* 0x000fc8000001000f */
[----:B------:R-:W-:-:S04]  /*7d0e0*/  FFMA.FTZ R10, R29, R10, 0.1716887056827545166 ;  /* 0x3e2fcf2a1d0a7423 */ /* 0x000fc8000001000a */
[----:B------:R-:W-:-:S04]  /*7d0f0*/  FFMA.FTZ R10, R29, R10, -0.17900948226451873779 ;  /* 0xbe374e431d0a7423 */ /* 0x000fc8000001000a */
[----:B------:R-:W-:Y:S02]  /*7d100*/  FFMA.FTZ R10, R29, R10, 0.20512372255325317383 ;  /* 0x3e520bf41d0a7423 */ /* 0x000fe4000001000a */
[----:B----4-:R-:W-:-:S05]  /*7d110*/  FFMA.FTZ R16, R28, R16, -0.36067417263984680176 ;  /* 0xbeb8aa491c107423 */ /* 0x010fca0000010010 */
[----:B------:R0:W-:Y:S04]  /*7d120*/  STL [R1+0x6dc], R16 ;  /* 0x0006dc1001007387 */ /* 0x0001e80000100800 */
[----:B0-----:R-:W4:Y:S04]  /*7d130*/  LDL.LU R16, [R1+0x2890] ;  /* 0x0028900001107983 */ /* 0x001f280000300800 */
[----:B--2---:R0:W-:Y:S02]  /*7d140*/  STL [R1+0x2888], R20 ;  /* 0x0028881401007387 */ /* 0x0041e40000100800 */
[----:B0-----:R-:W-:-:S02]  /*7d150*/  FFMA.FTZ R20, R0, R25, 0.20512372255325317383 ;  /* 0x3e520bf400147423 */ /* 0x001fc40000010019 */
[----:B------:R-:W2:Y:S01]  /*7d160*/  LDL.LU R25, [R1+0x288c] ;  /* 0x00288c0001197983 */ /* 0x000ea20000300800 */
[----:B------:R-:W-:-:S03]  /*7d170*/  FFMA.FTZ R10, R29, R10, -0.24046532809734344482 ;  /* 0xbe763c8b1d0a7423 */ /* 0x000fc6000001000a */
[----:B------:R0:W-:Y:S01]  /*7d180*/  STL [R1+0x630], R20 ;  /* 0x0006301401007387 */ /* 0x0001e20000100800 */
[----:B------:R-:W-:Y:S02]  /*7d190*/  FFMA.FTZ R10, R29, R10, 0.28857114911079406738 ;  /* 0x3e93bf991d0a7423 */ /* 0x000fe4000001000a */
[----:B------:R-:W-:Y:S01]  /*7d1a0*/  FFMA.FTZ R26, R27, R26, -0.36067417263984680176 ;  /* 0xbeb8aa491b1a7423 */ /* 0x000fe2000001001a */
[----:B0-----:R-:W4:Y:S04]  /*7d1b0*/  LDL.LU R20, [R1+0x2888] ;  /* 0x0028880001147983 */ /* 0x001f280000300800 */
[----:B------:R0:W-:Y:S02]  /*7d1c0*/  STL [R1+0x2880], R8 ;  /* 0x0028800801007387 */ /* 0x0001e40000100800 */
[----:B0-----:R-:W-:-:S02]  /*7d1d0*/  FFMA.FTZ R8, R29, R10, -0.36067417263984680176 ;  /* 0xbeb8aa491d087423 */ /* 0x001fc4000001000a */
[----:B------:R-:W3:Y:S04]  /*7d1e0*/  LDL.LU R10, [R1+0x2884] ;  /* 0x00288400010a7983 */ /* 0x000ee80000300800 */
[----:B------:R0:W-:Y:S04]  /*7d1f0*/  STL [R1+0x634], R8 ;  /* 0x0006340801007387 */ /* 0x0001e80000100800 */
[----:B0-----:R-:W3:Y:S04]  /*7d200*/  LDL.LU R8, [R1+0x2880] ;  /* 0x0028800001087983 */ /* 0x001ee80000300800 */
[----:B------:R0:W-:Y:S02]  /*7d210*/  STL [R1+0x2878], R15 ;  /* 0x0028780f01007387 */ /* 0x0001e40000100800 */
[----:B0-----:R-:W-:-:S02]  /*7d220*/  FFMA.FTZ R15, R27, R26, 0.48089820146560668945 ;  /* 0x3ef6384a1b0f7423 */ /* 0x001fc4000001001a */
[----:B------:R-:W3:Y:S04]  /*7d230*/  LDL.LU R26, [R1+0x287c] ;  /* 0x00287c00011a7983 */ /* 0x000ee80000300800 */
[----:B------:R0:W-:Y:S04]  /*7d240*/  STL [R1+0x6e0], R15 ;  /* 0x0006e00f01007387 */ /* 0x0001e80000100800 */
[----:B0-----:R-:W3:Y:S04]  /*7d250*/  LDL.LU R15, [R1+0x2878] ;  /* 0x00287800010f7983 */ /* 0x001ee80000300800 */
[----:B--2---:R0:W-:Y:S04]  /*7d260*/  STL [R1+0x2874], R25 ;  /* 0x0028741901007387 */ /* 0x0041e80000100800 */
[----:B0-----:R-:W2:Y:S02]  /*7d270*/  LDL.LU R25, [R1+0x6dc] ;  /* 0x0006dc0001197983 */ /* 0x001ea40000300800 */
[----:B--2---:R-:W-:-:S05]  /*7d280*/  FFMA.FTZ R25, R28, R25, 0.48089820146560668945 ;  /* 0x3ef6384a1c197423 */ /* 0x004fca0000010019 */
[----:B------:R0:W-:Y:S04]  /*7d290*/  STL [R1+0x6dc], R25 ;  /* 0x0006dc1901007387 */ /* 0x0001e80000100800 */
[----:B0-----:R-:W2:Y:S04]  /*7d2a0*/  LDL.LU R25, [R1+0x2874] ;  /* 0x0028740001197983 */ /* 0x001ea80000300800 */
[----:B---3--:R0:W-:Y:S04]  /*7d2b0*/  STL [R1+0x2870], R10 ;  /* 0x0028700a01007387 */ /* 0x0081e80000100800 */
[----:B0-----:R-:W3:Y:S02]  /*7d2c0*/  LDL.LU R10, [R1+0x630] ;  /* 0x00063000010a7983 */ /* 0x001ee40000300800 */
[----:B---3--:R-:W-:-:S05]  /*7d2d0*/  FFMA.FTZ R10, R0, R10, -0.24046532809734344482 ;  /* 0xbe763c8b000a7423 */ /* 0x008fca000001000a */
[----:B------:R0:W-:Y:S04]  /*7d2e0*/  STL [R1+0x630], R10 ;  /* 0x0006300a01007387 */ /* 0x0001e80000100800 */
[----:B0-----:R-:W3:Y:S04]  /*7d2f0*/  LDL.LU R10, [R1+0x2870] ;  /* 0x00287000010a7983 */ /* 0x001ee80000300800 */
[----:B------:R0:W-:Y:S04]  /*7d300*/  STL [R1+0x286c], R22 ;  /* 0x00286c1601007387 */ /* 0x0001e80000100800 */
[----:B0-----:R-:W2:Y:S02]  /*7d310*/  LDL.LU R22, [R1+0x634] ;  /* 0x0006340001167983 */ /* 0x001ea40000300800 */
[----:B--2---:R-:W-:-:S05]  /*7d320*/  FFMA.FTZ R22, R29, R22, 0.48089820146560668945 ;  /* 0x3ef6384a1d167423 */ /* 0x004fca0000010016 */
[----:B------:R0:W-:Y:S04]  /*7d330*/  STL [R1+0x634], R22 ;  /* 0x0006341601007387 */ /* 0x0001e80000100800 */
[----:B0-----:R-:W2:Y:S04]  /*7d340*/  LDL.LU R22, [R1+0x286c] ;  /* 0x00286c0001167983 */ /* 0x001ea80000300800 */
[----:B------:R0:W-:Y:S04]  /*7d350*/  STL [R1+0x2868], R4 ;  /* 0x0028680401007387 */ /* 0x0001e80000100800 */
[----:B0-----:R-:W2:Y:S04]  /*7d360*/  LDL.LU R4, [R1+0x6e0] ;  /* 0x0006e00001047983 */ /* 0x001ea80000300800 */
[----:B------:R0:W-:Y:S04]  /*7d370*/  STL [R1+0x2864], R2 ;  /* 0x0028640201007387 */ /* 0x0001e80000100800 */
[----:B0-----:R-:W3:Y:S04]  /*7d380*/  LDL.LU R2, [R1+0x6dc] ;  /* 0x0006dc0001027983 */ /* 0x001ee80000300800 */
[----:B------:R0:W-:Y:S04]  /*7d390*/  STL [R1+0x2860], R6 ;  /* 0x0028600601007387 */ /* 0x0001e80000100800 */
[----:B0-----:R-:W4:Y:S01]  /*7d3a0*/  LDL.LU R6, [R1+0x630] ;  /* 0x0006300001067983 */ /* 0x001f220000300800 */
[----:B--2---:R-:W-:-:S05]  /*7d3b0*/  FFMA.FTZ R4, R27, R4, -0.72134751081466674805 ;  /* 0xbf38aa3b1b047423 */ /* 0x004fca0000010004 */
[----:B------:R0:W-:Y:S01]  /*7d3c0*/  STL [R1+0x6e0], R4 ;  /* 0x0006e00401007387 */ /* 0x0001e20000100800 */
[----:B---3--:R-:W-:-:S03]  /*7d3d0*/  FFMA.FTZ R2, R28, R2, -0.72134751081466674805 ;  /* 0xbf38aa3b1c027423 */ /* 0x008fc60000010002 */
[----:B0-----:R-:W2:Y:S04]  /*7d3e0*/  LDL.LU R4, [R1+0x2868] ;  /* 0x0028680001047983 */ /* 0x001ea80000300800 */
[----:B------:R0:W-:Y:S01]  /*7d3f0*/  STL [R1+0x6dc], R2 ;  /* 0x0006dc0201007387 */ /* 0x0001e20000100800 */
[----:B----4-:R-:W-:-:S03]  /*7d400*/  FFMA.FTZ R6, R0, R6, 0.28857114911079406738 ;  /* 0x3e93bf9900067423 */ /* 0x010fc60000010006 */
[----:B0-----:R-:W3:Y:S04]  /*7d410*/  LDL.LU R2, [R1+0x2864] ;  /* 0x0028640001027983 */ /* 0x001ee80000300800 */
[----:B------:R0:W-:Y:S04]  /*7d420*/  STL [R1+0x630], R6 ;  /* 0x0006300601007387 */ /* 0x0001e80000100800 */
[----:B0-----:R-:W4:Y:S04]  /*7d430*/  LDL.LU R6, [R1+0x2860] ;  /* 0x0028600001067983 */ /* 0x001f280000300800 */
[----:B------:R0:W-:Y:S04]  /*7d440*/  STL [R1+0x285c], R3 ;  /* 0x00285c0301007387 */ /* 0x0001e80000100800 */
[----:B0-----:R-:W2:Y:S04]  /*7d450*/  LDL.LU R3, [R1+0x634] ;  /* 0x0006340001037983 */ /* 0x001ea80000300800 */
[----:B------:R0:W-:Y:S04]  /*7d460*/  STL [R1+0x2858], R21 ;  /* 0x0028581501007387 */ /* 0x0001e80000100800 */
[----:B0-----:R-:W3:Y:S04]  /*7d470*/  LDL.LU R21, [R1+0x6e0] ;  /* 0x0006e00001157983 */ /* 0x001ee80000300800 */
[----:B------:R0:W-:Y:S04]  /*7d480*/  STL [R1+0x2854], R26 ;  /* 0x0028541a01007387 */ /* 0x0001e80000100800 */
[----:B0-----:R-:W4:Y:S04]  /*7d490*/  LDL.LU R26, [R1+0x6dc] ;  /* 0x0006dc00011a7983 */ /* 0x001f280000300800 */
[----:B------:R0:W-:Y:S04]  /*7d4a0*/  STL [R1+0x2850], R19 ;  /* 0x0028501301007387 */ /* 0x0001e80000100800 */
[----:B0-----:R-:W4:Y:S01]  /*7d4b0*/  LDL.LU R19, [R1+0x630] ;  /* 0x0006300001137983 */ /* 0x001f220000300800 */
[----:B--2---:R-:W-:-:S05]  /*7d4c0*/  FFMA.FTZ R3, R29, R3, -0.72134751081466674805 ;  /* 0xbf38aa3b1d037423 */ /* 0x004fca0000010003 */
[----:B------:R0:W-:Y:S01]  /*7d4d0*/  STL [R1+0x634], R3 ;  /* 0x0006340301007387 */ /* 0x0001e20000100800 */
[----:B---3--:R-:W-:-:S03]  /*7d4e0*/  FMUL R21, R27, R21 ;  /* 0x000000151b157220 */ /* 0x008fc60000400000 */
[----:B0-----:R-:W2:Y:S04]  /*7d4f0*/  LDL.LU R3, [R1+0x285c] ;  /* 0x00285c0001037983 */ /* 0x001ea80000300800 */
[----:B------:R0:W-:Y:S01]  /*7d500*/  STL [R1+0x6e0], R21 ;  /* 0x0006e01501007387 */ /* 0x0001e20000100800 */
[----:B----4-:R-:W-:-:S03]  /*7d510*/  FMUL R26, R28, R26 ;  /* 0x0000001a1c1a7220 */ /* 0x010fc60000400000 */
[----:B0-----:R-:W3:Y:S04]  /*7d520*/  LDL.LU R21, [R1+0x2858] ;  /* 0x0028580001157983 */ /* 0x001ee80000300800 */
[----:B------:R0:W-:Y:S01]  /*7d530*/  STL [R1+0x6dc], R26 ;  /* 0x0006dc1a01007387 */ /* 0x0001e20000100800 */
[----:B------:R-:W-:-:S03]  /*7d540*/  FFMA.FTZ R19, R0, R19, -0.36067417263984680176 ;  /* 0xbeb8aa4900137423 */ /* 0x000fc60000010013 */
[----:B0-----:R-:W4:Y:S04]  /*7d550*/  LDL.LU R26, [R1+0x2854] ;  /* 0x00285400011a7983 */ /* 0x001f280000300800 */
[----:B------:R0:W-:Y:S04]  /*7d560*/  STL [R1+0x630], R19 ;  /* 0x0006301301007387 */ /* 0x0001e80000100800 */
[----:B0-----:R-:W2:Y:S04]  /*7d570*/  LDL.LU R19, [R1+0x2850] ;  /* 0x0028500001137983 */ /* 0x001ea80000300800 */
        /* <DEDUP_REMOVED lines=8> */
[----:B--2---:R-:W-:-:S05]  /*7d600*/  FMUL R24, R29, R24 ;  /* 0x000000181d187220 */ /* 0x004fca0000400000 */
[----:B------:R0:W-:Y:S01]  /*7d610*/  STL [R1+0x634], R24 ;  /* 0x0006341801007387 */ /* 0x0001e20000100800 */
[----:B---3--:R-:W-:-:S03]  /*7d620*/  FMUL R18, R27, R18 ;  /* 0x000000121b127220 */ /* 0x008fc60000400000 */
[----:B0-----:R-:W2:Y:S04]  /*7d630*/  LDL.LU R24, [R1+0x284c] ;  /* 0x00284c0001187983 */ /* 0x001ea80000300800 */
[----:B------:R0:W-:Y:S01]  /*7d640*/  STL [R1+0x6e0], R18 ;  /* 0x0006e01201007387 */ /* 0x0001e20000100800 */
[----:B----4-:R-:W-:-:S03]  /*7d650*/  FMUL R23, R28, R23 ;  /* 0x000000171c177220 */ /* 0x010fc60000400000 */
[----:B0-----:R-:W3:Y:S04]  /*7d660*/  LDL.LU R18, [R1+0x2848] ;  /* 0x0028480001127983 */ /* 0x001ee80000300800 */
[----:B------:R0:W-:Y:S01]  /*7d670*/  STL [R1+0x6dc], R23 ;  /* 0x0006dc1701007387 */ /* 0x0001e20000100800 */
[----:B------:R-:W-:-:S03]  /*7d680*/  FFMA.FTZ R14, R0, R14, 0.48089820146560668945 ;  /* 0x3ef6384a000e7423 */ /* 0x000fc6000001000e */
        /* <DEDUP_REMOVED lines=9> */
[----:B--2---:R-:W-:-:S03]  /*7d720*/  FFMA.FTZ R27, R27, 1.4426950216293334961, R5 ;  /* 0x3fb8aa3b1b1b7823 */ /* 0x004fc60000010005 */
[----:B------:R-:W2:Y:S04]  /*7d730*/  LDL.LU R5, [R1+0x283c] ;  /* 0x00283c0001057983 */ /* 0x000ea80000300800 */
[----:B------:R0:W-:Y:S01]  /*7d740*/  STL [R1+0x6f4], R27 ;  /* 0x0006f41b01007387 */ /* 0x0001e20000100800 */
[----:B---3--:R-:W-:-:S03]  /*7d750*/  FFMA.FTZ R28, R28, 1.4426950216293334961, R12 ;  /* 0x3fb8aa3b1c1c7823 */ /* 0x008fc6000001000c */
[----:B0-----:R-:W3:Y:S04]  /*7d760*/  LDL.LU R27, [R1+0x6d0] ;  /* 0x0006d000011b7983 */ /* 0x001ee80000300800 */
[----:B------:R-:W2:Y:S04]  /*7d770*/  LDL.LU R12, [R1+0x2838] ;  /* 0x00283800010c7983 */ /* 0x000ea80000300800 */
[----:B------:R0:W-:Y:S04]  /*7d780*/  STL [R1+0x6f0], R28 ;  /* 0x0006f01c01007387 */ /* 0x0001e80000100800 */
[----:B0-----:R-:W2:Y:S01]  /*7d790*/  LDL.LU R28, [R1+0x630] ;  /* 0x00063000011c7983 */ /* 0x001ea20000300800 */
[----:B----4-:R-:W-:-:S04]  /*7d7a0*/  FMUL R11, R29, R11 ;  /* 0x0000000b1d0b7220 */ /* 0x010fc80000400000 */
[----:B------:R-:W-:Y:S02]  /*7d7b0*/  FFMA.FTZ R29, R29, 1.4426950216293334961, R11 ;  /* 0x3fb8aa3b1d1d7823 */ /* 0x000fe4000001000b */
[----:B------:R-:W4:Y:S04]  /*7d7c0*/  LDL.LU R11, [R1+0x2834] ;  /* 0x00283400010b7983 */ /* 0x000f280000300800 */
[----:B------:R0:W-:Y:S02]  /*7d7d0*/  STL [R1+0x6ec], R29 ;  /* 0x0006ec1d01007387 */ /* 0x0001e40000100800 */
[----:B0-----:R-:W-:Y:S01]  /*7d7e0*/  IMAD.IADD R29, R13, 0x1, -R9 ;  /* 0x000000010d1d7824 */ /* 0x001fe200078e0a09 */
[----:B------:R-:W-:Y:S02]  /*7d7f0*/  IADD3 R9, R16, -R20, RZ ;  /* 0x8000001410097210 */ /* 0x000fe40007ffe0ff */
[----:B---3--:R-:W-:-:S05]  /*7d800*/  IADD3 R27, R7, -R27, RZ ;  /* 0x8000001b071b7210 */ /* 0x008fca0007ffe0ff */
[----:B------:R-:W-:-:S04]  /*7d810*/  FADD R27, R27, -1 ;  /* 0xbf8000001b1b7421 */ /* 0x000fc80000000000 */
[----:B------:R-:W-:Y:S02]  /*7d820*/  FFMA.FTZ R20, R27, R15, -0.16845393180847167969 ;  /* 0xbe2c7f301b147423 */ /* 0x000fe4000001000f */
[----:B--2---:R-:W-:-:S04]  /*7d830*/  FFMA.FTZ R28, R0, R28, -0.72134751081466674805 ;  /* 0xbf38aa3b001c7423 */ /* 0x004fc8000001001c */
[C---:B------:R-:W-:Y:S02]  /*7d840*/  FMUL R28, R0.reuse, R28 ;  /* 0x0000001c001c7220 */ /* 0x040fe40000400000 */
[C---:B------:R-:W-:Y:S02]  /*7d850*/  FFMA.FTZ R20, R27.reuse, R20, 0.1716887056827545166 ;  /* 0x3e2fcf2a1b147423 */ /* 0x040fe40000010014 */
[C---:B------:R-:W-:Y:S02]  /*7d860*/  FMUL R7, R0.reuse, R28 ;  /* 0x0000001c00077220 */ /* 0x040fe40000400000 */
[----:B------:R-:W-:Y:S02]  /*7d870*/  FFMA.FTZ R20, R27, R20, -0.17900948226451873779 ;  /* 0xbe374e431b147423 */ /* 0x000fe40000010014 */
[----:B------:R-:W-:-:S05]  /*7d880*/  FFMA.FTZ R7, R0, 1.4426950216293334961, R7 ;  /* 0x3fb8aa3b00077823 */ /* 0x000fca0000010007 */
[----:B------:R-:W-:Y:S04]  /*7d890*/  STL [R1+0x6e8], R7 ;  /* 0x0006e80701007387 */ /* 0x000fe80000100800 */
[----:B------:R-:W-:Y:S04]  /*7d8a0*/  STL [R1+0x6c8], R20 ;  /* 0x0006c81401007387 */ /* 0x000fe80000100800 */
[----:B------:R0:W-:Y:S04]  /*7d8b0*/  STL [R1+0x2830], R13 ;  /* 0x0028300d01007387 */ /* 0x0001e80000100800 */
[----:B0-----:R-:W2:Y:S02]  /*7d8c0*/  LDL.LU R13, [R1+0x6c8] ;  /* 0x0006c800010d7983 */ /* 0x001ea40000300800 */
[----:B--2---:R-:W-:-:S05]  /*7d8d0*/  FFMA.FTZ R13, R27, R13, 0.20512372255325317383 ;  /* 0x3e520bf41b0d7423 */ /* 0x004fca000001000d */
[----:B------:R0:W-:Y:S04]  /*7d8e0*/  STL [R1+0x6c8], R13 ;  /* 0x0006c80d01007387 */ /* 0x0001e80000100800 */
[----:B0-----:R-:W2:Y:S04]  /*7d8f0*/  LDL.LU R13, [R1+0x2830] ;  /* 0x00283000010d7983 */ /* 0x001ea80000300800 */
[----:B------:R0:W-:Y:S04]  /*7d900*/  STL [R1+0x282c], R10 ;  /* 0x00282c0a01007387 */ /* 0x0001e80000100800 */
[----:B0-----:R-:W3:Y:S02]  /*7d910*/  LDL.LU R10, [R1+0x6c8] ;  /* 0x0006c800010a7983 */ /* 0x001ee40000300800 */
[----:B---3--:R-:W-:-:S05]  /*7d920*/  FFMA.FTZ R10, R27, R10, -0.24046532809734344482 ;  /* 0xbe763c8b1b0a7423 */ /* 0x008fca000001000a */
[----:B------:R0:W-:Y:S04]  /*7d930*/  STL [R1+0x6c8], R10 ;  /* 0x0006c80a01007387 */ /* 0x0001e80000100800 */
[----:B0-----:R-:W3:Y:S04]  /*7d940*/  LDL.LU R10, [R1+0x282c] ;  /* 0x00282c00010a7983 */ /* 0x001ee80000300800 */
[----:B------:R0:W-:Y:S04]  /*7d950*/  STL [R1+0x2828], R22 ;  /* 0x0028281601007387 */ /* 0x0001e80000100800 */
[----:B0-----:R-:W2:Y:S02]  /*7d960*/  LDL.LU R22, [R1+0x6c8] ;  /* 0x0006c80001167983 */ /* 0x001ea40000300800 */
[----:B--2---:R-:W-:-:S05]  /*7d970*/  FFMA.FTZ R22, R27, R22, 0.28857114911079406738 ;  /* 0x3e93bf991b167423 */ /* 0x004fca0000010016 */
[----:B------:R0:W-:Y:S04]  /*7d980*/  STL [R1+0x6c8], R22 ;  /* 0x0006c81601007387 */ /* 0x0001e80000100800 */
[----:B0-----:R-:W2:Y:S04]  /*7d990*/  LDL.LU R22, [R1+0x2828] ;  /* 0x0028280001167983 */ /* 0x001ea80000300800 */
[----:B------:R0:W-:Y:S04]  /*7d9a0*/  STL [R1+0x2824], R4 ;  /* 0x0028240401007387 */ /* 0x0001e80000100800 */
[----:B0-----:R-:W2:Y:S02]  /*7d9b0*/  LDL.LU R4, [R1+0x6c8] ;  /* 0x0006c80001047983 */ /* 0x001ea40000300800 */
[----:B--2---:R-:W-:-:S05]  /*7d9c0*/  FFMA.FTZ R4, R27, R4, -0.36067417263984680176 ;  /* 0xbeb8aa491b047423 */ /* 0x004fca0000010004 */
[----:B------:R0:W-:Y:S04]  /*7d9d0*/  STL [R1+0x6c8], R4 ;  /* 0x0006c80401007387 */ /* 0x0001e80000100800 */
[----:B0-----:R-:W2:Y:S04]  /*7d9e0*/  LDL.LU R4, [R1+0x2824] ;  /* 0x0028240001047983 */ /* 0x001ea80000300800 */
[----:B------:R0:W-:Y:S04]  /*7d9f0*/  STL [R1+0x2820], R2 ;  /* 0x0028200201007387 */ /* 0x0001e80000100800 */
[----:B0-----:R-:W2:Y:S02]  /*7da00*/  LDL.LU R2, [R1+0x6c8] ;  /* 0x0006c80001027983 */ /* 0x001ea40000300800 */
[----:B--2---:R-:W-:-:S05]  /*7da10*/  FFMA.FTZ R2, R27, R2, 0.48089820146560668945 ;  /* 0x3ef6384a1b027423 */ /* 0x004fca0000010002 */
[----:B------:R0:W-:Y:S04]  /*7da20*/  STL [R1+0x6c8], R2 ;  /* 0x0006c80201007387 */ /* 0x0001e80000100800 */
[----:B0-----:R-:W2:Y:S04]  /*7da30*/  LDL.LU R2, [R1+0x2820] ;  /* 0x0028200001027983 */ /* 0x001ea80000300800 */
[----:B------:R0:W-:Y:S04]  /*7da40*/  STL [R1+0x281c], R6 ;  /* 0x00281c0601007387 */ /* 0x0001e80000100800 */
[----:B0-----:R-:W2:Y:S02]  /*7da50*/  LDL.LU R6, [R1+0x6c8] ;  /* 0x0006c80001067983 */ /* 0x001ea40000300800 */
[----:B--2---:R-:W-:-:S05]  /*7da60*/  FFMA.FTZ R6, R27, R6, -0.72134751081466674805 ;  /* 0xbf38aa3b1b067423 */ /* 0x004fca0000010006 */
[----:B------:R0:W-:Y:S04]  /*7da70*/  STL [R1+0x6c8], R6 ;  /* 0x0006c80601007387 */ /* 0x0001e80000100800 */
[----:B0-----:R-:W2:Y:S04]  /*7da80*/  LDL.LU R6, [R1+0x281c] ;  /* 0x00281c0001067983 */ /* 0x001ea80000300800 */
[----:B------:R0:W-:Y:S04]  /*7da90*/  STL [R1+0x2818], R3 ;  /* 0x0028180301007387 */ /* 0x0001e80000100800 */
[----:B0-----:R-:W2:Y:S02]  /*7daa0*/  LDL.LU R3, [R1+0x6c8] ;  /* 0x0006c80001037983 */ /* 0x001ea40000300800 */
[----:B--2---:R-:W-:-:S05]  /*7dab0*/  FMUL R3, R27, R3 ;  /* 0x000000031b037220 */ /* 0x004fca0000400000 */
[----:B------:R0:W-:Y:S04]  /*7dac0*/  STL [R1+0x6c8], R3 ;  /* 0x0006c80301007387 */ /* 0x0001e80000100800 */
[----:B0-----:R-:W2:Y:S04]  /*7dad0*/  LDL.LU R3, [R1+0x2818] ;  /* 0x0028180001037983 */ /* 0x001ea80000300800 */
[----:B------:R0:W-:Y:S04]  /*7dae0*/  STL [R1+0x2814], R21 ;  /* 0x0028141501007387 */ /* 0x0001e80000100800 */
[----:B0-----:R-:W2:Y:S01]  /*7daf0*/  LDL.LU R21, [R1+0x6c8] ;  /* 0x0006c80001157983 */ /* 0x001ea20000300800 */
[----:B------:R-:W-:-:S04]  /*7db00*/  IADD3 R0, R25, -0x3f3504f3, RZ ;  /* 0xc0cafb0d19007810 */ /* 0x000fc80007ffe0ff */
[----:B------:R-:W-:-:S04]  /*7db10*/  LOP3.LUT R0, R0, 0xff800000, RZ, 0xc0, !PT ;  /* 0xff80000000007812 */ /* 0x000fc800078ec0ff */
[----:B------:R-:W-:Y:S01]  /*7db20*/  IADD3 R0, R25, -R0, RZ ;  /* 0x8000000019007210 */ /* 0x000fe20007ffe0ff */
[----:B------:R-:W-:Y:S02]  /*7db30*/  FADD R29, R29, -1 ;  /* 0xbf8000001d1d7421 */ /* 0x000fe40000000000 */
[----:B------:R-:W-:Y:S02]  /*7db40*/  FADD R28, R9, -1 ;  /* 0xbf800000091c7421 */ /* 0x000fe40000000000 */
[CC--:B------:R-:W-:Y:S02]  /*7db50*/  FFMA.FTZ R9, R29.reuse, R15.reuse, -0.16845393180847167969 ;  /* 0xbe2c7f301d097423 */ /* 0x0c0fe4000001000f */
[----:B------:R-:W-:Y:S02]  /*7db60*/  FFMA.FTZ R7, R28, R15, -0.16845393180847167969 ;  /* 0xbe2c7f301c077423 */ /* 0x000fe4000001000f */
[----:B------:R-:W-:Y:S02]  /*7db70*/  FADD R0, R0, -1 ;  /* 0xbf80000000007421 */ /* 0x000fe40000000000 */
[----:B------:R-:W-:-:S02]  /*7db80*/  FFMA.FTZ R9, R29, R9, 0.1716887056827545166 ;  /* 0x3e2fcf2a1d097423 */ /* 0x000fc40000010009 */
[----:B------:R-:W-:Y:S02]  /*7db90*/  FFMA.FTZ R7, R28, R7, 0.1716887056827545166 ;  /* 0x3e2fcf2a1c077423 */ /* 0x000fe40000010007 */
[----:B--2---:R-:W-:-:S05]  /*7dba0*/  FMUL R21, R27, R21 ;  /* 0x000000151b157220 */ /* 0x004fca0000400000 */
[----:B------:R0:W-:Y:S04]  /*7dbb0*/  STL [R1+0x6c8], R21 ;  /* 0x0006c81501007387 */ /* 0x0001e80000100800 */
[----:B0-----:R-:W2:Y:S04]  /*7dbc0*/  LDL.LU R21, [R1+0x2814] ;  /* 0x0028140001157983 */ /* 0x001ea80000300800 */
[----:B------:R0:W-:Y:S04]  /*7dbd0*/  STL [R1+0x2810], R25 ;  /* 0x0028101901007387 */ /* 0x0001e80000100800 */
[----:B0-----:R-:W2:Y:S01]  /*7dbe0*/  LDL.LU R25, [R1+0x6c8] ;  /* 0x0006c80001197983 */ /* 0x001ea20000300800 */
[----:B------:R-:W-:-:S02]  /*7dbf0*/  FFMA.FTZ R20, R0, R15, -0.16845393180847167969 ;  /* 0xbe2c7f3000147423 */ /* 0x000fc4000001000f */
[C---:B------:R-:W-:Y:S02]  /*7dc00*/  FFMA.FTZ R9, R29.reuse, R9, -0.17900948226451873779 ;  /* 0xbe374e431d097423 */ /* 0x040fe40000010009 */
[----:B------:R-:W-:Y:S02]  /*7dc10*/  FFMA.FTZ R7, R28, R7, -0.17900948226451873779 ;  /* 0xbe374e431c077423 */ /* 0x000fe40000010007 */
[----:B------:R-:W-:Y:S02]  /*7dc20*/  FFMA.FTZ R20, R0, R20, 0.1716887056827545166 ;  /* 0x3e2fcf2a00147423 */ /* 0x000fe40000010014 */
[----:B------:R-:W-:Y:S02]  /*7dc30*/  FFMA.FTZ R9, R29, R9, 0.20512372255325317383 ;  /* 0x3e520bf41d097423 */ /* 0x000fe40000010009 */
[----:B------:R-:W-:Y:S02]  /*7dc40*/  FFMA.FTZ R7, R28, R7, 0.20512372255325317383 ;  /* 0x3e520bf41c077423 */ /* 0x000fe40000010007 */
[----:B------:R-:W-:-:S02]  /*7dc50*/  FFMA.FTZ R20, R0, R20, -0.17900948226451873779 ;  /* 0xbe374e4300147423 */ /* 0x000fc40000010014 */
[C---:B------:R-:W-:Y:S02]  /*7dc60*/  FFMA.FTZ R9, R29.reuse, R9, -0.24046532809734344482 ;  /* 0xbe763c8b1d097423 */ /* 0x040fe40000010009 */
[----:B------:R-:W-:Y:S02]  /*7dc70*/  FFMA.FTZ R7, R28, R7, -0.24046532809734344482 ;  /* 0xbe763c8b1c077423 */ /* 0x000fe40000010007 */
[----:B------:R-:W-:Y:S02]  /*7dc80*/  FFMA.FTZ R20, R0, R20, 0.20512372255325317383 ;  /* 0x3e520bf400147423 */ /* 0x000fe40000010014 */
[----:B------:R-:W-:Y:S02]  /*7dc90*/  FFMA.FTZ R9, R29, R9, 0.28857114911079406738 ;  /* 0x3e93bf991d097423 */ /* 0x000fe40000010009 */
[----:B------:R-:W-:Y:S02]  /*7dca0*/  FFMA.FTZ R7, R28, R7, 0.28857114911079406738 ;  /* 0x3e93bf991c077423 */ /* 0x000fe40000010007 */
[----:B------:R-:W-:-:S02]  /*7dcb0*/  FFMA.FTZ R20, R0, R20, -0.24046532809734344482 ;  /* 0xbe763c8b00147423 */ /* 0x000fc40000010014 */
[C---:B------:R-:W-:Y:S02]  /*7dcc0*/  FFMA.FTZ R9, R29.reuse, R9, -0.36067417263984680176 ;  /* 0xbeb8aa491d097423 */ /* 0x040fe40000010009 */
[----:B------:R-:W-:Y:S02]  /*7dcd0*/  FFMA.FTZ R7, R28, R7, -0.36067417263984680176 ;  /* 0xbeb8aa491c077423 */ /* 0x000fe40000010007 */
[----:B------:R-:W-:Y:S02]  /*7dce0*/  FFMA.FTZ R20, R0, R20, 0.28857114911079406738 ;  /* 0x3e93bf9900147423 */ /* 0x000fe40000010014 */
[----:B------:R-:W-:Y:S02]  /*7dcf0*/  FFMA.FTZ R9, R29, R9, 0.48089820146560668945 ;  /* 0x3ef6384a1d097423 */ /* 0x000fe40000010009 */
[----:B------:R-:W-:Y:S02]  /*7dd00*/  FFMA.FTZ R7, R28, R7, 0.48089820146560668945 ;  /* 0x3ef6384a1c077423 */ /* 0x000fe40000010007 */
[----:B------:R-:W-:-:S02]  /*7dd10*/  FFMA.FTZ R20, R0, R20, -0.36067417263984680176 ;  /* 0xbeb8aa4900147423 */ /* 0x000fc40000010014 */
[C---:B------:R-:W-:Y:S02]  /*7dd20*/  FFMA.FTZ R9, R29.reuse, R9, -0.72134751081466674805 ;  /* 0xbf38aa3b1d097423 */ /* 0x040fe40000010009 */
[----:B------:R-:W-:Y:S02]  /*7dd30*/  FFMA.FTZ R7, R28, R7, -0.72134751081466674805 ;  /* 0xbf38aa3b1c077423 */ /* 0x000fe40000010007 */
[----:B------:R-:W-:Y:S02]  /*7dd40*/  FFMA.FTZ R20, R0, R20, 0.48089820146560668945 ;  /* 0x3ef6384a00147423 */ /* 0x000fe40000010014 */
[----:B------:R-:W-:Y:S02]  /*7dd50*/  FMUL R9, R29, R9 ;  /* 0x000000091d097220 */ /* 0x000fe40000400000 */
[----:B------:R-:W-:Y:S02]  /*7dd60*/  FMUL R7, R28, R7 ;  /* 0x000000071c077220 */ /* 0x000fe40000400000 */
[----:B------:R-:W-:-:S02]  /*7dd70*/  FFMA.FTZ R20, R0, R20, -0.72134751081466674805 ;  /* 0xbf38aa3b00147423 */ /* 0x000fc40000010014 */
[----:B------:R-:W-:Y:S02]  /*7dd80*/  FMUL R9, R29, R9 ;  /* 0x000000091d097220 */ /* 0x000fe40000400000 */
[----:B------:R-:W-:-:S04]  /*7dd90*/  FMUL R7, R28, R7 ;  /* 0x000000071c077220 */ /* 0x000fc80000400000 */
[----:B------:R-:W-:Y:S02]  /*7dda0*/  FFMA.FTZ R7, R28, 1.4426950216293334961, R7 ;  /* 0x3fb8aa3b1c077823 */ /* 0x000fe40000010007 */
[----:B--2---:R-:W-:Y:S02]  /*7ddb0*/  FFMA.FTZ R27, R27, 1.4426950216293334961, R25 ;  /* 0x3fb8aa3b1b1b7823 */ /* 0x004fe40000010019 */
[----:B------:R-:W2:Y:S04]  /*7ddc0*/  LDL.LU R25, [R1+0x2810] ;  /* 0x0028100001197983 */ /* 0x000ea80000300800 */
[----:B------:R0:W-:Y:S02]  /*7ddd0*/  STL [R1+0x6e4], R27 ;  /* 0x0006e41b01007387 */ /* 0x0001e40000100800 */
[----:B0-----:R-:W-:-:S02]  /*7dde0*/  FMUL R27, R0, R20 ;  /* 0x00000014001b7220 */ /* 0x001fc40000400000 */
[----:B------:R-:W-:Y:S01]  /*7ddf0*/  FFMA.FTZ R20, R29, 1.4426950216293334961, R9 ;  /* 0x3fb8aa3b1d147823 */ /* 0x000fe20000010009 */
[----:B------:R-:W-:-:S04]  /*7de00*/  IADD3 R9, R26, -0x3f3504f3, RZ ;  /* 0xc0cafb0d1a097810 */ /* 0x000fc80007ffe0ff */
[----:B------:R-:W-:Y:S01]  /*7de10*/  LOP3.LUT R9, R9, 0xff800000, RZ, 0xc0, !PT ;  /* 0xff80000009097812 */ /* 0x000fe200078ec0ff */
[----:B------:R-:W-:Y:S04]  /*7de20*/  STL [R1+0x6e0], R20 ;  /* 0x0006e01401007387 */ /* 0x000fe80000100800 */
[----:B------:R0:W-:Y:S02]  /*7de30*/  STL [R1+0x6dc], R7 ;  /* 0x0006dc0701007387 */ /* 0x0001e40000100800 */
[----:B0-----:R-:W-:Y:S01]  /*7de40*/  IADD3 R7, R26, -R9, RZ ;  /* 0x800000091a077210 */ /* 0x001fe20007ffe0ff */
[----:B------:R-:W-:-:S04]  /*7de50*/  FMUL R9, R0, R27 ;  /* 0x0000001b00097220 */ /* 0x000fc80000400000 */
[----:B------:R-:W-:-:S05]  /*7de60*/  FFMA.FTZ R9, R0, 1.4426950216293334961, R9 ;  /* 0x3fb8aa3b00097823 */ /* 0x000fca0000010009 */
[----:B------:R0:W-:Y:S04]  /*7de70*/  STL [R1+0x6c0], R9 ;  /* 0x0006c00901007387 */ /* 0x0001e80000100800 */
[----:B------:R1:W-:Y:S04]  /*7de80*/  STL [R1+0x27fc], R15 ;  /* 0x0027fc0f01007387 */ /* 0x0003e80000100800 */
[----:B------:R0:W-:Y:S01]  /*7de90*/  STL [R1+0x27f8], R19 ;  /* 0x0027f81301007387 */ /* 0x0001e20000100800 */
[----:B------:R-:W-:-:S03]  /*7dea0*/  IADD3 R20, R19, -0x3f3504f3, RZ ;  /* 0xc0cafb0d13147810 */ /* 0x000fc60007ffe0ff */
[----:B------:R-:W-:Y:S04]  /*7deb0*/  STL [R1+0x27f4], R24 ;  /* 0x0027f41801007387 */ /* 0x000fe80000100800 */
[----:B------:R-:W-:Y:S04]  /*7dec0*/  STL [R1+0x27f0], R5 ;  /* 0x0027f00501007387 */ /* 0x000fe80000100800 */
[----:B------:R-:W-:Y:S04]  /*7ded0*/  STL [R1+0x27ec], R12 ;  /* 0x0027ec0c01007387 */ /* 0x000fe80000100800 */
[----:B----4-:R-:W-:Y:S01]  /*7dee0*/  STL [R1+0x27e8], R11 ;  /* 0x0027e80b01007387 */ /* 0x010fe20000100800 */
[----:B------:R-:W-:-:S03]  /*7def0*/  LOP3.LUT R20, R20, 0xff800000, RZ, 0xc0, !PT ;  /* 0xff80000014147812 */ /* 0x000fc600078ec0ff */
[----:B------:R-:W-:Y:S04]  /*7df00*/  STL [R1+0x27e4], R13 ;  /* 0x0027e40d01007387 */ /* 0x000fe80000100800 */
[----:B------:R-:W-:Y:S04]  /*7df10*/  STL [R1+0x27e0], R16 ;  /* 0x0027e01001007387 */ /* 0x000fe80000100800 */
[----:B------:R-:W-:Y:S04]  /*7df20*/  STL [R1+0x27b4], R23 ;  /* 0x0027b41701007387 */ /* 0x000fe80000100800 */
[----:B---3--:R-:W-:Y:S04]  /*7df30*/  STL [R1+0x27ac], R10 ;  /* 0x0027ac0a01007387 */ /* 0x008fe80000100800 */
[----:B------:R-:W-:Y:S01]  /*7df40*/  STL [R1+0x27a8], R22 ;  /* 0x0027a81601007387 */ /* 0x000fe20000100800 */
[----:B------:R-:W-:-:S03]  /*7df50*/  IADD3 R27, R19, -R20, RZ ;  /* 0x80000014131b7210 */ /* 0x000fc60007ffe0ff */
[----:B------:R3:W-:Y:S04]  /*7df60*/  STL [R1+0x27a4], R4 ;  /* 0x0027a40401007387 */ /* 0x0007e80000100800 */
[----:B------:R-:W-:Y:S04]  /*7df70*/  STL [R1+0x27a0], R2 ;  /* 0x0027a00201007387 */ /* 0x000fe80000100800 */
[----:B------:R4:W-:Y:S04]  /*7df80*/  STL [R1+0x279c], R6 ;  /* 0x00279c0601007387 */ /* 0x0009e80000100800 */
[----:B------:R0:W-:Y:S04]  /*7df90*/  STL [R1+0x2798], R3 ;  /* 0x0027980301007387 */ /* 0x0001e80000100800 */
[----:B------:R-:W2:Y:S01]  /*7dfa0*/  LDL.LU R20, [R1+0x73c] ;  /* 0x00073c0001147983 */ /* 0x000ea20000300800 */
[----:B------:R-:W-:Y:S01]  /*7dfb0*/  IADD3 R29, R23, -R14, RZ ;  /* 0x8000000e171d7210 */ /* 0x000fe20007ffe0ff */
[----:B------:R-:W-:-:S02]  /*7dfc0*/  FADD R0, R7, -1 ;  /* 0xbf80000007007421 */ /* 0x000fc40000000000 */
[----:B------:R-:W-:Y:S02]  /*7dfd0*/  IMAD.IADD R28, R24, 0x1, -R18 ;  /* 0x00000001181c7824 */ /* 0x000fe400078e0a12 */
[----:B------:R-:W-:Y:S02]  /*7dfe0*/  FADD R27, R27, -1 ;  /* 0xbf8000001b1b7421 */ /* 0x000fe40000000000 */
[-C--:B------:R-:W-:Y:S02]  /*7dff0*/  FFMA.FTZ R7, R0, R15.reuse, -0.16845393180847167969 ;  /* 0xbe2c7f3000077423 */ /* 0x080fe4000001000f */
[----:B------:R-:W-:Y:S02]  /*7e000*/  FADD R28, R28, -1 ;  /* 0xbf8000001c1c7421 */ /* 0x000fe40000000000 */
[----:B------:R-:W-:Y:S01]  /*7e010*/  FADD R29, R29, -1 ;  /* 0xbf8000001d1d7421 */ /* 0x000fe20000000000 */
[----:B------:R-:W-:Y:S01]  /*7e020*/  MOV R18, R8 ;  /* 0x0000000800127202 */ /* 0x000fe20000000f00 */
[----:B0-----:R-:W-:-:S02]  /*7e030*/  FFMA.FTZ R9, R27, R15, -0.16845393180847167969 ;  /* 0xbe2c7f301b097423 */ /* 0x001fc4000001000f */
[----:B------:R-:W-:Y:S02]  /*7e040*/  FFMA.FTZ R7, R0, R7, 0.1716887056827545166 ;  /* 0x3e2fcf2a00077423 */ /* 0x000fe40000010007 */
[-C--:B------:R-:W-:Y:S02]  /*7e050*/  FFMA.FTZ R8, R28, R15.reuse, -0.16845393180847167969 ;  /* 0xbe2c7f301c087423 */ /* 0x080fe4000001000f */
[----:B------:R-:W-:Y:S02]  /*7e060*/  FFMA.FTZ R14, R29, R15, -0.16845393180847167969 ;  /* 0xbe2c7f301d0e7423 */ /* 0x000fe4000001000f */
[----:B------:R-:W-:Y:S01]  /*7e070*/  FFMA.FTZ R9, R27, R9, 0.1716887056827545166 ;  /* 0x3e2fcf2a1b097423 */ /* 0x000fe20000010009 */
[----:B-1----:R-:W2:Y:S01]  /*7e080*/  LDL R15, [R1+0x20] ;  /* 0x00002000010f7983 */ /* 0x002ea20000100800 */
[----:B------:R-:W-:Y:S02]  /*7e090*/  FFMA.FTZ R7, R0, R7, -0.17900948226451873779 ;  /* 0xbe374e4300077423 */ /* 0x000fe40000010007 */
[----:B------:R-:W-:Y:S01]  /*7e0a0*/  FFMA.FTZ R8, R28, R8, 0.1716887056827545166 ;  /* 0x3e2fcf2a1c087423 */ /* 0x000fe20000010008 */
[----:B------:R-:W2:Y:S01]  /*7e0b0*/  LDL.LU R19, [R1+0x6f8] ;  /* 0x0006f80001137983 */ /* 0x000ea20000300800 */
[----:B------:R-:W-:-:S02]  /*7e0c0*/  FFMA.FTZ R14, R29, R14, 0.1716887056827545166 ;  /* 0x3e2fcf2a1d0e7423 */ /* 0x000fc4000001000e */
[----:B------:R-:W-:Y:S01]  /*7e0d0*/  FFMA.FTZ R9, R27, R9, -0.17900948226451873779 ;  /* 0xbe374e431b097423 */ /* 0x000fe20000010009 */
[----:B---3--:R-:W3:Y:S01]  /*7e0e0*/  LDL.LU R4, [R1+0x738] ;  /* 0x0007380001047983 */ /* 0x008ee20000300800 */
[----:B------:R-:W-:Y:S02]  /*7e0f0*/  FFMA.FTZ R7, R0, R7, 0.20512372255325317383 ;  /* 0x3e520bf400077423 */ /* 0x000fe40000010007 */
[----:B------:R-:W-:Y:S01]  /*7e100*/  FFMA.FTZ R8, R28, R8, -0.17900948226451873779 ;  /* 0xbe374e431c087423 */ /* 0x000fe20000010008 */
[----:B------:R-:W3:Y:S01]  /*7e110*/  LDL.LU R24, [R1+0x6f4] ;  /* 0x0006f40001187983 */ /* 0x000ee20000300800 */
[----:B------:R-:W-:Y:S02]  /*7e120*/  FFMA.FTZ R14, R29, R14, -0.17900948226451873779 ;  /* 0xbe374e431d0e7423 */ /* 0x000fe4000001000e */
[----:B------:R-:W-:Y:S01]  /*7e130*/  FFMA.FTZ R9, R27, R9, 0.20512372255325317383 ;  /* 0x3e520bf41b097423 */ /* 0x000fe20000010009 */
[----:B------:R-:W3:Y:S01]  /*7e140*/  LDL.LU R23, [R1+0x734] ;  /* 0x0007340001177983 */ /* 0x000ee20000300800 */
[----:B------:R-:W-:-:S02]  /*7e150*/  FFMA.FTZ R7, R0, R7, -0.24046532809734344482 ;  /* 0xbe763c8b00077423 */ /* 0x000fc40000010007 */
[----:B------:R-:W-:Y:S01]  /*7e160*/  FFMA.FTZ R8, R28, R8, 0.20512372255325317383 ;  /* 0x3e520bf41c087423 */ /* 0x000fe20000010008 */
[----:B------:R-:W3:Y:S01]  /*7e170*/  LDL.LU R5, [R1+0x6f0] ;  /* 0x0006f00001057983 */ /* 0x000ee20000300800 */
[----:B------:R-:W-:Y:S02]  /*7e180*/  FFMA.FTZ R14, R29, R14, 0.20512372255325317383 ;  /* 0x3e520bf41d0e7423 */ /* 0x000fe4000001000e */
[----:B------:R-:W-:Y:S01]  /*7e190*/  FFMA.FTZ R9, R27, R9, -0.24046532809734344482 ;  /* 0xbe763c8b1b097423 */ /* 0x000fe20000010009 */
[----:B----4-:R-:W4:Y:S01]  /*7e1a0*/  LDL.LU R6, [R1+0x730] ;  /* 0x0007300001067983 */ /* 0x010f220000300800 */
[----:B------:R-:W-:Y:S02]  /*7e1b0*/  FFMA.FTZ R7, R0, R7, 0.28857114911079406738 ;  /* 0x3e93bf9900077423 */ /* 0x000fe40000010007 */
[----:B------:R-:W-:Y:S01]  /*7e1c0*/  FFMA.FTZ R8, R28, R8, -0.24046532809734344482 ;  /* 0xbe763c8b1c087423 */ /* 0x000fe20000010008 */
[----:B------:R-:W4:Y:S01]  /*7e1d0*/  LDL.LU R12, [R1+0x6ec] ;  /* 0x0006ec00010c7983 */ /* 0x000f220000300800 */
[----:B------:R-:W-:-:S02]  /*7e1e0*/  FFMA.FTZ R14, R29, R14, -0.24046532809734344482 ;  /* 0xbe763c8b1d0e7423 */ /* 0x000fc4000001000e */
[----:B------:R-:W-:Y:S01]  /*7e1f0*/  FFMA.FTZ R9, R27, R9, 0.28857114911079406738 ;  /* 0x3e93bf991b097423 */ /* 0x000fe20000010009 */
[----:B------:R-:W4:Y:S01]  /*7e200*/  LDL.LU R3, [R1+0x72c] ;  /* 0x00072c0001037983 */ /* 0x000f220000300800 */
[----:B------:R-:W-:Y:S02]  /*7e210*/  FFMA.FTZ R7, R0, R7, -0.36067417263984680176 ;  /* 0xbeb8aa4900077423 */ /* 0x000fe40000010007 */
[----:B------:R-:W-:Y:S01]  /*7e220*/  FFMA.FTZ R8, R28, R8, 0.28857114911079406738 ;  /* 0x3e93bf991c087423 */ /* 0x000fe20000010008 */
[----:B------:R-:W4:Y:S01]  /*7e230*/  LDL.LU R11, [R1+0x6e8] ;  /* 0x0006e800010b7983 */ /* 0x000f220000300800 */
[----:B------:R-:W-:Y:S02]  /*7e240*/  FFMA.FTZ R14, R29, R14, 0.28857114911079406738 ;  /* 0x3e93bf991d0e7423 */ /* 0x000fe4000001000e */
[----:B------:R-:W-:Y:S01]  /*7e250*/  FFMA.FTZ R9, R27, R9, -0.36067417263984680176 ;  /* 0xbeb8aa491b097423 */ /* 0x000fe20000010009 */
[----:B------:R-:W4:Y:S01]  /*7e260*/  LDL.LU R13, [R1+0x6e4] ;  /* 0x0006e400010d7983 */ /* 0x000f220000300800 */
[----:B------:R-:W-:-:S02]  /*7e270*/  FFMA.FTZ R7, R0, R7, 0.48089820146560668945 ;  /* 0x3ef6384a00077423 */ /* 0x000fc40000010007 */
[----:B------:R-:W-:Y:S01]  /*7e280*/  FFMA.FTZ R8, R28, R8, -0.36067417263984680176 ;  /* 0xbeb8aa491c087423 */ /* 0x000fe20000010008 */
[----:B------:R-:W4:Y:S01]  /*7e290*/  LDL.LU R16, [R1+0x6e0] ;  /* 0x0006e00001107983 */ /* 0x000f220000300800 */
[----:B------:R-:W-:Y:S02]  /*7e2a0*/  FFMA.FTZ R14, R29, R14, -0.36067417263984680176 ;  /* 0xbeb8aa491d0e7423 */ /* 0x000fe4000001000e */
[----:B------:R-:W-:Y:S01]  /*7e2b0*/  FFMA.FTZ R9, R27, R9, 0.48089820146560668945 ;  /* 0x3ef6384a1b097423 */ /* 0x000fe20000010009 */
[----:B------:R-:W4:Y:S01]  /*7e2c0*/  LDL.LU R10, [R1+0x10] ;  /* 0x00001000010a7983 */ /* 0x000f220000300800 */
[----:B------:R-:W-:Y:S02]  /*7e2d0*/  FFMA.FTZ R7, R0, R7, -0.72134751081466674805 ;  /* 0xbf38aa3b00077423 */ /* 0x000fe40000010007 */
[----:B------:R-:W-:Y:S01]  /*7e2e0*/  FFMA.FTZ R8, R28, R8, 0.48089820146560668945 ;  /* 0x3ef6384a1c087423 */ /* 0x000fe20000010008 */
[----:B------:R-:W4:Y:S01]  /*7e2f0*/  LDL.LU R22, [R1+0xc] ;  /* 0x00000c0001167983 */ /* 0x000f220000300800 */
[----:B------:R-:W-:-:S02]  /*7e300*/  FFMA.FTZ R14, R29, R14, 0.48089820146560668945 ;  /* 0x3ef6384a1d0e7423 */ /* 0x000fc4000001000e */
[----:B------:R-:W-:Y:S02]  /*7e310*/  FFMA.FTZ R9, R27, R9, -0.72134751081466674805 ;  /* 0xbf38aa3b1b097423 */ /* 0x000fe40000010009 */
[----:B------:R-:W-:Y:S02]  /*7e320*/  FMUL R7, R0, R7 ;  /* 0x0000000700077220 */ /* 0x000fe40000400000 */
[----:B------:R-:W-:Y:S02]  /*7e330*/  FFMA.FTZ R8, R28, R8, -0.72134751081466674805 ;  /* 0xbf38aa3b1c087423 */ /* 0x000fe40000010008 */
[----:B------:R-:W-:Y:S02]  /*7e340*/  FFMA.FTZ R2, R29, R14, -0.72134751081466674805 ;  /* 0xbf38aa3b1d027423 */ /* 0x000fe4000001000e */
[----:B------:R-:W-:Y:S02]  /*7e350*/  FMUL R9, R27, R9 ;  /* 0x000000091b097220 */ /* 0x000fe40000400000 */
[----:B------:R-:W-:-:S02]  /*7e360*/  FMUL R7, R0, R7 ;  /* 0x0000000700077220 */ /* 0x000fc40000400000 */
[----:B------:R-:W-:Y:S02]  /*7e370*/  FMUL R8, R28, R8 ;  /* 0x000000081c087220 */ /* 0x000fe40000400000 */
[----:B------:R-:W-:Y:S02]  /*7e380*/  FMUL R2, R29, R2 ;  /* 0x000000021d027220 */ /* 0x000fe40000400000 */
[----:B------:R-:W-:Y:S02]  /*7e390*/  FMUL R9, R27, R9 ;  /* 0x000000091b097220 */ /* 0x000fe40000400000 */
[----:B------:R-:W-:Y:S02]  /*7e3a0*/  FFMA.FTZ R0, R0, 1.4426950216293334961, R7 ;  /* 0x3fb8aa3b00007823 */ /* 0x000fe40000010007 */
[----:B------:R-:W-:Y:S02]  /*7e3b0*/  FMUL R14, R28, R8 ;  /* 0x000000081c0e7220 */ /* 0x000fe40000400000 */
[----:B------:R-:W-:-:S02]  /*7e3c0*/  FMUL R8, R29, R2 ;  /* 0x000000021d087220 */ /* 0x000fc40000400000 */
[----:B------:R-:W4:Y:S01]  /*7e3d0*/  LDL.LU R2, [R1+0x8] ;  /* 0x0000080001027983 */ /* 0x000f220000300800 */
[----:B------:R-:W-:-:S03]  /*7e3e0*/  FFMA.FTZ R27, R27, 1.4426950216293334961, R9 ;  /* 0x3fb8aa3b1b1b7823 */ /* 0x000fc60000010009 */
[----:B------:R-:W4:Y:S01]  /*7e3f0*/  LDL.LU R7, [R1+0x280c] ;  /* 0x00280c0001077983 */ /* 0x000f220000300800 */
[----:B------:R-:W-:-:S03]  /*7e400*/  FFMA.FTZ R14, R28, 1.4426950216293334961, R14 ;  /* 0x3fb8aa3b1c0e7823 */ /* 0x000fc6000001000e */
[----:B------:R0:W-:Y:S01]  /*7e410*/  STL [R1+0x6c4], R0 ;  /* 0x0006c40001007387 */ /* 0x0001e20000100800 */
[----:B------:R-:W-:-:S03]  /*7e420*/  FFMA.FTZ R8, R29, 1.4426950216293334961, R8 ;  /* 0x3fb8aa3b1d087823 */ /* 0x000fc60000010008 */
[----:B0-----:R-:W4:Y:S04]  /*7e430*/  LDL.LU R0, [R1+0x71c] ;  /* 0x00071c0001007983 */ /* 0x001f280000300800 */
[----:B------:R-:W4:Y:S04]  /*7e440*/  LDL.LU R9, [R1+0x2808] ;  /* 0x0028080001097983 */ /* 0x000f280000300800 */
[----:B------:R0:W-:Y:S04]  /*7e450*/  STL [R1+0x6cc], R27 ;  /* 0x0006cc1b01007387 */ /* 0x0001e80000100800 */
[----:B0-----:R-:W4:Y:S04]  /*7e460*/  LDL.LU R27, [R1+0x720] ;  /* 0x00072000011b7983 */ /* 0x001f280000300800 */
[----:B------:R-:W4:Y:S04]  /*7e470*/  LDL.LU R28, [R1+0x724] ;  /* 0x00072400011c7983 */ /* 0x000f280000300800 */
[----:B------:R0:W-:Y:S04]  /*7e480*/  STL [R1+0x6c8], R14 ;  /* 0x0006c80e01007387 */ /* 0x0001e80000100800 */
[----:B0-----:R-:W4:Y:S04]  /*7e490*/  LDL.LU R14, [R1+0x710] ;  /* 0x00071000010e7983 */ /* 0x001f280000300800 */
[----:B------:R-:W4:Y:S01]  /*7e4a0*/  LDL.LU R29, [R1+0x728] ;  /* 0x00072800011d7983 */ /* 0x000f220000300800 */
[----:B--2---:R-:W-:-:S03]  /*7e4b0*/  FADD R20, R20, R21 ;  /* 0x0000001514147221 */ /* 0x004fc60000000000 */
[----:B------:R-:W2:Y:S04]  /*7e4c0*/  LDL.LU R21, [R1+0x2804] ;  /* 0x0028040001157983 */ /* 0x000ea80000300800 */
[----:B------:R0:W-:Y:S04]  /*7e4d0*/  STL [R1+0x648], R20 ;  /* 0x0006481401007387 */ /* 0x0001e80000100800 */
[----:B0-----:R-:W2:Y:S01]  /*7e4e0*/  LDL.LU R20, [R1+0x2800] ;  /* 0x0028000001147983 */ /* 0x001ea20000300800 */
[----:B------:R-:W-:-:S03]  /*7e4f0*/  ISETP.GE.U32.AND P4, PT, R15, 0x7f800000, PT ;  /* 0x7f8000000f00780c */ /* 0x000fc60003f86070 */
[----:B------:R-:W2:Y:S01]  /*7e500*/  LDL.LU R15, [R1+0x27fc] ;  /* 0x0027fc00010f7983 */ /* 0x000ea20000300800 */
[----:B---3--:R-:W-:-:S03]  /*7e510*/  FADD R4, R4, R19 ;  /* 0x0000001304047221 */ /* 0x008fc60000000000 */
[----:B------:R-:W3:Y:S01]  /*7e520*/  LDL.LU R19, [R1+0x27f8] ;  /* 0x0027f80001137983 */ /* 0x000ee20000300800 */
[----:B------:R-:W-:-:S03]  /*7e530*/  FADD R23, R23, R24 ;  /* 0x0000001817177221 */ /* 0x000fc60000000000 */
[----:B------:R-:W3:Y:S01]  /*7e540*/  LDL.LU R24, [R1+0x27f4] ;  /* 0x0027f40001187983 */ /* 0x000ee20000300800 */
[----:B----4-:R-:W-:-:S03]  /*7e550*/  FADD R6, R6, R5 ;  /* 0x0000000506067221 */ /* 0x010fc60000000000 */
[----:B------:R-:W4:Y:S01]  /*7e560*/  LDL.LU R5, [R1+0x27f0] ;  /* 0x0027f00001057983 */ /* 0x000f220000300800 */
[----:B------:R-:W-:-:S03]  /*7e570*/  FADD R3, R3, R12 ;  /* 0x0000000c03037221 */ /* 0x000fc60000000000 */
[----:B------:R-:W3:Y:S01]  /*7e580*/  LDL.LU R12, [R1+0x27ec] ;  /* 0x0027ec00010c7983 */ /* 0x000ee20000300800 */
[----:B------:R-:W-:Y:S02]  /*7e590*/  FADD R27, R27, R16 ;  /* 0x000000101b1b7221 */ /* 0x000fe40000000000 */
[----:B------:R-:W-:Y:S02]  /*7e5a0*/  FADD R28, R28, R13 ;  /* 0x0000000d1c1c7221 */ /* 0x000fe40000000000 */
[----:B------:R-:W-:Y:S02]  /*7e5b0*/  FADD R29, R29, R11 ;  /* 0x0000000b1d1d7221 */ /* 0x000fe40000000000 */
[----:B------:R-:W3:Y:S04]  /*7e5c0*/  LDL.LU R11, [R1+0x27e8] ;  /* 0x0027e800010b7983 */ /* 0x000ee80000300800 */
[----:B------:R-:W3:Y:S04]  /*7e5d0*/  LDL.LU R13, [R1+0x27e4] ;  /* 0x0027e400010d7983 */ /* 0x000ee80000300800 */
[----:B------:R-:W3:Y:S04]  /*7e5e0*/  LDL.LU R16, [R1+0x27e0] ;  /* 0x0027e00001107983 */ /* 0x000ee80000300800 */
[----:B------:R0:W-:Y:S04]  /*7e5f0*/  STL [R1+0x27dc], R9 ;  /* 0x0027dc0901007387 */ /* 0x0001e80000100800 */
[----:B0-----:R-:W3:Y:S04]  /*7e600*/  LDL R9, [R1+0x1c] ;  /* 0x00001c0001097983 */ /* 0x001ee80000100800 */
[----:B--2---:R0:W-:Y:S04]  /*7e610*/  STL [R1+0x27d8], R20 ;  /* 0x0027d81401007387 */ /* 0x0041e80000100800 */
[----:B0-----:R-:W2:Y:S01]  /*7e620*/  LDL.LU R20, [R1+0x6dc] ;  /* 0x0006dc0001147983 */ /* 0x001ea20000300800 */
[----:B---3--:R-:W-:-:S03]  /*7e630*/  ISETP.GE.U32.AND P2, PT, R9, 0x7f800000, PT ;  /* 0x7f8000000900780c */ /* 0x008fc60003f46070 */
[----:B------:R-:W3:Y:S01]  /*7e640*/  LDL.LU R9, [R1+0x27dc] ;  /* 0x0027dc0001097983 */ /* 0x000ee20000300800 */
[----:B--2---:R-:W-:-:S03]  /*7e650*/  FADD R0, R0, R20 ;  /* 0x0000001400007221 */ /* 0x004fc60000000000 */
[----:B------:R-:W3:Y:S04]  /*7e660*/  LDL.LU R20, [R1+0x27d8] ;  /* 0x0027d80001147983 */ /* 0x000ee80000300800 */
[----:B------:R0:W-:Y:S04]  /*7e670*/  STL [R1+0x27d4], R25 ;  /* 0x0027d41901007387 */ /* 0x0001e80000100800 */
[----:B0-----:R-:W4:Y:S04]  /*7e680*/  LDL.LU R25, [R1+0x6c0] ;  /* 0x0006c00001197983 */ /* 0x001f280000300800 */
[----:B------:R0:W-:Y:S04]  /*7e690*/  STL [R1+0x27d0], R7 ;  /* 0x0027d00701007387 */ /* 0x0001e80000100800 */
[----:B0-----:R-:W2:Y:S04]  /*7e6a0*/  LDL.LU R7, [R1+0x6cc] ;  /* 0x0006cc0001077983 */ /* 0x001ea80000300800 */
[----:B------:R0:W-:Y:S04]  /*7e6b0*/  STL [R1+0x27cc], R21 ;  /* 0x0027cc1501007387 */ /* 0x0001e80000100800 */
[----:B0-----:R-:W3:Y:S04]  /*7e6c0*/  LDL.LU R21, [R1+0x6c4] ;  /* 0x0006c40001157983 */ /* 0x001ee80000300800 */
[----:B------:R0:W-:Y:S04]  /*7e6d0*/  STL [R1+0x27c8], R26 ;  /* 0x0027c81a01007387 */ /* 0x0001e80000100800 */
[----:B0-----:R-:W3:Y:S04]  /*7e6e0*/  LDL.LU R26, [R1+0x20] ;  /* 0x00002000011a7983 */ /* 0x001ee80000300800 */
[----:B------:R0:W-:Y:S04]  /*7e6f0*/  STL [R1+0x27c4], R27 ;  /* 0x0027c41b01007387 */ /* 0x0001e80000100800 */
[----:B0-----:R0:W3:Y:S04]  /*7e700*/  LDL.LU R27, [R1+0x648] ;  /* 0x00064800011b7983 */ /* 0x0010e80000300800 */
[----:B------:R1:W-:Y:S04]  /*7e710*/  STL [R1+0x27c0], R15 ;  /* 0x0027c00f01007387 */ /* 0x0003e80000100800 */
[----:B-1----:R-:W3:Y:S04]  /*7e720*/  LDL.LU R15, [R1+0x18] ;  /* 0x00001800010f7983 */ /* 0x002ee80000300800 */
[----:B------:R1:W-:Y:S04]  /*7e730*/  STL [R1+0x27bc], R19 ;  /* 0x0027bc1301007387 */ /* 0x0003e80000100800 */
[----:B-1----:R-:W3:Y:S04]  /*7e740*/  LDL.LU R19, [R1+0x1c] ;  /* 0x00001c0001137983 */ /* 0x002ee80000300800 */
[----:B------:R1:W-:Y:S04]  /*7e750*/  STL [R1+0x27b8], R24 ;  /* 0x0027b81801007387 */ /* 0x0003e80000100800 */
[----:B-1----:R-:W3:Y:S04]  /*7e760*/  LDL.LU R24, [R1+0x14] ;  /* 0x0000140001187983 */ /* 0x002ee80000300800 */
[----:B------:R1:W-:Y:S04]  /*7e770*/  STL [R1+0x27b0], R8 ;  /* 0x0027b00801007387 */ /* 0x0003e80000100800 */
[----:B-1----:R-:W3:Y:S01]  /*7e780*/  LDL.LU R8, [R1+0x6c8] ;  /* 0x0006c80001087983 */ /* 0x002ee20000300800 */
[----:B----4-:R-:W-:-:S03]  /*7e790*/  FADD R5, R5, R25 ;  /* 0x0000001905057221 */ /* 0x010fc60000000000 */
[----:B------:R-:W4:Y:S01]  /*7e7a0*/  LDL.LU R25, [R1+0x27d4] ;  /* 0x0027d40001197983 */ /* 0x000f220000300800 */
[----:B--2---:R-:W-:-:S03]  /*7e7b0*/  FADD R12, R12, R7 ;  /* 0x000000070c0c7221 */ /* 0x004fc60000000000 */
[----:B------:R-:W2:Y:S01]  /*7e7c0*/  LDL.LU R7, [R1+0x27d0] ;  /* 0x0027d00001077983 */ /* 0x000ea20000300800 */
[----:B---3--:R-:W-:Y:S01]  /*7e7d0*/  FADD R14, R14, R21 ;  /* 0x000000150e0e7221 */ /* 0x008fe20000000000 */
[----:B------:R-:W-:Y:S02]  /*7e7e0*/  @P4 MOV R21, 0x7f800000 ;  /* 0x7f80000000154802 */ /* 0x000fe40000000f00 */
[----:B------:R-:W-:-:S03]  /*7e7f0*/  FSETP.NEU.AND P1, PT, R26, RZ, PT ;  /* 0x000000ff1a00720b */ /* 0x000fc60003f2d000 */
[----:B------:R-:W-:Y:S02]  /*7e800*/  @P4 FFMA.FTZ R27, R26, R21, +INF ;  /* 0x7f8000001a1b4423 */ /* 0x000fe40000010015 */
[----:B------:R-:W3:Y:S03]  /*7e810*/  LDL.LU R21, [R1+0x27cc] ;  /* 0x0027cc0001157983 */ /* 0x000ee60000300800 */
[----:B------:R-:W-:Y:S01]  /*7e820*/  FSEL R27, R27, -INF , P1 ;  /* 0xff8000001b1b7808 */ /* 0x000fe20000800000 */
[----:B------:R-:W2:Y:S01]  /*7e830*/  LDL.LU R26, [R1+0x27c8] ;  /* 0x0027c800011a7983 */ /* 0x000ea20000300800 */
[----:B------:R-:W-:-:S03]  /*7e840*/  ISETP.GE.U32.AND P6, PT, R15, 0x7f800000, PT ;  /* 0x7f8000000f00780c */ /* 0x000fc60003fc6070 */
[----:B------:R1:W-:Y:S10]  /*7e850*/  STL [R1+0x16c8], R27 ;  /* 0x0016c81b01007387 */ /* 0x0003f40000100800 */
[----:B-1----:R-:W-:-:S04]  /*7e860*/  @P6 IMAD.MOV.U32 R27, RZ, RZ, 0x7f800000 ;  /* 0x7f800000ff1b6424 */ /* 0x002fc800078e00ff */
[----:B------:R-:W-:Y:S02]  /*7e870*/  @P6 FFMA.FTZ R23, R15, R27, +INF ;  /* 0x7f8000000f176423 */ /* 0x000fe4000001001b */
[----:B------:R0:W2:Y:S01]  /*7e880*/  LDL.LU R27, [R1+0x27c4] ;  /* 0x0027c400011b7983 */ /* 0x0000a20000300800 */
[----:B------:R-:W-:Y:S01]  /*7e890*/  ISETP.GE.U32.AND P0, PT, R24, 0x7f800000, PT ;  /* 0x7f8000001800780c */ /* 0x000fe20003f06070 */
[----:B------:R-:W-:Y:S01]  /*7e8a0*/  FADD R11, R11, R8 ;  /* 0x000000080b0b7221 */ /* 0x000fe20000000000 */
[----:B------:R-:W-:-:S05]  /*7e8b0*/  @P2 MOV R8, 0x7f800000 ;  /* 0x7f80000000082802 */ /* 0x000fca0000000f00 */
[----:B------:R-:W-:Y:S01]  /*7e8c0*/  @P2 FFMA.FTZ R4, R19, R8, +INF ;  /* 0x7f80000013042423 */ /* 0x000fe20000010008 */
[----:B------:R-:W-:Y:S02]  /*7e8d0*/  FSETP.NEU.AND P2, PT, R15, RZ, PT ;  /* 0x000000ff0f00720b */ /* 0x000fe40003f4d000 */
[----:B------:R-:W4:Y:S01]  /*7e8e0*/  LDL.LU R15, [R1+0x27c0] ;  /* 0x0027c000010f7983 */ /* 0x000f220000300800 */
[----:B------:R-:W-:Y:S02]  /*7e8f0*/  ISETP.GE.U32.AND P3, PT, R10, 0x7f800000, PT ;  /* 0x7f8000000a00780c */ /* 0x000fe40003f66070 */
[----:B------:R-:W-:Y:S02]  /*7e900*/  FSETP.NEU.AND P5, PT, R19, RZ, PT ;  /* 0x000000ff1300720b */ /* 0x000fe40003fad000 */
[----:B------:R-:W-:Y:S02]  /*7e910*/  @P0 MOV R19, 0x7f800000 ;  /* 0x7f80000000130802 */ /* 0x000fe40000000f00 */
[----:B------:R-:W-:-:S03]  /*7e920*/  ISETP.GE.U32.AND P4, PT, R22, 0x7f800000, PT ;  /* 0x7f8000001600780c */ /* 0x000fc60003f86070 */
[----:B------:R-:W-:Y:S01]  /*7e930*/  @P0 FFMA.FTZ R6, R24, R19, +INF ;  /* 0x7f80000018060423 */ /* 0x000fe20000010013 */
[----:B------:R-:W-:Y:S01]  /*7e940*/  ISETP.GE.U32.AND P1, PT, R2, 0x7f800000, PT ;  /* 0x7f8000000200780c */ /* 0x000fe20003f26070 */
[----:B------:R-:W4:Y:S01]  /*7e950*/  LDL.LU R19, [R1+0x27bc] ;  /* 0x0027bc0001137983 */ /* 0x000f220000300800 */
[----:B------:R-:W-:Y:S02]  /*7e960*/  FSETP.NEU.AND P6, PT, R24, RZ, PT ;  /* 0x000000ff1800720b */ /* 0x000fe40003fcd000 */
[----:B------:R-:W-:Y:S01]  /*7e970*/  @P3 MOV R8, 0x7f800000 ;  /* 0x7f80000000083802 */ /* 0x000fe20000000f00 */
[----:B------:R-:W4:Y:S01]  /*7e980*/  LDL.LU R24, [R1+0x27b8] ;  /* 0x0027b80001187983 */ /* 0x000f220000300800 */
[----:B------:R-:W-:Y:S02]  /*7e990*/  FSEL R4, R4, -INF , P5 ;  /* 0xff80000004047808 */ /* 0x000fe40002800000 */
[C---:B------:R-:W-:Y:S01]  /*7e9a0*/  FSETP.NEU.AND P0, PT, R10.reuse, RZ, PT ;  /* 0x000000ff0a00720b */ /* 0x040fe20003f0d000 */
[----:B------:R-:W-:Y:S01]  /*7e9b0*/  @P3 FFMA.FTZ R3, R10, R8, +INF ;  /* 0x7f8000000a033423 */ /* 0x000fe20000010008 */
[----:B------:R-:W-:Y:S01]  /*7e9c0*/  FSEL R8, R23, -INF , P2 ;  /* 0xff80000017087808 */ /* 0x000fe20001000000 */
[----:B------:R1:W-:Y:S01]  /*7e9d0*/  STL [R1+0x16c0], R4 ;  /* 0x0016c00401007387 */ /* 0x0003e20000100800 */
[----:B------:R-:W-:-:S02]  /*7e9e0*/  ISETP.GE.U32.AND P3, PT, R13, 0x7f800000, PT ;  /* 0x7f8000000d00780c */ /* 0x000fc40003f66070 */
[----:B------:R-:W-:Y:S01]  /*7e9f0*/  @P4 MOV R10, 0x7f800000 ;  /* 0x7f800000000a4802 */ /* 0x000fe20000000f00 */
[----:B------:R-:W4:Y:S01]  /*7ea00*/  LDL.LU R23, [R1+0x27b4] ;  /* 0x0027b40001177983 */ /* 0x000f220000300800 */
[----:B------:R-:W-:-:S03]  /*7ea10*/  FSEL R6, R6, -INF , P6 ;  /* 0xff80000006067808 */ /* 0x000fc60003000000 */
[----:B------:R0:W-:Y:S01]  /*7ea20*/  STL [R1+0x16d0], R8 ;  /* 0x0016d00801007387 */ /* 0x0001e20000100800 */
[----:B-1----:R-:W-:Y:S01]  /*7ea30*/  @P1 MOV R4, 0x7f800000 ;  /* 0x7f80000000041802 */ /* 0x002fe20000000f00 */
[C---:B------:R-:W-:Y:S01]  /*7ea40*/  @P4 FFMA.FTZ R29, R22.reuse, R10, +INF ;  /* 0x7f800000161d4423 */ /* 0x040fe2000001000a */
[----:B------:R-:W-:Y:S02]  /*7ea50*/  FSETP.NEU.AND P2, PT, R22, RZ, PT ;  /* 0x000000ff1600720b */ /* 0x000fe40003f4d000 */
[----:B------:R-:W-:Y:S01]  /*7ea60*/  FSEL R3, R3, -INF , P0 ;  /* 0xff80000003037808 */ /* 0x000fe20000000000 */
[C---:B------:R-:W-:Y:S01]  /*7ea70*/  @P1 FFMA.FTZ R28, R2.reuse, R4, +INF ;  /* 0x7f800000021c1423 */ /* 0x040fe20000010004 */
[----:B0-----:R-:W4:Y:S01]  /*7ea80*/  LDL.LU R8, [R1+0x27b0] ;  /* 0x0027b00001087983 */ /* 0x001f220000300800 */
[----:B------:R-:W-:-:S03]  /*7ea90*/  FSETP.NEU.AND P4, PT, R2, RZ, PT ;  /* 0x000000ff0200720b */ /* 0x000fc60003f8d000 */
[----:B------:R-:W4:Y:S04]  /*7eaa0*/  LDL.LU R10, [R1+0x27ac] ;  /* 0x0027ac00010a7983 */ /* 0x000f280000300800 */
[----:B------:R-:W4:Y:S04]  /*7eab0*/  LDL.LU R22, [R1+0x27a8] ;  /* 0x0027a80001167983 */ /* 0x000f280000300800 */
[----:B------:R-:W4:Y:S04]  /*7eac0*/  LDL.LU R4, [R1+0x27a4] ;  /* 0x0027a40001047983 */ /* 0x000f280000300800 */
[----:B------:R-:W4:Y:S04]  /*7ead0*/  LDL.LU R2, [R1+0x27a0] ;  /* 0x0027a00001027983 */ /* 0x000f280000300800 */
[----:B------:R0:W-:Y:S04]  /*7eae0*/  STL [R1+0x16d4], R6 ;  /* 0x0016d40601007387 */ /* 0x0001e80000100800 */
[----:B0-----:R-:W4:Y:S04]  /*7eaf0*/  LDL.LU R6, [R1+0x279c] ;  /* 0x00279c0001067983 */ /* 0x001f280000300800 */
[----:B------:R0:W-:Y:S02]  /*7eb00*/  STL [R1+0x16dc], R3 ;  /* 0x0016dc0301007387 */ /* 0x0001e40000100800 */
[----:B0-----:R-:W-:-:S02]  /*7eb10*/  @P3 MOV R3, 0x7f800000 ;  /* 0x7f80000000033802 */ /* 0x001fc40000000f00 */
[----:B---3--:R0:W-:Y:S03]  /*7eb20*/  STL [R1+0x2508], R21 ;  /* 0x0025081501007387 */ /* 0x0081e60000100800 */
[----:B--2---:R-:W-:Y:S02]  /*7eb30*/  @P3 FFMA.FTZ R27, R13, R3, +INF ;  /* 0x7f8000000d1b3423 */ /* 0x004fe40000010003 */
[----:B------:R-:W2:Y:S01]  /*7eb40*/  LDL.LU R3, [R1+0x2798] ;  /* 0x0027980001037983 */ /* 0x000ea20000300800 */
[----:B------:R-:W-:Y:S01]  /*7eb50*/  ISETP.GE.U32.AND P5, PT, R16, 0x7f800000, PT ;  /* 0x7f8000001000780c */ /* 0x000fe20003fa6070 */
[----:B------:R-:W-:Y:S01]  /*7eb60*/  IMAD.IADD R9, R20, 0x1, -R9 ;  /* 0x0000000114097824 */ /* 0x000fe200078e0a09 */
[----:B----4-:R-:W-:Y:S02]  /*7eb70*/  ISETP.GE.U32.AND P0, PT, R25, 0x7f800000, PT ;  /* 0x7f8000001900780c */ /* 0x010fe40003f06070 */
[----:B------:R-:W-:Y:S01]  /*7eb80*/  IADD3 R7, R21, -R7, RZ ;  /* 0x8000000715077210 */ /* 0x000fe20007ffe0ff */
[----:B------:R-:W-:Y:S01]  /*7eb90*/  FADD R9, R9, -1 ;  /* 0xbf80000009097421 */ /* 0x000fe20000000000 */
[----:B------:R-:W-:-:S02]  /*7eba0*/  ISETP.GE.U32.AND P6, PT, R26, 0x7f800000, PT ;  /* 0x7f8000001a00780c */ /* 0x000fc40003fc6070 */
[----:B------:R-:W-:Y:S01]  /*7ebb0*/  FSETP.NEU.AND P1, PT, R13, RZ, PT ;  /* 0x000000ff0d00720b */ /* 0x000fe20003f2d000 */
[----:B------:R-:W-:-:S04]  /*7ebc0*/  FADD R7, R7, -1 ;  /* 0xbf80000007077421 */ /* 0x000fc80000000000 */
[----:B0-----:R-:W-:Y:S02]  /*7ebd0*/  @P5 MOV R21, 0x7f800000 ;  /* 0x7f80000000155802 */ /* 0x001fe40000000f00 */
[----:B------:R-:W-:-:S03]  /*7ebe0*/  FSETP.NEU.AND P3, PT, R16, RZ, PT ;  /* 0x000000ff1000720b */ /* 0x000fc60003f6d000 */
[----:B------:R-:W-:Y:S01]  /*7ebf0*/  @P5 FFMA.FTZ R0, R16, R21, +INF ;  /* 0x7f80000010005423 */ /* 0x000fe20000010015 */
[----:B------:R-:W-:Y:S01]  /*7ec00*/  @P0 MOV R21, 0x7f800000 ;  /* 0x7f80000000150802 */ /* 0x000fe20000000f00 */
[-C--:B------:R-:W-:Y:S02]  /*7ec10*/  FFMA.FTZ R13, R9, R15.reuse, -0.16845393180847167969 ;  /* 0xbe2c7f30090d7423 */ /* 0x080fe4000001000f */
[----:B------:R-:W-:Y:S02]  /*7ec20*/  FFMA.FTZ R15, R7, R15, -0.16845393180847167969 ;  /* 0xbe2c7f30070f7423 */ /* 0x000fe4000001000f */
[----:B------:R-:W-:Y:S02]  /*7ec30*/  FFMA.FTZ R13, R9, R13, 0.1716887056827545166 ;  /* 0x3e2fcf2a090d7423 */ /* 0x000fe4000001000d */
[----:B------:R-:W-:Y:S02]  /*7ec40*/  FFMA.FTZ R16, R7, R15, 0.1716887056827545166 ;  /* 0x3e2fcf2a07107423 */ /* 0x000fe4000001000f */
[----:B------:R-:W-:-:S02]  /*7ec50*/  FFMA.FTZ R13, R9, R13, -0.17900948226451873779 ;  /* 0xbe374e43090d7423 */ /* 0x000fc4000001000d */
[----:B------:R-:W-:Y:S02]  /*7ec60*/  @P6 IMAD.MOV.U32 R15, RZ, RZ, 0x7f800000 ;  /* 0x7f800000ff0f6424 */ /* 0x000fe400078e00ff */
[----:B------:R-:W-:Y:S01]  /*7ec70*/  FFMA.FTZ R13, R9, R13, 0.20512372255325317383 ;  /* 0x3e520bf4090d7423 */ /* 0x000fe2000001000d */
[C---:B------:R-:W-:Y:S01]  /*7ec80*/  FSETP.NEU.AND P5, PT, R25.reuse, RZ, PT ;  /* 0x000000ff1900720b */ /* 0x040fe20003fad000 */
[----:B------:R-:W-:Y:S01]  /*7ec90*/  @P0 FFMA.FTZ R5, R25, R21, +INF ;  /* 0x7f80000019050423 */ /* 0x000fe20000010015 */
[C---:B------:R-:W-:Y:S01]  /*7eca0*/  FSETP.NEU.AND P0, PT, R26.reuse, RZ, PT ;  /* 0x000000ff1a00720b */ /* 0x040fe20003f0d000 */
[----:B------:R-:W-:Y:S02]  /*7ecb0*/  @P6 FFMA.FTZ R14, R26, R15, +INF ;  /* 0x7f8000001a0e6423 */ /* 0x000fe4000001000f */
[----:B------:R-:W-:Y:S02]  /*7ecc0*/  FFMA.FTZ R25, R7, R16, -0.17900948226451873779 ;  /* 0xbe374e4307197423 */ /* 0x000fe40000010010 */
[----:B------:R-:W-:Y:S01]  /*7ecd0*/  FFMA.FTZ R26, R9, R13, -0.24046532809734344482 ;  /* 0xbe763c8b091a7423 */ /* 0x000fe2000001000d */
[----:B------:R-:W-:Y:S01]  /*7ece0*/  FSEL R13, R29, -INF , P2 ;  /* 0xff8000001d0d7808 */ /* 0x000fe20001000000 */
[----:B------:R0:W-:Y:S01]  /*7ecf0*/  STL [R1+0x6c0], R5 ;  /* 0x0006c00501007387 */ /* 0x0001e20000100800 */
[----:B------:R-:W-:Y:S01]  /*7ed00*/  FFMA.FTZ R25, R7, R25, 0.20512372255325317383 ;  /* 0x3e520bf407197423 */ /* 0x000fe20000010019 */
[----:B------:R-:W-:-:S03]  /*7ed10*/  ISETP.GE.U32.AND P2, PT, R19, 0x7f800000, PT ;  /* 0x7f8000001300780c */ /* 0x000fc60003f46070 */
[C---:B------:R-:W-:Y:S01]  /*7ed20*/  FFMA.FTZ R25, R7.reuse, R25, -0.24046532809734344482 ;  /* 0xbe763c8b07197423 */ /* 0x040fe20000010019 */
[----:B0-----:R-:W3:Y:S04]  /*7ed30*/  LDL.LU R5, [R1+0x2794] ;  /* 0x0027940001057983 */ /* 0x001ee80000300800 */
[----:B------:R-:W-:Y:S04]  /*7ed40*/  STL [R1+0x1458], R14 ;  /* 0x0014580e01007387 */ /* 0x000fe80000100800 */
[----:B------:R0:W-:Y:S01]  /*7ed50*/  STL [R1+0x16c4], R13 ;  /* 0x0016c40d01007387 */ /* 0x0001e20000100800 */
[----:B------:R-:W-:Y:S01]  /*7ed60*/  FFMA.FTZ R25, R7, R25, 0.28857114911079406738 ;  /* 0x3e93bf9907197423 */ /* 0x000fe20000010019 */
[----:B------:R-:W-:-:S02]  /*7ed70*/  FSEL R0, R0, -INF , P3 ;  /* 0xff80000000007808 */ /* 0x000fc40001800000 */
[----:B0-----:R-:W-:Y:S01]  /*7ed80*/  FSEL R13, R28, -INF , P4 ;  /* 0xff8000001c0d7808 */ /* 0x001fe20002000000 */
[----:B------:R-:W-:Y:S01]  /*7ed90*/  FFMA.FTZ R26, R9, R26, 0.28857114911079406738 ;  /* 0x3e93bf99091a7423 */ /* 0x000fe2000001001a */
[----:B------:R-:W-:-:S03]  /*7eda0*/  ISETP.GE.U32.AND P6, PT, R24, 0x7f800000, PT ;  /* 0x7f8000001800780c */ /* 0x000fc60003fc6070 */
[----:B------:R0:W-:Y:S01]  /*7edb0*/  STL [R1+0x16cc], R13 ;  /* 0x0016cc0d01007387 */ /* 0x0001e20000100800 */
[----:B------:R-:W-:Y:S02]  /*7edc0*/  FFMA.FTZ R25, R7, R25, -0.36067417263984680176 ;  /* 0xbeb8aa4907197423 */ /* 0x000fe40000010019 */
[----:B------:R-:W-:Y:S01]  /*7edd0*/  FFMA.FTZ R26, R9, R26, -0.36067417263984680176 ;  /* 0xbeb8aa49091a7423 */ /* 0x000fe2000001001a */
[----:B0-----:R-:W-:Y:S02]  /*7ede0*/  FSEL R13, R27, -INF , P1 ;  /* 0xff8000001b0d7808 */ /* 0x001fe40000800000 */
[----:B------:R-:W-:-:S03]  /*7edf0*/  ISETP.GE.U32.AND P3, PT, R23, 0x7f800000, PT ;  /* 0x7f8000001700780c */ /* 0x000fc60003f66070 */
[----:B------:R-:W-:Y:S01]  /*7ee00*/  STL [R1+0x16d8], R13 ;  /* 0x0016d80d01007387 */ /* 0x000fe20000100800 */
[----:B------:R-:W-:-:S03]  /*7ee10*/  @P2 MOV R27, 0x7f800000 ;  /* 0x7f800000001b2802 */ /* 0x000fc60000000f00 */
[----:B------:R0:W-:Y:S01]  /*7ee20*/  STL [R1+0x16e0], R0 ;  /* 0x0016e00001007387 */ /* 0x0001e20000100800 */
[----:B------:R-:W-:Y:S01]  /*7ee30*/  FFMA.FTZ R26, R9, R26, 0.48089820146560668945 ;  /* 0x3ef6384a091a7423 */ /* 0x000fe2000001001a */
[C---:B------:R-:W-:Y:S01]  /*7ee40*/  FSETP.NEU.AND P1, PT, R19.reuse, RZ, PT ;  /* 0x000000ff1300720b */ /* 0x040fe20003f2d000 */
[----:B------:R-:W-:Y:S02]  /*7ee50*/  @P2 FFMA.FTZ R12, R19, R27, +INF ;  /* 0x7f800000130c2423 */ /* 0x000fe4000001001b */
[----:B0-----:R-:W-:-:S04]  /*7ee60*/  FFMA.FTZ R0, R7, R25, 0.48089820146560668945 ;  /* 0x3ef6384a07007423 */ /* 0x001fc80000010019 */
[----:B------:R-:W-:Y:S02]  /*7ee70*/  FFMA.FTZ R0, R7, R0, -0.72134751081466674805 ;  /* 0xbf38aa3b07007423 */ /* 0x000fe40000010000 */
[----:B------:R-:W-:Y:S01]  /*7ee80*/  FFMA.FTZ R25, R9, R26, -0.72134751081466674805 ;  /* 0xbf38aa3b09197423 */ /* 0x000fe2000001001a */
[----:B------:R-:W-:Y:S01]  /*7ee90*/  @P6 MOV R26, 0x7f800000 ;  /* 0x7f800000001a6802 */ /* 0x000fe20000000f00 */
[----:B------:R-:W-:Y:S01]  /*7eea0*/  FMUL R19, R7, R0 ;  /* 0x0000000007137220 */ /* 0x000fe20000400000 */
[----:B------:R-:W-:-:S03]  /*7eeb0*/  FSETP.NEU.AND P2, PT, R24, RZ, PT ;  /* 0x000000ff1800720b */ /* 0x000fc60003f4d000 */
[C---:B------:R-:W-:Y:S02]  /*7eec0*/  FMUL R19, R7.reuse, R19 ;  /* 0x0000001307137220 */ /* 0x040fe40000400000 */
[----:B------:R-:W-:Y:S01]  /*7eed0*/  @P6 FFMA.FTZ R11, R24, R26, +INF ;  /* 0x7f800000180b6423 */ /* 0x000fe2000001001a */
[----:B------:R-:W-:Y:S01]  /*7eee0*/  @P3 MOV R24, 0x7f800000 ;  /* 0x7f80000000183802 */ /* 0x000fe20000000f00 */
[----:B------:R-:W-:Y:S02]  /*7eef0*/  FFMA.FTZ R19, R7, 1.4426950216293334961, R19 ;  /* 0x3fb8aa3b07137823 */ /* 0x000fe40000010013 */
[----:B------:R-:W-:Y:S02]  /*7ef00*/  FADD R4, R4, R8 ;  /* 0x0000000804047221 */ /* 0x000fe40000000000 */
[----:B------:R-:W-:Y:S01]  /*7ef10*/  @P3 FFMA.FTZ R4, R23, R24, +INF ;  /* 0x7f80000017043423 */ /* 0x000fe20000010018 */
[----:B------:R-:W-:Y:S04]  /*7ef20*/  STL [R1+0x1450], R12 ;  /* 0x0014500c01007387 */ /* 0x000fe80000100800 */
[----:B------:R0:W-:Y:S04]  /*7ef30*/  STL [R1+0x144c], R11 ;  /* 0x00144c0b01007387 */ /* 0x0001e80000100800 */
[----:B------:R-:W-:Y:S01]  /*7ef40*/  STL [R1+0x13f8], R4 ;  /* 0x0013f80401007387 */ /* 0x000fe20000100800 */
[----:B--2---:R-:W-:-:S05]  /*7ef50*/  FADD R19, R3, R19 ;  /* 0x0000001303137221 */ /* 0x004fca0000000000 */
[----:B------:R-:W-:Y:S04]  /*7ef60*/  STL [R1+0x250c], R19 ;  /* 0x00250c1301007387 */ /* 0x000fe80000100800 */
[----:B0-----:R-:W2:Y:S01]  /*7ef70*/  LDL R11, [R1+0xa8] ;  /* 0x0000a800010b7983 */ /* 0x001ea20000100800 */
[----:B------:R-:W-:Y:S01]  /*7ef80*/  ISETP.GE.U32.AND P4, PT, R20, 0x7f800000, PT ;  /* 0x7f8000001400780c */ /* 0x000fe20003f86070 */
[----:B------:R-:W-:-:S04]  /*7ef90*/  FMUL R25, R9, R25 ;  /* 0x0000001909197220 */ /* 0x000fc80000400000 */
[----:B------:R-:W-:-:S04]  /*7efa0*/  FMUL R25, R9, R25 ;  /* 0x0000001909197220 */ /* 0x000fc80000400000 */
[----:B------:R-:W-:Y:S01]  /*7efb0*/  FFMA.FTZ R25, R9, 1.4426950216293334961, R25 ;  /* 0x3fb8aa3b09197823 */ /* 0x000fe20000010019 */
[----:B--2---:R0:W-:Y:S04]  /*7efc0*/  STL [R1+0x2784], R11 ;  /* 0x0027840b01007387 */ /* 0x0041e80000100800 */
[----:B0-----:R-:W2:Y:S01]  /*7efd0*/  LDL R11, [R1+0xac] ;  /* 0x0000ac00010b7983 */ /* 0x001ea20000100800 */
[----:B------:R-:W-:Y:S01]  /*7efe0*/  @P4 MOV R0, 0x7f800000 ;  /* 0x7f80000000004802 */ /* 0x000fe20000000f00 */
[----:B------:R-:W-:-:S04]  /*7eff0*/  FADD R2, R2, R25 ;  /* 0x0000001902027221 */ /* 0x000fc80000000000 */
[----:B------:R-:W-:-:S05]  /*7f000*/  @P4 FFMA.FTZ R2, R20, R0, +INF ;  /* 0x7f80000014024423 */ /* 0x000fca0000010000 */
[----:B------:R-:W-:Y:S04]  /*7f010*/  STL [R1+0x13f0], R2 ;  /* 0x0013f00201007387 */ /* 0x000fe80000100800 */
[----:B--2---:R0:W-:Y:S04]  /*7f020*/  STL [R1+0x2788], R11 ;  /* 0x0027880b01007387 */ /* 0x0041e80000100800 */
[----:B0-----:R-:W2:Y:S04]  /*7f030*/  LDL R11, [R1+0xb0] ;  /* 0x0000b000010b7983 */ /* 0x001ea80000100800 */
[----:B--2---:R0:W-:Y:S04]  /*7f040*/  STL [R1+0x278c], R11 ;  /* 0x00278c0b01007387 */ /* 0x0041e80000100800 */
[----:B0-----:R-:W2:Y:S01]  /*7f050*/  LDL R11, [R1+0xb4] ;  /* 0x0000b400010b7983 */ /* 0x001ea20000100800 */
[----:B------:R-:W-:-:S02]  /*7f060*/  FSETP.NEU.AND P3, PT, R23, RZ, PT ;  /* 0x000000ff1700720b */ /* 0x000fc40003f6d000 */
[----:B------:R-:W-:Y:S02]  /*7f070*/  FSETP.GT.AND P6, PT, |R22|, 8.50705917302346158658e+37, PT ;  /* 0x7e8000001600780b */ /* 0x000fe40003fc4200 */
[----:B------:R-:W-:Y:S02]  /*7f080*/  MOV R29, R17 ;  /* 0x00000011001d7202 */ /* 0x000fe40000000f00 */
[----:B------:R-:W-:Y:S01]  /*7f090*/  MOV R27, R18 ;  /* 0x00000012001b7202 */ /* 0x000fe20000000f00 */
[----:B--2---:R0:W-:Y:S04]  /*7f0a0*/  STL [R1+0x2790], R11 ;  /* 0x0027900b01007387 */ /* 0x0041e80000100800 */
[----:B0-----:R-:W2:Y:S04]  /*7f0b0*/  LDL R11, [R1+0xb8] ;  /* 0x0000b800010b7983 */ /* 0x001ea80000100800 */
        /* <DEDUP_REMOVED lines=10> */
[----:B------:R-:W4:Y:S01]  /*7f160*/  LDL.LU R17, [R1+0x78] ;  /* 0x0000780001117983 */ /* 0x000f220000300800 */
[----:B---3--:R-:W-:-:S03]  /*7f170*/  MOV R24, R5 ;  /* 0x0000000500187202 */ /* 0x008fc60000000f00 */
[----:B------:R-:W3:Y:S01]  /*7f180*/  LDL.LU R18, [R1+0x74] ;  /* 0x0000740001127983 */ /* 0x000ee20000300800 */
[----:B------:R-:W-:-:S03]  /*7f190*/  MOV R25, R6 ;  /* 0x0000000600197202 */ /* 0x000fc60000000f00 */
[----:B------:R-:W3:Y:S04]  /*7f1a0*/  LDL.LU R8, [R1+0x70] ;  /* 0x0000700001087983 */ /* 0x000ee80000300800 */
[----:B------:R-:W3:Y:S04]  /*7f1b0*/  LDL.LU R9, [R1+0x6c] ;  /* 0x00006c0001097983 */ /* 0x000ee80000300800 */
[----:B------:R-:W3:Y:S04]  /*7f1c0*/  LDL.LU R4, [R1+0x68] ;  /* 0x0000680001047983 */ /* 0x000ee80000300800 */
[----:B------:R-:W3:Y:S01]  /*7f1d0*/  LDL.LU R5, [R1+0x64] ;  /* 0x0000640001057983 */ /* 0x000ee20000300800 */
[----:B------:R-:W-:-:S03]  /*7f1e0*/  IMAD.MOV.U32 R26, RZ, RZ, R10 ;  /* 0x000000ffff1a7224 */ /* 0x000fc600078e000a */
[----:B------:R-:W3:Y:S04]  /*7f1f0*/  LDL.LU R6, [R1+0x60] ;  /* 0x0000600001067983 */ /* 0x000ee80000300800 */
[----:B------:R-:W3:Y:S04]  /*7f200*/  LDL.LU R7, [R1+0x5c] ;  /* 0x00005c0001077983 */ /* 0x000ee80000300800 */
[----:B------:R-:W3:Y:S04]  /*7f210*/  LDL.LU R3, [R1+0x58] ;  /* 0x0000580001037983 */ /* 0x000ee80000300800 */
[----:B------:R-:W3:Y:S04]  /*7f220*/  LDL.LU R2, [R1+0x54] ;  /* 0x0000540001027983 */ /* 0x000ee80000300800 */
[----:B------:R-:W3:Y:S04]  /*7f230*/  LDL.LU R10, [R1+0x50] ;  /* 0x00005000010a7983 */ /* 0x000ee80000300800 */
[----:B------:R0:W-:Y:S04]  /*7f240*/  STL [R1+0x2510], R20 ;  /* 0x0025101401007387 */ /* 0x0001e80000100800 */
[----:B0-----:R-:W3:Y:S01]  /*7f250*/  LDL.LU R20, [R1+0xa4] ;  /* 0x0000a40001147983 */ /* 0x001ee20000300800 */
[----:B--2---:R-:W-:-:S05]  /*7f260*/  @P6 FMUL R11, R11, 0.25 ;  /* 0x3e8000000b0b6820 */ /* 0x004fca0000400000 */
[----:B------:R0:W-:Y:S04]  /*7f270*/  @P6 STL [R1+0xb8], R11 ;  /* 0x0000b80b01006387 */ /* 0x0001e80000100800 */
[----:B0-----:R-:W2:Y:S02]  /*7f280*/  LDL.LU R11, [R1+0x2790] ;  /* 0x00279000010b7983 */ /* 0x001ea40000300800 */
[----:B--2---:R-:W-:-:S05]  /*7f290*/  @P6 FMUL R11, R11, 0.25 ;  /* 0x3e8000000b0b6820 */ /* 0x004fca0000400000 */
[----:B------:R0:W-:Y:S04]  /*7f2a0*/  @P6 STL [R1+0xb4], R11 ;  /* 0x0000b40b01006387 */ /* 0x0001e80000100800 */
[----:B0-----:R-:W2:Y:S02]  /*7f2b0*/  LDL.LU R11, [R1+0x278c] ;  /* 0x00278c00010b7983 */ /* 0x001ea40000300800 */
[----:B--2---:R-:W-:-:S05]  /*7f2c0*/  @P6 FMUL R11, R11, 0.25 ;  /* 0x3e8000000b0b6820 */ /* 0x004fca0000400000 */
[----:B------:R0:W-:Y:S04]  /*7f2d0*/  @P6 STL [R1+0xb0], R11 ;  /* 0x0000b00b01006387 */ /* 0x0001e80000100800 */
[----:B0-----:R-:W2:Y:S01]  /*7f2e0*/  LDL.LU R11, [R1+0x2788] ;  /* 0x00278800010b7983 */ /* 0x001ea20000300800 */
[----:B------:R-:W-:Y:S01]  /*7f2f0*/  FSETP.GEU.AND P4, PT, |R22|, 1.175494350822287508e-38, PT ;  /* 0x008000001600780b */ /* 0x000fe20003f8e200 */
[----:B--2---:R-:W-:-:S05]  /*7f300*/  @P6 FMUL R11, R11, 0.25 ;  /* 0x3e8000000b0b6820 */ /* 0x004fca0000400000 */
[----:B------:R0:W-:Y:S04]  /*7f310*/  @P6 STL [R1+0xac], R11 ;  /* 0x0000ac0b01006387 */ /* 0x0001e80000100800 */
[----:B0-----:R-:W2:Y:S01]  /*7f320*/  LDL.LU R11, [R1+0x2784] ;  /* 0x00278400010b7983 */ /* 0x001ea20000300800 */
[----:B------:R-:W-:Y:S02]  /*7f330*/  @P6 FMUL R25, R25, 0.25 ;  /* 0x3e80000019196820 */ /* 0x000fe40000400000 */
[----:B------:R-:W-:Y:S02]  /*7f340*/  @P6 FMUL R26, R26, 0.25 ;  /* 0x3e8000001a1a6820 */ /* 0x000fe40000400000 */
[----:B------:R-:W-:Y:S02]  /*7f350*/  @P6 FMUL R29, R29, 0.25 ;  /* 0x3e8000001d1d6820 */ /* 0x000fe40000400000 */
[----:B------:R-:W-:-:S02]  /*7f360*/  @!P4 FMUL R25, R25, 16777216 ;  /* 0x4b8000001919c820 */ /* 0x000fc40000400000 */
[----:B------:R-:W-:Y:S02]  /*7f370*/  @P6 FMUL R24, R24, 0.25 ;  /* 0x3e80000018186820 */ /* 0x000fe40000400000 */
[----:B------:R-:W-:Y:S02]  /*7f380*/  @!P4 FMUL R26, R26, 16777216 ;  /* 0x4b8000001a1ac820 */ /* 0x000fe40000400000 */
[----:B------:R-:W-:Y:S02]  /*7f390*/  @P6 FMUL R27, R27, 0.25 ;  /* 0x3e8000001b1b6820 */ /* 0x000fe40000400000 */
[----:B------:R-:W-:Y:S02]  /*7f3a0*/  @!P4 FMUL R29, R29, 16777216 ;  /* 0x4b8000001d1dc820 */ /* 0x000fe40000400000 */
[----:B------:R-:W-:Y:S02]  /*7f3b0*/  @!P4 FMUL R24, R24, 16777216 ;  /* 0x4b8000001818c820 */ /* 0x000fe40000400000 */
[----:B------:R-:W-:-:S02]  /*7f3c0*/  @!P4 FMUL R27, R27, 16777216 ;  /* 0x4b8000001b1bc820 */ /* 0x000fc40000400000 */
[----:B--2---:R-:W-:-:S05]  /*7f3d0*/  @P6 FMUL R11, R11, 0.25 ;  /* 0x3e8000000b0b6820 */ /* 0x004fca0000400000 */
[----:B------:R0:W-:Y:S04]  /*7f3e0*/  @P6 STL [R1+0xa8], R11 ;  /* 0x0000a80b01006387 */ /* 0x0001e80000100800 */
[----:B0-----:R-:W2:Y:S04]  /*7f3f0*/  LDL.LU R11, [R1+0x2780] ;  /* 0x00278000010b7983 */ /* 0x001ea80000300800 */
[----:B------:R0:W-:Y:S04]  /*7f400*/  STL [R1+0x2514], R25 ;  /* 0x0025141901007387 */ /* 0x0001e80000100800 */
[----:B0-----:R-:W2:Y:S04]  /*7f410*/  LDL R25, [R1+0xa8] ;  /* 0x0000a80001197983 */ /* 0x001ea80000100800 */
[----:B------:R0:W-:Y:S04]  /*7f420*/  STL [R1+0x2518], R26 ;  /* 0x0025181a01007387 */ /* 0x0001e80000100800 */
[----:B0-----:R-:W2:Y:S04]  /*7f430*/  LDL R26, [R1+0xac] ;  /* 0x0000ac00011a7983 */ /* 0x001ea80000100800 */
[----:B------:R0:W-:Y:S04]  /*7f440*/  STL [R1+0x251c], R29 ;  /* 0x00251c1d01007387 */ /* 0x0001e80000100800 */
[----:B0-----:R-:W2:Y:S04]  /*7f450*/  LDL R29, [R1+0xb0] ;  /* 0x0000b000011d7983 */ /* 0x001ea80000100800 */
[----:B------:R0:W-:Y:S04]  /*7f460*/  STL [R1+0x2520], R24 ;  /* 0x0025201801007387 */ /* 0x0001e80000100800 */
[----:B0-----:R-:W2:Y:S04]  /*7f470*/  LDL R24, [R1+0xb4] ;  /* 0x0000b40001187983 */ /* 0x001ea80000100800 */
[----:B------:R0:W-:Y:S04]  /*7f480*/  STL [R1+0x2524], R27 ;  /* 0x0025241b01007387 */ /* 0x0001e80000100800 */
[----:B0-----:R-:W2:Y:S01]  /*7f490*/  LDL R27, [R1+0xb8] ;  /* 0x0000b800011b7983 */ /* 0x001ea20000100800 */
[----:B---3--:R-:W-:-:S02]  /*7f4a0*/  @P6 FMUL R20, R20, 0.25 ;  /* 0x3e80000014146820 */ /* 0x008fc40000400000 */
[----:B----4-:R-:W-:Y:S02]  /*7f4b0*/  @P6 FMUL R0, R0, 0.25 ;  /* 0x3e80000000006820 */ /* 0x010fe40000400000 */
[----:B------:R-:W-:Y:S02]  /*7f4c0*/  @P6 FMUL R19, R19, 0.25 ;  /* 0x3e80000013136820 */ /* 0x000fe40000400000 */
[----:B------:R-:W-:Y:S02]  /*7f4d0*/  @P6 FMUL R23, R23, 0.25 ;  /* 0x3e80000017176820 */ /* 0x000fe40000400000 */
[----:B------:R-:W-:Y:S02]  /*7f4e0*/  @P6 FMUL R28, R28, 0.25 ;  /* 0x3e8000001c1c6820 */ /* 0x000fe40000400000 */
[----:B------:R-:W-:Y:S02]  /*7f4f0*/  @!P4 FMUL R20, R20, 16777216 ;  /* 0x4b8000001414c820 */ /* 0x000fe40000400000 */
[----:B------:R-:W-:-:S02]  /*7f500*/  @P6 FMUL R21, R21, 0.25 ;  /* 0x3e80000015156820 */ /* 0x000fc40000400000 */
[----:B------:R-:W-:Y:S02]  /*7f510*/  @!P4 FMUL R0, R0, 16777216 ;  /* 0x4b8000000000c820 */ /* 0x000fe40000400000 */
[----:B------:R-:W-:Y:S02]  /*7f520*/  @P6 FMUL R12, R12, 0.25 ;  /* 0x3e8000000c0c6820 */ /* 0x000fe40000400000 */
[----:B------:R-:W-:Y:S02]  /*7f530*/  @!P4 FMUL R19, R19, 16777216 ;  /* 0x4b8000001313c820 */ /* 0x000fe40000400000 */
        /* <DEDUP_REMOVED lines=30> */
[----:B------:R-:W-:Y:S02]  /*7f720*/  @!P4 FMUL R7, R7, 16777216 ;  /* 0x4b8000000707c820 */ /* 0x000fe40000400000 */
[----:B------:R-:W-:Y:S02]  /*7f730*/  @!P4 FMUL R22, R22, 16777216 ;  /* 0x4b8000001616c820 */ /* 0x000fe40000400000 */
[----:B------:R-:W-:-:S02]  /*7f740*/  @!P4 FMUL R3, R3, 16777216 ;  /* 0x4b8000000303c820 */ /* 0x000fc40000400000 */
[----:B------:R-:W-:Y:S02]  /*7f750*/  @!P4 FMUL R2, R2, 16777216 ;  /* 0x4b8000000202c820 */ /* 0x000fe40000400000 */
[----:B--2---:R-:W-:Y:S02]  /*7f760*/  @!P4 FMUL R25, R25, 16777216 ;  /* 0x4b8000001919c820 */ /* 0x004fe40000400000 */
[----:B------:R-:W-:Y:S02]  /*7f770*/  @!P4 FMUL R26, R26, 16777216 ;  /* 0x4b8000001a1ac820 */ /* 0x000fe40000400000 */
[----:B------:R-:W-:Y:S02]  /*7f780*/  @!P4 FMUL R29, R29, 16777216 ;  /* 0x4b8000001d1dc820 */ /* 0x000fe40000400000 */
[----:B------:R-:W-:Y:S02]  /*7f790*/  @!P4 FMUL R24, R24, 16777216 ;  /* 0x4b8000001818c820 */ /* 0x000fe40000400000 */
[----:B------:R-:W-:-:S05]  /*7f7a0*/  @!P4 FMUL R27, R27, 16777216 ;  /* 0x4b8000001b1bc820 */ /* 0x000fca0000400000 */
[----:B------:R-:W-:Y:S04]  /*7f7b0*/  @!P4 STL [R1+0xb8], R27 ;  /* 0x0000b81b0100c387 */ /* 0x000fe80000100800 */
[----:B------:R-:W-:Y:S04]  /*7f7c0*/  @!P4 STL [R1+0xb4], R24 ;  /* 0x0000b4180100c387 */ /* 0x000fe80000100800 */
[----:B------:R-:W-:Y:S04]  /*7f7d0*/  @!P4 STL [R1+0xb0], R29 ;  /* 0x0000b01d0100c387 */ /* 0x000fe80000100800 */
[----:B------:R-:W-:Y:S04]  /*7f7e0*/  @!P4 STL [R1+0xac], R26 ;  /* 0x0000ac1a0100c387 */ /* 0x000fe80000100800 */
[----:B------:R-:W-:Y:S04]  /*7f7f0*/  @!P4 STL [R1+0xa8], R25 ;  /* 0x0000a8190100c387 */ /* 0x000fe80000100800 */
[----:B------:R-:W-:Y:S04]  /*7f800*/  STL [R1+0xa4], R20 ;  /* 0x0000a41401007387 */ /* 0x000fe80000100800 */
[----:B------:R-:W-:Y:S04]  /*7f810*/  STL [R1+0xa0], R0 ;  /* 0x0000a00001007387 */ /* 0x000fe80000100800 */
[----:B------:R-:W-:Y:S04]  /*7f820*/  STL [R1+0x9c], R19 ;  /* 0x00009c1301007387 */ /* 0x000fe80000100800 */
[----:B------:R-:W-:Y:S04]  /*7f830*/  STL [R1+0x98], R23 ;  /* 0x0000981701007387 */ /* 0x000fe80000100800 */
[----:B------:R-:W-:Y:S04]  /*7f840*/  STL [R1+0x94], R28 ;  /* 0x0000941c01007387 */ /* 0x000fe80000100800 */
[----:B------:R-:W-:Y:S04]  /*7f850*/  STL [R1+0x90], R21 ;  /* 0x0000901501007387 */ /* 0x000fe80000100800 */
[----:B------:R0:W-:Y:S04]  /*7f860*/  STL [R1+0x8c], R12 ;  /* 0x00008c0c01007387 */ /* 0x0001e80000100800 */
        /* <DEDUP_REMOVED lines=15> */
[----:B0-----:R-:W2:Y:S01]  /*7f960*/  LDL R12, [R1+0x138] ;  /* 0x00013800010c7983 */ /* 0x001ea20000100800 */
[----:B------:R-:W-:-:S04]  /*7f970*/  @P6 FMUL R10, R10, 0.25 ;  /* 0x3e8000000a0a6820 */ /* 0x000fc80000400000 */
[----:B------:R-:W-:Y:S01]  /*7f980*/  @!P4 FMUL R10, R10, 16777216 ;  /* 0x4b8000000a0ac820 */ /* 0x000fe20000400000 */
[----:B--2---:R0:W-:Y:S04]  /*7f990*/  STL [R1+0x2770], R12 ;  /* 0x0027700c01007387 */ /* 0x0041e80000100800 */
[----:B0-----:R-:W2:Y:S04]  /*7f9a0*/  LDL R12, [R1+0x13c] ;  /* 0x00013c00010c7983 */ /* 0x001ea80000100800 */
[----:B------:R-:W-:Y:S04]  /*7f9b0*/  STL [R1+0x50], R10 ;  /* 0x0000500a01007387 */ /* 0x000fe80000100800 */
[----:B--2---:R0:W-:Y:S04]  /*7f9c0*/  STL [R1+0x2774], R12 ;  /* 0x0027740c01007387 */ /* 0x0041e80000100800 */
[----:B0-----:R-:W2:Y:S04]  /*7f9d0*/  LDL R12, [R1+0x140] ;  /* 0x00014000010c7983 */ /* 0x001ea80000100800 */
[----:B--2---:R0:W-:Y:S04]  /*7f9e0*/  STL [R1+0x2778], R12 ;  /* 0x0027780c01007387 */ /* 0x0041e80000100800 */
[----:B0-----:R-:W2:Y:S01]  /*7f9f0*/  LDL R12, [R1+0x144] ;  /* 0x00014400010c7983 */ /* 0x001ea20000100800 */
[----:B------:R-:W-:-:S03]  /*7fa00*/  FSETP.GT.AND P6, PT, |R11|, 8.50705917302346158658e+37, PT ;  /* 0x7e8000000b00780b */ /* 0x000fc60003fc4200 */
[----:B--2---:R0:W-:Y:S04]  /*7fa10*/  STL [R1+0x277c], R12 ;  /* 0x00277c0c01007387 */ /* 0x0041e80000100800 */
[----:B0-----:R-:W2:Y:S04]  /*7fa20*/  LDL R12, [R1+0x148] ;  /* 0x00014800010c7983 */ /* 0x001ea80000100800 */
[----:B------:R-:W3:Y:S04]  /*7fa30*/  LDL.LU R22, [R1+0x134] ;  /* 0x0001340001167983 */ /* 0x000ee80000300800 */
        /* <DEDUP_REMOVED lines=38> */
[----:B---3--:R-:W-:Y:S02]  /*7fca0*/  @P6 FMUL R22, R22, 0.25 ;  /* 0x3e80000016166820 */ /* 0x008fe40000400000 */
[----:B--2---:R-:W-:-:S05]  /*7fcb0*/  @P6 FMUL R12, R12, 0.25 ;  /* 0x3e8000000c0c6820 */ /* 0x004fca0000400000 */
[----:B------:R0:W-:Y:S04]  /*7fcc0*/  @P6 STL [R1+0x138], R12 ;  /* 0x0001380c01006387 */ /* 0x0001e80000100800 */
[----:B0-----:R-:W2:Y:S04]  /*7fcd0*/  LDL.LU R12, [R1+0x276c] ;  /* 0x00276c00010c7983 */ /* 0x001ea80000300800 */
[----:B------:R0:W-:Y:S04]  /*7fce0*/  STL [R1+0x2758], R22 ;  /* 0x0027581601007387 */ /* 0x0001e80000100800 */
[----:B0-----:R-:W3:Y:S04]  /*7fcf0*/  LDL R22, [R1+0x138] ;  /* 0x0001380001167983 */ /* 0x001ee80000100800 */
[----:B---3--:R0:W-:Y:S04]  /*7fd00*/  STL [R1+0x275c], R22 ;  /* 0x00275c1601007387 */ /* 0x0081e80000100800 */
[----:B0-----:R-:W3:Y:S04]  /*7fd10*/  LDL R22, [R1+0x13c] ;  /* 0x00013c0001167983 */ /* 0x001ee80000100800 */
[----:B---3--:R0:W-:Y:S04]  /*7fd20*/  STL [R1+0x2760], R22 ;  /* 0x0027601601007387 */ /* 0x0081e80000100800 */
[----:B0-----:R-:W3:Y:S04]  /*7fd30*/  LDL R22, [R1+0x140] ;  /* 0x0001400001167983 */ /* 0x001ee80000100800 */
[----:B---3--:R0:W-:Y:S04]  /*7fd40*/  STL [R1+0x2764], R22 ;  /* 0x0027641601007387 */ /* 0x0081e80000100800 */
[----:B0-----:R-:W3:Y:S01]  /*7fd50*/  LDL R22, [R1+0x144] ;  /* 0x0001440001167983 */ /* 0x001ee20000100800 */
[----:B------:R-:W-:-:S03]  /*7fd60*/  FSETP.GEU.AND P4, PT, |R11|, 1.175494350822287508e-38, PT ;  /* 0x008000000b00780b */ /* 0x000fc60003f8e200 */
[----:B---3--:R0:W-:Y:S04]  /*7fd70*/  STL [R1+0x2768], R22 ;  /* 0x0027681601007387 */ /* 0x0081e80000100800 */
[----:B0-----:R-:W3:Y:S06]  /*7fd80*/  LDL R22, [R1+0x148] ;  /* 0x0001480001167983 */ /* 0x001eec0000100800 */
[----:B---3--:R-:W-:-:S05]  /*7fd90*/  @!P4 FMUL R22, R22, 16777216 ;  /* 0x4b8000001616c820 */ /* 0x008fca0000400000 */
[----:B------:R0:W-:Y:S04]  /*7fda0*/  @!P4 STL [R1+0x148], R22 ;  /* 0x000148160100c387 */ /* 0x0001e80000100800 */
[----:B0-----:R-:W3:Y:S02]  /*7fdb0*/  LDL.LU R22, [R1+0x2768] ;  /* 0x0027680001167983 */ /* 0x001ee40000300800 */
        /* <DEDUP_REMOVED lines=11> */
[----:B0-----:R-:W3:Y:S01]  /*7fe70*/  LDL.LU R22, [R1+0x2758] ;  /* 0x0027580001167983 */ /* 0x001ee20000300800 */
[----:B----4-:R-:W-:Y:S02]  /*7fe80*/  @P6 FMUL R27, R27, 0.25 ;  /* 0x3e8000001b1b6820 */ /* 0x010fe40000400000 */
[----:B------:R-:W-:Y:S02]  /*7fe90*/  @P6 FMUL R24, R24, 0.25 ;  /* 0x3e80000018186820 */ /* 0x000fe40000400000 */
[----:B------:R-:W-:Y:S02]  /*7fea0*/  @P6 FMUL R29, R29, 0.25 ;  /* 0x3e8000001d1d6820 */ /* 0x000fe40000400000 */
[----:B------:R-:W-:-:S02]  /*7feb0*/  @P6 FMUL R26, R26, 0.25 ;  /* 0x3e8000001a1a6820 */ /* 0x000fc40000400000 */
[----:B------:R-:W-:Y:S02]  /*7fec0*/  @P6 FMUL R25, R25, 0.25 ;  /* 0x3e80000019196820 */ /* 0x000fe40000400000 */
[----:B------:R-:W-:Y:S02]  /*7fed0*/  @!P4 FMUL R27, R27, 16777216 ;  /* 0x4b8000001b1bc820 */ /* 0x000fe40000400000 */
[----:B------:R-:W-:Y:S02]  /*7fee0*/  @P6 FMUL R20, R20, 0.25 ;  /* 0x3e80000014146820 */ /* 0x000fe40000400000 */
[----:B------:R-:W-:Y:S02]  /*7fef0*/  @!P4 FMUL R24, R24, 16777216 ;  /* 0x4b8000001818c820 */ /* 0x000fe40000400000 */
[----:B------:R-:W-:Y:S02]  /*7ff00*/  @P6 FMUL R0, R0, 0.25 ;  /* 0x3e80000000006820 */ /* 0x000fe40000400000 */
[----:B------:R-:W-:-:S02]  /*7ff10*/  @!P4 FMUL R29, R29, 16777216 ;  /* 0x4b8000001d1dc820 */ /* 0x000fc40000400000 */
        /* <DEDUP_REMOVED lines=38> */
[----:B------:R-:W-:Y:S02]  /*80180*/  @!P4 FMUL R7, R7, 16777216 ;  /* 0x4b8000000707c820 */ /* 0x000fe40000400000 */
[----:B------:R-:W-:Y:S02]  /*80190*/  @!P4 FMUL R11, R11, 16777216 ;  /* 0x4b8000000b0bc820 */ /* 0x000fe40000400000 */
[----:B------:R-:W-:Y:S02]  /*801a0*/  @!P4 FMUL R3, R3, 16777216 ;  /* 0x4b8000000303c820 */ /* 0x000fe40000400000 */
[----:B------:R-:W-:-:S02]  /*801b0*/  @!P4 FMUL R2, R2, 16777216 ;  /* 0x4b8000000202c820 */ /* 0x000fc40000400000 */
[----:B---3--:R-:W-:-:S05]  /*801c0*/  @!P4 FMUL R22, R22, 16777216 ;  /* 0x4b8000001616c820 */ /* 0x008fca0000400000 */
        /* <DEDUP_REMOVED lines=12> */
[----:B------:R0:W-:Y:S01]  /*80290*/  STL [R1+0x104], R13 ;  /* 0x0001040d01007387 */ /* 0x0001e20000100800 */
        /* <DEDUP_REMOVED lines=14> */
[----:B0-----:R-:W3:Y:S02]  /*80380*/  LDL R13, [R1+0x158] ;  /* 0x00015800010d7983 */ /* 0x001ee40000100800 */
[----:B------:R-:W-:-:S04]  /*80390*/  @P6 FMUL R10, R10, 0.25 ;  /* 0x3e8000000a0a6820 */ /* 0x000fc80000400000 */
[----:B------:R-:W-:Y:S01]  /*803a0*/  @!P4 FMUL R10, R10, 16777216 ;  /* 0x4b8000000a0ac820 */ /* 0x000fe20000400000 */
[----:B---3--:R0:W-:Y:S04]  /*803b0*/  STL [R1+0x2748], R13 ;  /* 0x0027480d01007387 */ /* 0x0081e80000100800 */
[----:B0-----:R-:W3:Y:S01]  /*803c0*/  LDL R13, [R1+0x164] ;  /* 0x00016400010d7983 */ /* 0x001ee20000100800 */
[----:B------:R-:W-:Y:S03]  /*803d0*/  STL [R1+0x4c], R10 ;  /* 0x00004c0a01007387 */ /* 0x000fe60000100800 */
[----:B---3--:R0:W-:Y:S04]  /*803e0*/  STL [R1+0x274c], R13 ;  /* 0x00274c0d01007387 */ /* 0x0081e80000100800 */
[----:B0-----:R-:W3:Y:S04]  /*803f0*/  LDL R13, [R1+0x168] ;  /* 0x00016800010d7983 */ /* 0x001ee80000100800 */
[----:B---3--:R0:W-:Y:S04]  /*80400*/  STL [R1+0x2750], R13 ;  /* 0x0027500d01007387 */ /* 0x0081e80000100800 */
[----:B0-----:R-:W3:Y:S01]  /*80410*/  LDL R13, [R1+0x174] ;  /* 0x00017400010d7983 */ /* 0x001ee20000100800 */
[----:B--2---:R-:W-:-:S03]  /*80420*/  FSETP.GT.AND P6, PT, |R12|, 8.50705917302346158658e+37, PT ;  /* 0x7e8000000c00780b */ /* 0x004fc60003fc4200 */
[----:B---3--:R0:W-:Y:S04]  /*80430*/  STL [R1+0x2754], R13 ;  /* 0x0027540d01007387 */ /* 0x0081e80000100800 */
[----:B0-----:R-:W2:Y:S01]  /*80440*/  LDL R13, [R1+0x178] ;  /* 0x00017800010d7983 */ /* 0x001ea20000100800 */
        /* <DEDUP_REMOVED lines=42> */
[----:B0-----:R-:W2:Y:S01]  /*806f0*/  LDL.LU R13, [R1+0x2744] ;  /* 0x00274400010d7983 */ /* 0x001ea20000300800 */
[----:B------:R0:W-:Y:S03]  /*80700*/  STL [R1+0x2730], R11 ;  /* 0x0027300b01007387 */ /* 0x0001e60000100800 */
        /* <DEDUP_REMOVED lines=254> */
[----:B------:R0:W-:Y:S02]  /*816f0*/  STL [R1+0x1c4], R15 ;  /* 0x0001c40f01007387 */ /* 0x0001e40000100800 */
        /* <DEDUP_REMOVED lines=162> */
[----:B------:R0:W-:Y:S01]  /*82120*/  STL [R1+0x2c0], R16 ;  /* 0x0002c01001007387 */ /* 0x0001e20000100800 */
        /* <DEDUP_REMOVED lines=496> */
[----:B------:R-:W-:Y:S01]  /*84030*/  STL [R1+0x420], R2 ;  /* 0x0004200201007387 */ /* 0x000fe20000100800 */
[----:B0-----:R-:W3:Y:S01]  /*84040*/  LDL R8, [R1+0x440] ;  /* 0x0004400001087983 */ /* 0x001ee20000100800 */
        /* <DEDUP_REMOVED lines=943> */
[----:B------:R-:W-:Y:S02]  /*87b40*/  @!P4 FMUL R2, R2, 16777216 ;  /* 0x4b8000000202c820 */ /* 0x000fe40000400000 */
[----:B------:R-:W-:Y:S02]  /*87b50*/  @!P4 FMUL R10, R10, 16777216 ;  /* 0x4b8000000a0ac820 */ /* 0x000fe40000400000 */
        /* <DEDUP_REMOVED lines=28> */
[----:B------:R0:W-:Y:S02]  /*87d20*/  STL [R1+0x7c8], R10 ;  /* 0x0007c80a01007387 */ /* 0x0001e40000100800 */
[----:B0-----:R-:W3:Y:S04]  /*87d30*/  LDL R10, [R1+0x7dc] ;  /* 0x0007dc00010a7983 */ /* 0x001ee80000100800 */
[----:B---3--:R0:W-:Y:S04]  /*87d40*/  STL [R1+0x2568], R10 ;  /* 0x0025680a01007387 */ /* 0x0081e80000100800 */
[----:B0-----:R-:W3:Y:S04]  /*87d50*/  LDL R10, [R1+0x7d8] ;  /* 0x0007d800010a7983 */ /* 0x001ee80000100800 */
        /* <DEDUP_REMOVED lines=156> */
[----:B0-----:R-:W3:Y:S02]  /*88720*/  LDL.LU R11, [R1+0x88c] ;  /* 0x00088c00010b7983 */ /* 0x001ee40000300800 */
        /* <DEDUP_REMOVED lines=52> */
[----:B------:R0:W-:Y:S04]  /*88a70*/  STL [R1+0x2530], R11 ;  /* 0x0025300b01007387 */ /* 0x0001e80000100800 */
[----:B0-----:R-:W2:Y:S04]  /*88a80*/  LDL R11, [R1+0x874] ;  /* 0x00087400010b7983 */ /* 0x001ea80000100800 */
[----:B--2---:R0:W-:Y:S04]  /*88a90*/  STL [R1+0x2534], R11 ;  /* 0x0025340b01007387 */ /* 0x0041e80000100800 */
[----:B0-----:R-:W2:Y:S04]  /*88aa0*/  LDL R11, [R1+0x864] ;  /* 0x00086400010b7983 */ /* 0x001ea80000100800 */
[----:B--2---:R0:W-:Y:S04]  /*88ab0*/  STL [R1+0x2538], R11 ;  /* 0x0025380b01007387 */ /* 0x0041e80000100800 */
[----:B0-----:R-:W2:Y:S01]  /*88ac0*/  LDL R11, [R1+0x860] ;  /* 0x00086000010b7983 */ /* 0x001ea20000100800 */
[----:B------:R-:W-:-:S03]  /*88ad0*/  FSETP.GEU.AND P4, PT, |R10|, 1.175494350822287508e-38, PT ;  /* 0x008000000a00780b */ /* 0x000fc60003f8e200 */
[----:B--2---:R0:W-:Y:S04]  /*88ae0*/  STL [R1+0x253c], R11 ;  /* 0x00253c0b01007387 */ /* 0x0041e80000100800 */
[----:B0-----:R-:W2:Y:S06]  /*88af0*/  LDL R11, [R1+0x850] ;  /* 0x00085000010b7983 */ /* 0x001eac0000100800 */
[----:B--2---:R-:W-:-:S05]  /*88b00*/  @!P4 FMUL R11, R11, 16777216 ;  /* 0x4b8000000b0bc820 */ /* 0x004fca0000400000 */
[----:B------:R0:W-:Y:S04]  /*88b10*/  @!P4 STL [R1+0x850], R11 ;  /* 0x0008500b0100c387 */ /* 0x0001e80000100800 */
[----:B0-----:R-:W2:Y:S02]  /*88b20*/  LDL.LU R11, [R1+0x253c] ;  /* 0x00253c00010b7983 */ /* 0x001ea40000300800 */
        /* <DEDUP_REMOVED lines=8> */
[----:B0-----:R-:W2:Y:S01]  /*88bb0*/  LDL.LU R11, [R1+0x2530] ;  /* 0x00253000010b7983 */ /* 0x001ea20000300800 */
[----:B---3--:R-:W-:Y:S02]  /*88bc0*/  @P6 FMUL R22, R22, 0.25 ;  /* 0x3e80000016166820 */ /* 0x008fe40000400000 */
[----:B----4-:R-:W-:Y:S02]  /*88bd0*/  @P6 FMUL R27, R27, 0.25 ;  /* 0x3e8000001b1b6820 */ /* 0x010fe40000400000 */
        /* <DEDUP_REMOVED lines=14> */
[----:B------:R-:W-:Y:S02]  /*88cc0*/  @!P4 FMUL R19, R19, 16777216 ;  /* 0x4b8000001313c820 */ /* 0x000fe40000400000 */
[----:B------:R-:W-:Y:S02]  /*88cd0*/  @!P4 FMUL R21, R21, 16777216 ;  /* 0x4b8000001515c820 */ /* 0x000fe40000400000 */
[----:B--2---:R-:W-:-:S05]  /*88ce0*/  @!P4 FMUL R11, R11, 16777216 ;  /* 0x4b8000000b0bc820 */ /* 0x004fca0000400000 */
[----:B------:R0:W-:Y:S04]  /*88cf0*/  STL [R1+0x88c], R11 ;  /* 0x00088c0b01007387 */ /* 0x0001e80000100800 */
[----:B0-----:R-:W2:Y:S01]  /*88d00*/  LDL.LU R11, [R1+0x252c] ;  /* 0x00252c00010b7983 */ /* 0x001ea20000300800 */
[----:B------:R0:W-:Y:S03]  /*88d10*/  STL [R1+0x8ac], R22 ;  /* 0x0008ac1601007387 */ /* 0x0001e60000100800 */
[----:B0-----:R-:W3:Y:S01]  /*88d20*/  LDL.LU R22, [R1+0x2528] ;  /* 0x0025280001167983 */ /* 0x001ee20000300800 */
[----:B------:R0:W-:Y:S03]  /*88d30*/  STL [R1+0x8b8], R27 ;  /* 0x0008b81b01007387 */ /* 0x0001e60000100800 */
[----:B0-----:R-:W4:Y:S01]  /*88d40*/  LDL.LU R27, [R1+0x2524] ;  /* 0x00252400011b7983 */ /* 0x001f220000300800 */
[----:B------:R0:W-:Y:S03]  /*88d50*/  STL [R1+0x8bc], R24 ;  /* 0x0008bc1801007387 */ /* 0x0001e60000100800 */
[----:B0-----:R-:W2:Y:S01]  /*88d60*/  LDL.LU R24, [R1+0x2520] ;  /* 0x0025200001187983 */ /* 0x001ea20000300800 */
[----:B------:R0:W-:Y:S03]  /*88d70*/  STL [R1+0x8c8], R29 ;  /* 0x0008c81d01007387 */ /* 0x0001e60000100800 */
[----:B0-----:R-:W3:Y:S01]  /*88d80*/  LDL.LU R29, [R1+0x251c] ;  /* 0x00251c00011d7983 */ /* 0x001ee20000300800 */
[----:B------:R0:W-:Y:S03]  /*88d90*/  STL [R1+0x8cc], R26 ;  /* 0x0008cc1a01007387 */ /* 0x0001e60000100800 */
[----:B0-----:R-:W3:Y:S01]  /*88da0*/  LDL.LU R26, [R1+0x2518] ;  /* 0x00251800011a7983 */ /* 0x001ee20000300800 */
[----:B------:R0:W-:Y:S03]  /*88db0*/  STL [R1+0x8d8], R25 ;  /* 0x0008d81901007387 */ /* 0x0001e60000100800 */
[----:B0-----:R-:W3:Y:S01]  /*88dc0*/  LDL.LU R25, [R1+0x2514] ;  /* 0x0025140001197983 */ /* 0x001ee20000300800 */
[----:B------:R0:W-:Y:S03]  /*88dd0*/  STL [R1+0x8dc], R20 ;  /* 0x0008dc1401007387 */ /* 0x0001e60000100800 */
[----:B0-----:R-:W3:Y:S01]  /*88de0*/  LDL.LU R20, [R1+0x2510] ;  /* 0x0025100001147983 */ /* 0x001ee20000300800 */
[----:B------:R0:W-:Y:S03]  /*88df0*/  STL [R1+0x8e8], R19 ;  /* 0x0008e81301007387 */ /* 0x0001e60000100800 */
[----:B0-----:R0:W3:Y:S01]  /*88e00*/  LDL.LU R19, [R1+0x250c] ;  /* 0x00250c0001137983 */ /* 0x0010e20000300800 */
[----:B------:R1:W-:Y:S03]  /*88e10*/  STL [R1+0x8ec], R21 ;  /* 0x0008ec1501007387 */ /* 0x0003e60000100800 */
[----:B-1----:R-:W3:Y:S01]  /*88e20*/  LDL.LU R21, [R1+0x2508] ;  /* 0x0025080001157983 */ /* 0x002ee20000300800 */
[----:B------:R-:W-:-:S02]  /*88e30*/  @P6 FMUL R2, R2, 0.25 ;  /* 0x3e80000002026820 */ /* 0x000fc40000400000 */
[----:B------:R-:W-:Y:S02]  /*88e40*/  @P6 FMUL R3, R3, 0.25 ;  /* 0x3e80000003036820 */ /* 0x000fe40000400000 */
[----:B------:R-:W-:Y:S02]  /*88e50*/  @P6 FMUL R28, R28, 0.25 ;  /* 0x3e8000001c1c6820 */ /* 0x000fe40000400000 */
[----:B------:R-:W-:Y:S02]  /*88e60*/  @P6 FMUL R7, R7, 0.25 ;  /* 0x3e80000007076820 */ /* 0x000fe40000400000 */
[----:B------:R-:W-:Y:S02]  /*88e70*/  @!P4 FMUL R2, R2, 16777216 ;  /* 0x4b8000000202c820 */ /* 0x000fe40000400000 */
[----:B------:R-:W-:Y:S02]  /*88e80*/  @P6 FMUL R6, R6, 0.25 ;  /* 0x3e80000006066820 */ /* 0x000fe40000400000 */
[----:B------:R-:W-:-:S02]  /*88e90*/  @!P4 FMUL R3, R3, 16777216 ;  /* 0x4b8000000303c820 */ /* 0x000fc40000400000 */
[----:B------:R-:W-:Y:S02]  /*88ea0*/  @P6 FMUL R5, R5, 0.25 ;  /* 0x3e80000005056820 */ /* 0x000fe40000400000 */
[----:B------:R-:W-:Y:S02]  /*88eb0*/  @P6 FMUL R4, R4, 0.25 ;  /* 0x3e80000004046820 */ /* 0x000fe40000400000 */
[----:B------:R-:W-:Y:S02]  /*88ec0*/  @!P4 FMUL R28, R28, 16777216 ;  /* 0x4b8000001c1cc820 */ /* 0x000fe40000400000 */
[----:B------:R-:W-:Y:S01]  /*88ed0*/  @P6 FMUL R9, R9, 0.25 ;  /* 0x3e80000009096820 */ /* 0x000fe20000400000 */
[----:B------:R1:W-:Y:S01]  /*88ee0*/  STL [R1+0x958], R2 ;  /* 0x0009580201007387 */ /* 0x0003e20000100800 */
[----:B------:R-:W-:Y:S02]  /*88ef0*/  @!P4 FMUL R7, R7, 16777216 ;  /* 0x4b8000000707c820 */ /* 0x000fe40000400000 */
[----:B------:R-:W-:-:S02]  /*88f00*/  @P6 FMUL R8, R8, 0.25 ;  /* 0x3e80000008086820 */ /* 0x000fc40000400000 */
[----:B------:R-:W-:Y:S02]  /*88f10*/  @!P4 FMUL R6, R6, 16777216 ;  /* 0x4b8000000606c820 */ /* 0x000fe40000400000 */
[----:B------:R-:W-:Y:S02]  /*88f20*/  @P6 FMUL R18, R18, 0.25 ;  /* 0x3e80000012126820 */ /* 0x000fe40000400000 */
[----:B------:R-:W-:Y:S02]  /*88f30*/  @P6 FMUL R17, R17, 0.25 ;  /* 0x3e80000011116820 */ /* 0x000fe40000400000 */
[----:B------:R-:W-:Y:S02]  /*88f40*/  @P6 FMUL R16, R16, 0.25 ;  /* 0x3e80000010106820 */ /* 0x000fe40000400000 */
[----:B------:R-:W-:Y:S02]  /*88f50*/  @P6 FMUL R15, R15, 0.25 ;  /* 0x3e8000000f0f6820 */ /* 0x000fe40000400000 */
[----:B------:R-:W-:-:S02]  /*88f60*/  @P6 FMUL R14, R14, 0.25 ;  /* 0x3e8000000e0e6820 */ /* 0x000fc40000400000 */
[----:B------:R-:W-:Y:S01]  /*88f70*/  @P6 FMUL R13, R13, 0.25 ;  /* 0x3e8000000d0d6820 */ /* 0x000fe20000400000 */
[----:B-1----:R-:W3:Y:S01]  /*88f80*/  LDL.LU R2, [R1+0x2504] ;  /* 0x0025040001027983 */ /* 0x002ee20000300800 */
[----:B------:R-:W-:Y:S02]  /*88f90*/  @P6 FMUL R0, R0, 0.25 ;  /* 0x3e80000000006820 */ /* 0x000fe40000400000 */
[----:B------:R-:W-:Y:S02]  /*88fa0*/  @P6 FMUL R12, R12, 0.25 ;  /* 0x3e8000000c0c6820 */ /* 0x000fe40000400000 */
[----:B------:R-:W-:Y:S02]  /*88fb0*/  @P6 FMUL R10, R10, 0.25 ;  /* 0x3e8000000a0a6820 */ /* 0x000fe40000400000 */
[----:B------:R-:W-:Y:S01]  /*88fc0*/  @P6 FMUL R23, R23, 0.25 ;  /* 0x3e80000017176820 */ /* 0x000fe20000400000 */
[----:B------:R1:W-:Y:S01]  /*88fd0*/  STL [R1+0x95c], R3 ;  /* 0x00095c0301007387 */ /* 0x0003e20000100800 */
[----:B------:R-:W-:-:S02]  /*88fe0*/  @!P4 FMUL R5, R5, 16777216 ;  /* 0x4b8000000505c820 */ /* 0x000fc40000400000 */
[----:B------:R-:W-:Y:S02]  /*88ff0*/  @!P4 FMUL R4, R4, 16777216 ;  /* 0x4b8000000404c820 */ /* 0x000fe40000400000 */
[----:B------:R-:W-:Y:S02]  /*89000*/  @!P4 FMUL R9, R9, 16777216 ;  /* 0x4b8000000909c820 */ /* 0x000fe40000400000 */
[----:B------:R-:W-:Y:S02]  /*89010*/  @!P4 FMUL R8, R8, 16777216 ;  /* 0x4b8000000808c820 */ /* 0x000fe40000400000 */
[----:B------:R-:W-:Y:S02]  /*89020*/  @!P4 FMUL R18, R18, 16777216 ;  /* 0x4b8000001212c820 */ /* 0x000fe40000400000 */
[----:B------:R-:W-:Y:S01]  /*89030*/  @!P4 FMUL R17, R17, 16777216 ;  /* 0x4b8000001111c820 */ /* 0x000fe20000400000 */
[----:B-1----:R-:W3:Y:S01]  /*89040*/  LDL.LU R3, [R1+0x2500] ;  /* 0x0025000001037983 */ /* 0x002ee20000300800 */
[----:B------:R1:W-:Y:S02]  /*89050*/  STL [R1+0x968], R28 ;  /* 0x0009681c01007387 */ /* 0x0003e40000100800 */
[----:B------:R-:W-:Y:S02]  /*89060*/  STL [R1+0x96c], R7 ;  /* 0x00096c0701007387 */ /* 0x000fe40000100800 */
[----:B------:R-:W-:Y:S01]  /*89070*/  STL [R1+0x978], R6 ;  /* 0x0009780601007387 */ /* 0x000fe20000100800 */
[----:B------:R-:W-:Y:S01]  /*89080*/  STL [R1+0x97c], R5 ;  /* 0x00097c0501007387 */ /* 0x000fe20000100800 */
[----:B------:R0:W-:Y:S02]  /*89090*/  STL [R1+0x988], R4 ;  /* 0x0009880401007387 */ /* 0x0001e40000100800 */
[----:B------:R-:W-:-:S02]  /*890a0*/  @!P4 FMUL R16, R16, 16777216 ;  /* 0x4b8000001010c820 */ /* 0x000fc40000400000 */
[----:B------:R-:W-:Y:S02]  /*890b0*/  STL [R1+0x98c], R9 ;  /* 0x00098c0901007387 */ /* 0x000fe40000100800 */
[----:B------:R-:W-:Y:S01]  /*890c0*/  @!P4 FMUL R15, R15, 16777216 ;  /* 0x4b8000000f0fc820 */ /* 0x000fe20000400000 */
[----:B------:R-:W-:Y:S01]  /*890d0*/  STL [R1+0x998], R8 ;  /* 0x0009980801007387 */ /* 0x000fe20000100800 */
[----:B------:R-:W-:Y:S02]  /*890e0*/  @!P4 FMUL R0, R0, 16777216 ;  /* 0x4b8000000000c820 */ /* 0x000fe40000400000 */
[----:B------:R-:W-:Y:S02]  /*890f0*/  STL [R1+0x99c], R18 ;  /* 0x00099c1201007387 */ /* 0x000fe40000100800 */
[----:B------:R-:W-:Y:S02]  /*89100*/  STL [R1+0x9ac], R17 ;  /* 0x0009ac1101007387 */ /* 0x000fe40000100800 */
[----:B------:R-:W-:Y:S01]  /*89110*/  @!P4 FMUL R14, R14, 16777216 ;  /* 0x4b8000000e0ec820 */ /* 0x000fe20000400000 */
[----:B------:R-:W-:Y:S01]  /*89120*/  STL [R1+0xd40], R16 ;  /* 0x000d401001007387 */ /* 0x000fe20000100800 */
[----:B------:R-:W-:-:S02]  /*89130*/  @!P4 FMUL R13, R13, 16777216 ;  /* 0x4b8000000d0dc820 */ /* 0x000fc40000400000 */
[----:B------:R-:W-:Y:S02]  /*89140*/  STL [R1+0xd44], R15 ;  /* 0x000d440f01007387 */ /* 0x000fe40000100800 */
[----:B------:R-:W-:Y:S02]  /*89150*/  STL [R1+0xd58], R0 ;  /* 0x000d580001007387 */ /* 0x000fe40000100800 */
[----:B------:R-:W-:Y:S02]  /*89160*/  @!P4 FMUL R10, R10, 16777216 ;  /* 0x4b8000000a0ac820 */ /* 0x000fe40000400000 */
[----:B------:R-:W-:Y:S02]  /*89170*/  @!P4 FMUL R12, R12, 16777216 ;  /* 0x4b8000000c0cc820 */ /* 0x000fe40000400000 */
[----:B-1----:R-:W-:Y:S01]  /*89180*/  IMAD.MOV.U32 R28, RZ, RZ, c[0x0][0x1c8] ;  /* 0x00007200ff1c7624 */ /* 0x002fe200078e00ff */
[----:B------:R-:W-:Y:S01]  /*89190*/  STL [R1+0xd48], R14 ;  /* 0x000d480e01007387 */ /* 0x000fe20000100800 */
[----:B------:R-:W-:Y:S02]  /*891a0*/  STL [R1+0xd50], R13 ;  /* 0x000d500d01007387 */ /* 0x000fe40000100800 */
[----:B------:R-:W-:Y:S02]  /*891b0*/  STL [R1+0x2340], R10 ;  /* 0x0023400a01007387 */ /* 0x000fe40000100800 */
[----:B------:R-:W-:Y:S01]  /*891c0*/  @!P4 FMUL R23, R23, 16777216 ;  /* 0x4b8000001717c820 */ /* 0x000fe20000400000 */
[----:B------:R4:W-:Y:S01]  /*891d0*/  STL [R1+0xd4c], R12 ;  /* 0x000d4c0c01007387 */ /* 0x0009e20000100800 */
[----:B0-----:R-:W-:-:S02]  /*891e0*/  IMAD R4, R28, 0x232, RZ ;  /* 0x000002321c047824 */ /* 0x001fc400078e02ff */
[C---:B------:R-:W-:Y:S01]  /*891f0*/  IMAD R5, R28.reuse, 0x2a8, RZ ;  /* 0x000002a81c057824 */ /* 0x040fe200078e02ff */
[----:B------:R-:W-:Y:S01]  /*89200*/  STL [R1+0xd54], R23 ;  /* 0x000d541701007387 */ /* 0x000fe20000100800 */
[----:B----4-:R-:W-:Y:S02]  /*89210*/  IMAD.MOV.U32 R12, RZ, RZ, R27 ;  /* 0x000000ffff0c7224 */ /* 0x010fe400078e001b */
[C---:B------:R-:W-:Y:S01]  /*89220*/  IMAD R27, R28.reuse, 0x10a, RZ ;  /* 0x0000010a1c1b7824 */ /* 0x040fe200078e02ff */
[----:B--2---:R-:W-:Y:S01]  /*89230*/  MOV R14, R24 ;  /* 0x00000018000e7202 */ /* 0x004fe20000000f00 */
[C---:B------:R-:W-:Y:S01]  /*89240*/  IMAD R24, R28.reuse, 0x42, RZ ;  /* 0x000000421c187824 */ /* 0x040fe200078e02ff */
[----:B---3--:R-:W-:Y:S01]  /*89250*/  MOV R16, R26 ;  /* 0x0000001a00107202 */ /* 0x008fe20000000f00 */
[C---:B------:R-:W-:Y:S01]  /*89260*/  IMAD R26, R28.reuse, 0x108, RZ ;  /* 0x000001081c1a7824 */ /* 0x040fe200078e02ff */
[----:B------:R-:W-:Y:S01]  /*89270*/  MOV R13, R25 ;  /* 0x00000019000d7202 */ /* 0x000fe20000000f00 */
[----:B------:R-:W-:Y:S01]  /*89280*/  IMAD R25, R28, 0x84, RZ ;  /* 0x000000841c197824 */ /* 0x000fe200078e02ff */
[----:B------:R-:W-:-:S13]  /*89290*/  ISETP.GE.U32.AND P6, PT, R21, 0x7f800000, PT ;  /* 0x7f8000001500780c */ /* 0x000fda0003fc6070 */
[----:B------:R-:W-:-:S05]  /*892a0*/  @P6 MOV R0, 0x7f800000 ;  /* 0x7f80000000006802 */ /* 0x000fca0000000f00 */
[----:B------:R-:W-:-:S05]  /*892b0*/  @P6 FFMA.FTZ R19, R21, R0, +INF ;  /* 0x7f80000015136423 */ /* 0x000fca0000010000 */
[----:B------:R-:W-:Y:S01]  /*892c0*/  STL [R1+0x13e0], R19 ;  /* 0x0013e01301007387 */ /* 0x000fe20000100800 */
[----:B------:R0:W-:Y:S02]  /*892d0*/  STL.64 [R1+0x24f0], R24 ;  /* 0x0024f01801007387 */ /* 0x0001e40000100a00 */
[----:B------:R1:W-:Y:S02]  /*892e0*/  STL.64 [R1+0x24f8], R26 ;  /* 0x0024f81a01007387 */ /* 0x0003e40000100a00 */
[----:B------:R2:W-:Y:S01]  /*892f0*/  STL.64 [R1+0x24e8], R4 ;  /* 0x0024e80401007387 */ /* 0x0005e20000100a00 */
[----:B0-----:R-:W2:Y:S01]  /*89300*/  LDL.LU R24, [R1+0x6c0] ;  /* 0x0006c00001187983 */ /* 0x001ea20000300800 */
[C---:B------:R-:W-:Y:S02]  /*89310*/  IMAD R25, R28.reuse, 0x202, RZ ;  /* 0x000002021c197824 */ /* 0x040fe400078e02ff */
[C---:B-1----:R-:W-:Y:S02]  /*89320*/  IMAD R27, R28.reuse, 0x101, RZ ;  /* 0x000001011c1b7824 */ /* 0x042fe400078e02ff */
[----:B------:R-:W-:-:S02]  /*89330*/  IMAD R10, R28, 0x2ba, RZ ;  /* 0x000002ba1c0a7824 */ /* 0x000fc400078e02ff */
[C---:B------:R-:W-:Y:S02]  /*89340*/  IMAD R0, R28.reuse, 0x102, RZ ;  /* 0x000001021c007824 */ /* 0x040fe400078e02ff */
[C---:B------:R-:W-:Y:S02]  /*89350*/  IMAD R8, R28.reuse, 0x204, RZ ;  /* 0x000002041c087824 */ /* 0x040fe400078e02ff */
[C---:B------:R-:W-:Y:S01]  /*89360*/  IMAD R26, R28.reuse, 0x81, RZ ;  /* 0x000000811c1a7824 */ /* 0x040fe200078e02ff */
[----:B------:R0:W-:Y:S01]  /*89370*/  STL.64 [R1+0x24c0], R10 ;  /* 0x0024c00a01007387 */ /* 0x0001e20000100a00 */
[C---:B------:R-:W-:Y:S02]  /*89380*/  IMAD R9, R28.reuse, 0x157, RZ ;  /* 0x000001571c097824 */ /* 0x040fe400078e02ff */
[----:B------:R-:W-:Y:S01]  /*89390*/  IMAD R19, R28, 0x82, RZ ;  /* 0x000000821c137824 */ /* 0x000fe200078e02ff */
[----:B------:R-:W-:Y:S01]  /*893a0*/  FSETP.NEU.AND P4, PT, R20, RZ, PT ;  /* 0x000000ff1400720b */ /* 0x000fe20003f8d000 */
[----:B------:R-:W-:-:S02]  /*893b0*/  IMAD R20, R28, 0x104, RZ ;  /* 0x000001041c147824 */ /* 0x000fc400078e02ff */
[----:B------:R-:W-:Y:S01]  /*893c0*/  IMAD R23, R28, 0x106, RZ ;  /* 0x000001061c177824 */ /* 0x000fe200078e02ff */
[----:B--2---:R-:W-:Y:S01]  /*893d0*/  FSEL R4, R24, -INF , P5 ;  /* 0xff80000018047808 */ /* 0x004fe20002800000 */
[----:B------:R-:W-:-:S04]  /*893e0*/  IADD3 R24, P6, R25, R2, RZ ;  /* 0x0000000219187210 */ /* 0x000fc80007fde0ff */
[----:B------:R-:W-:Y:S01]  /*893f0*/  LEA.HI.X.SX32 R25, R27, R3, 0x1, P6 ;  /* 0x000000031b197211 */ /* 0x000fe200030f0eff */
[----:B------:R-:W-:Y:S01]  /*89400*/  STL [R1+0x16e4], R4 ;  /* 0x0016e40401007387 */ /* 0x000fe20000100800 */
[----:B0-----:R-:W-:-:S03]  /*89410*/  IADD3 R10, P5, R0, R2, RZ ;  /* 0x00000002000a7210 */ /* 0x001fc60007fbe0ff */
[----:B------:R0:W-:Y:S01]  /*89420*/  STL.64 [R1+0xea8], R24 ;  /* 0x000ea81801007387 */ /* 0x0001e20000100a00 */
[----:B------:R-:W-:Y:S01]  /*89430*/  LEA.HI.X.SX32 R11, R26, R3, 0x1, P5 ;  /* 0x000000031a0b7211 */ /* 0x000fe200028f0eff */
[----:B------:R-:W-:Y:S01]  /*89440*/  IMAD R27, R28, 0x206, RZ ;  /* 0x000002061c1b7824 */ /* 0x000fe200078e02ff */
[----:B0-----:R-:W-:Y:S01]  /*89450*/  IADD3 R24, P6, R8, R2, RZ ;  /* 0x0000000208187210 */ /* 0x001fe20007fde0ff */
[----:B------:R-:W-:-:S03]  /*89460*/  IMAD R8, R28, 0x2bc, RZ ;  /* 0x000002bc1c087824 */ /* 0x000fc600078e02ff */
[-C--:B------:R-:W-:Y:S02]  /*89470*/  LEA.HI.X.SX32 R25, R0, R3.reuse, 0x1, P6 ;  /* 0x0000000300197211 */ /* 0x080fe400030f0eff */
[----:B------:R-:W-:Y:S01]  /*89480*/  STL.64 [R1+0x24d0], R8 ;  /* 0x0024d00801007387 */ /* 0x000fe20000100a00 */
[----:B------:R-:W-:Y:S02]  /*89490*/  STL [R1+0x24d8], R9 ;  /* 0x0024d80901007387 */ /* 0x000fe40000100800 */
[----:B------:R0:W-:Y:S02]  /*894a0*/  STL.64 [R1+0xc18], R10 ;  /* 0x000c180a01007387 */ /* 0x0001e40000100a00 */
[----:B------:R1:W-:Y:S01]  /*894b0*/  STL.64 [R1+0xeb0], R24 ;  /* 0x000eb01801007387 */ /* 0x0003e20000100a00 */
[-C--:B0-----:R-:W-:Y:S01]  /*894c0*/  IADD3 R10, P5, R27, R2.reuse, RZ ;  /* 0x000000021b0a7210 */ /* 0x081fe20007fbe0ff */
[C---:B------:R-:W-:Y:S02]  /*894d0*/  IMAD R27, R28.reuse, 0x103, RZ ;  /* 0x000001031c1b7824 */ /* 0x040fe400078e02ff */
[C---:B-1----:R-:W-:Y:S01]  /*894e0*/  IMAD R24, R28.reuse, 0x41, RZ ;  /* 0x000000411c187824 */ /* 0x042fe200078e02ff */
[----:B------:R-:W-:Y:S01]  /*894f0*/  IADD3 R8, P6, R19, R2, RZ ;  /* 0x0000000213087210 */ /* 0x000fe20007fde0ff */
[----:B------:R-:W-:Y:S01]  /*89500*/  IMAD R25, R28, 0x208, RZ ;  /* 0x000002081c197824 */ /* 0x000fe200078e02ff */
[----:B------:R-:W-:-:S02]  /*89510*/  LEA.HI.X.SX32 R11, R27, R3, 0x1, P5 ;  /* 0x000000031b0b7211 */ /* 0x000fc400028f0eff */
[----:B------:R-:W-:-:S03]  /*89520*/  LEA.HI.X.SX32 R9, R24, R3, 0x1, P6 ;  /* 0x0000000318097211 */ /* 0x000fc600030f0eff */
[----:B------:R0:W-:Y:S02]  /*89530*/  STL.64 [R1+0xec8], R10 ;  /* 0x000ec80a01007387 */ /* 0x0001e40000100a00 */
[----:B------:R1:W-:Y:S02]  /*89540*/  STL.64 [R1+0xd28], R8 ;  /* 0x000d280801007387 */ /* 0x0003e40000100a00 */
[----:B------:R-:W-:Y:S01]  /*89550*/  IMAD R24, R28, 0x105, RZ ;  /* 0x000001051c187824 */ /* 0x000fe200078e02ff */
[-C--:B0-----:R-:W-:Y:S02]  /*89560*/  IADD3 R10, P5, R20, R2.reuse, RZ ;  /* 0x00000002140a7210 */ /* 0x081fe40007fbe0ff */
[----:B-1----:R-:W-:Y:S01]  /*89570*/  IADD3 R8, P6, R25, R2, RZ ;  /* 0x0000000219087210 */ /* 0x002fe20007fde0ff */
[----:B------:R-:W-:Y:S01]  /*89580*/  IMAD R25, R28, 0x20a, RZ ;  /* 0x0000020a1c197824 */ /* 0x000fe200078e02ff */
[-C--:B------:R-:W-:Y:S02]  /*89590*/  LEA.HI.X.SX32 R11, R19, R3.reuse, 0x1, P5 ;  /* 0x00000003130b7211 */ /* 0x080fe400028f0eff */
[----:B------:R-:W-:-:S02]  /*895a0*/  LEA.HI.X.SX32 R9, R20, R3, 0x1, P6 ;  /* 0x0000000314097211 */ /* 0x000fc400030f0eff */
[-C--:B------:R-:W-:Y:S01]  /*895b0*/  IADD3 R26, P5, R25, R2.reuse, RZ ;  /* 0x00000002191a7210 */ /* 0x080fe20007fbe0ff */
[----:B------:R-:W-:Y:S02]  /*895c0*/  IMAD R25, R28, 0x20c, RZ ;  /* 0x0000020c1c197824 */ /* 0x000fe400078e02ff */
[----:B------:R0:W-:Y:S01]  /*895d0*/  STL.64 [R1+0xec0], R8 ;  /* 0x000ec00801007387 */ /* 0x0001e20000100a00 */
[----:B------:R1:W-:Y:S01]  /*895e0*/  STL.64 [R1+0xc10], R10 ;  /* 0x000c100a01007387 */ /* 0x0003e20000100a00 */
[----:B------:R-:W-:Y:S01]  /*895f0*/  LEA.HI.X.SX32 R27, R24, R3, 0x1, P5 ;  /* 0x00000003181b7211 */ /* 0x000fe200028f0eff */
[----:B------:R-:W-:-:S04]  /*89600*/  IADD3 R24, P5, R25, R2, RZ ;  /* 0x0000000219187210 */ /* 0x000fc80007fbe0ff */
[CC--:B------:R-:W-:Y:S02]  /*89610*/  LEA.HI.X.SX32 R25, R23.reuse, R3.reuse, 0x1, P5 ;  /* 0x0000000317197211 */ /* 0x0c0fe400028f0eff */
[----:B0-----:R-:W-:Y:S01]  /*89620*/  IADD3 R8, P6, R23, R2, RZ ;  /* 0x0000000217087210 */ /* 0x001fe20007fde0ff */
[C---:B-1----:R-:W-:Y:S01]  /*89630*/  IMAD R11, R28.reuse, 0x83, RZ ;  /* 0x000000831c0b7824 */ /* 0x042fe200078e02ff */
[----:B------:R0:W-:Y:S04]  /*89640*/  STL.64 [R1+0xeb8], R26 ;  /* 0x000eb81a01007387 */ /* 0x0001e80000100a00 */
[----:B------:R-:W-:Y:S01]  /*89650*/  LEA.HI.X.SX32 R9, R11, R3, 0x1, P6 ;  /* 0x000000030b097211 */ /* 0x000fe200030f0eff */
[----:B0-----:R-:W2:Y:S04]  /*89660*/  LDL.LU.64 R26, [R1+0x24f8] ;  /* 0x0024f800011a7983 */ /* 0x001ea80000300a00 */
[----:B------:R-:W-:Y:S02]  /*89670*/  STL.64 [R1+0xc08], R8 ;  /* 0x000c080801007387 */ /* 0x000fe40000100a00 */
[----:B------:R0:W-:Y:S02]  /*89680*/  STL.64 [R1+0xed0], R24 ;  /* 0x000ed01801007387 */ /* 0x0001e40000100a00 */
[----:B0-----:R-:W3:Y:S01]  /*89690*/  LDL.LU.64 R24, [R1+0x24f0] ;  /* 0x0024f00001187983 */ /* 0x001ee20000300a00 */
[----:B------:R-:W-:-:S02]  /*896a0*/  IMAD R4, R28, 0x20e, RZ ;  /* 0x0000020e1c047824 */ /* 0x000fc400078e02ff */
[----:B------:R-:W-:-:S03]  /*896b0*/  IMAD R11, R28, 0x107, RZ ;  /* 0x000001071c0b7824 */ /* 0x000fc600078e02ff */
[----:B------:R-:W-:Y:S01]  /*896c0*/  IADD3 R8, P6, R4, R2, RZ ;  /* 0x0000000204087210 */ /* 0x000fe20007fde0ff */
[C---:B------:R-:W-:Y:S02]  /*896d0*/  IMAD R18, R28.reuse, 0x152, RZ ;  /* 0x000001521c127824 */ /* 0x040fe400078e02ff */
[C---:B------:R-:W-:Y:S01]  /*896e0*/  IMAD R19, R28.reuse, 0x2c, RZ ;  /* 0x0000002c1c137824 */ /* 0x040fe200078e02ff */
[----:B------:R-:W-:Y:S01]  /*896f0*/  LEA.HI.X.SX32 R9, R11, R3, 0x1, P6 ;  /* 0x000000030b097211 */ /* 0x000fe200030f0eff */
[C---:B------:R-:W-:Y:S02]  /*89700*/  IMAD R10, R28.reuse, 0x21, RZ ;  /* 0x000000211c0a7824 */ /* 0x040fe400078e02ff */
[C---:B------:R-:W-:Y:S02]  /*89710*/  IMAD R11, R28.reuse, 0x210, RZ ;  /* 0x000002101c0b7824 */ /* 0x040fe400078e02ff */
[C---:B------:R-:W-:Y:S01]  /*89720*/  IMAD R23, R28.reuse, 0x58, RZ ;  /* 0x000000581c177824 */ /* 0x040fe200078e02ff */
[----:B------:R-:W-:Y:S01]  /*89730*/  MOV R15, R29 ;  /* 0x0000001d000f7202 */ /* 0x000fe20000000f00 */
[----:B------:R-:W-:-:S02]  /*89740*/  IMAD R29, R28, 0x86, RZ ;  /* 0x000000861c1d7824 */ /* 0x000fc400078e02ff */
[----:B------:R-:W-:Y:S01]  /*89750*/  IMAD R6, R28, 0x116, RZ ;  /* 0x000001161c067824 */ /* 0x000fe200078e02ff */
[----:B---3--:R-:W-:-:S05]  /*89760*/  IADD3 R4, P5, R24, R2, RZ ;  /* 0x0000000218047210 */ /* 0x008fca0007fbe0ff */
[----:B------:R-:W-:Y:S01]  /*89770*/  STL [R1+0xdd0], R4 ;  /* 0x000dd00401007387 */ /* 0x000fe20000100800 */
[----:B------:R-:W-:Y:S02]  /*89780*/  STL.64 [R1+0xee8], R8 ;  /* 0x000ee80801007387 */ /* 0x000fe40000100a00 */
[----:B------:R0:W-:Y:S02]  /*89790*/  STL.64 [R1+0x24e0], R18 ;  /* 0x0024e01201007387 */ /* 0x0001e40000100a00 */
[----:B0-----:R-:W-:Y:S02]  /*897a0*/  MOV R18, R4 ;  /* 0x0000000400127202 */ /* 0x001fe40000000f00 */
[----:B------:R-:W-:Y:S02]  /*897b0*/  MOV R19, R5 ;  /* 0x0000000500137202 */ /* 0x000fe40000000f00 */
[----:B------:R-:W3:Y:S01]  /*897c0*/  LDL.LU.64 R4, [R1+0x24e8] ;  /* 0x0024e80001047983 */ /* 0x000ee20000300a00 */
[----:B------:R-:W-:-:S02]  /*897d0*/  IADD3 R8, P6, R25, R2, RZ ;  /* 0x0000000219087210 */ /* 0x000fc40007fde0ff */
[-C--:B------:R-:W-:Y:S02]  /*897e0*/  LEA.HI.X.SX32 R19, R10, R3.reuse, 0x1, P5 ;  /* 0x000000030a137211 */ /* 0x080fe400028f0eff */
[-C--:B------:R-:W-:Y:S01]  /*897f0*/  LEA.HI.X.SX32 R9, R24, R3.reuse, 0x1, P6 ;  /* 0x0000000318097211 */ /* 0x080fe200030f0eff */
[----:B--2---:R-:W-:Y:S02]  /*89800*/  IADD3 R18, P5, R26, R2, RZ ;  /* 0x000000021a127210 */ /* 0x004fe40007fbe0ff */
[----:B------:R0:W-:Y:S02]  /*89810*/  STL [R1+0xdd4], R19 ;  /* 0x000dd41301007387 */ /* 0x0001e40000100800 */
[----:B------:R1:W-:Y:S02]  /*89820*/  STL.64 [R1+0xd20], R8 ;  /* 0x000d200801007387 */ /* 0x0003e40000100a00 */
[----:B------:R2:W-:Y:S01]  /*89830*/  STL.64 [R1+0x24c8], R22 ;  /* 0x0024c81601007387 */ /* 0x0005e20000100a00 */
[----:B0-----:R-:W-:-:S02]  /*89840*/  LEA.HI.X.SX32 R19, R25, R3, 0x1, P5 ;  /* 0x0000000319137211 */ /* 0x001fc400028f0eff */
[----:B-1----:R-:W-:Y:S01]  /*89850*/  IADD3 R8, P6, R11, R2, RZ ;  /* 0x000000020b087210 */ /* 0x002fe20007fde0ff */
[----:B------:R-:W-:-:S03]  /*89860*/  IMAD R11, R28, 0x212, RZ ;  /* 0x000002121c0b7824 */ /* 0x000fc600078e02ff */
[----:B------:R-:W-:Y:S01]  /*89870*/  LEA.HI.X.SX32 R9, R26, R3, 0x1, P6 ;  /* 0x000000031a097211 */ /* 0x000fe200030f0eff */
[----:B------:R0:W-:Y:S01]  /*89880*/  STL.64 [R1+0xc00], R18 ;  /* 0x000c001201007387 */ /* 0x0001e20000100a00 */
[-C--:B--2---:R-:W-:Y:S01]  /*89890*/  IADD3 R22, P5, R11, R2.reuse, RZ ;  /* 0x000000020b167210 */ /* 0x084fe20007fbe0ff */
[C---:B------:R-:W-:Y:S02]  /*898a0*/  IMAD R10, R28.reuse, 0x85, RZ ;  /* 0x000000851c0a7824 */ /* 0x040fe400078e02ff */
[----:B------:R1:W-:Y:S01]  /*898b0*/  STL.64 [R1+0xee0], R8 ;  /* 0x000ee00801007387 */ /* 0x0003e20000100a00 */
[C---:B------:R-:W-:Y:S01]  /*898c0*/  IMAD R11, R28.reuse, 0x216, RZ ;  /* 0x000002161c0b7824 */ /* 0x040fe200078e02ff */
[----:B0-----:R-:W-:Y:S01]  /*898d0*/  IADD3 R18, P6, R27, R2, RZ ;  /* 0x000000021b127210 */ /* 0x001fe20007fde0ff */
[----:B-1----:R-:W-:-:S03]  /*898e0*/  IMAD R9, R28, 0x109, RZ ;  /* 0x000001091c097824 */ /* 0x002fc600078e02ff */
[-C--:B------:R-:W-:Y:S01]  /*898f0*/  LEA.HI.X.SX32 R19, R10, R3.reuse, 0x1, P6 ;  /* 0x000000030a137211 */ /* 0x080fe200030f0eff */
[----:B------:R-:W-:Y:S01]  /*89900*/  IMAD R8, R28, 0x214, RZ ;  /* 0x000002141c087824 */ /* 0x000fe200078e02ff */
[-C--:B------:R-:W-:Y:S02]  /*89910*/  LEA.HI.X.SX32 R23, R9, R3.reuse, 0x1, P5 ;  /* 0x0000000309177211 */ /* 0x080fe400028f0eff */
[-C--:B------:R-:W-:Y:S02]  /*89920*/  IADD3 R10, P6, R11, R2.reuse, RZ ;  /* 0x000000020b0a7210 */ /* 0x080fe40007fde0ff */
[----:B------:R-:W-:Y:S01]  /*89930*/  IADD3 R8, P5, R8, R2, RZ ;  /* 0x0000000208087210 */ /* 0x000fe20007fbe0ff */
[----:B------:R-:W-:Y:S01]  /*89940*/  STL.64 [R1+0xed8], R22 ;  /* 0x000ed81601007387 */ /* 0x000fe20000100a00 */
[----:B------:R0:W-:Y:S02]  /*89950*/  STL.64 [R1+0xbf8], R18 ;  /* 0x000bf81201007387 */ /* 0x0001e40000100a00 */
[----:B------:R-:W-:Y:S01]  /*89960*/  LEA.HI.X.SX32 R9, R27, R3, 0x1, P5 ;  /* 0x000000031b097211 */ /* 0x000fe200028f0eff */
[----:B0-----:R-:W-:-:S02]  /*89970*/  IMAD R19, R28, 0x10b, RZ ;  /* 0x0000010b1c137824 */ /* 0x001fc400078e02ff */
[----:B------:R-:W-:-:S03]  /*89980*/  IMAD R23, R28, 0x10c, RZ ;  /* 0x0000010c1c177824 */ /* 0x000fc600078e02ff */
[----:B------:R-:W-:Y:S01]  /*89990*/  LEA.HI.X.SX32 R11, R19, R3, 0x1, P6 ;  /* 0x00000003130b7211 */ /* 0x000fe200030f0eff */
[----:B------:R0:W-:Y:S01]  /*899a0*/  STL.64 [R1+0xef0], R8 ;  /* 0x000ef00801007387 */ /* 0x0001e20000100a00 */
[----:B------:R-:W-:-:S03]  /*899b0*/  IADD3 R18, P6, R23, R2, RZ ;  /* 0x0000000217127210 */ /* 0x000fc60007fde0ff */
[----:B------:R1:W-:Y:S01]  /*899c0*/  STL.64 [R1+0xf08], R10 ;  /* 0x000f080a01007387 */ /* 0x0003e20000100a00 */
[C---:B------:R-:W-:Y:S02]  /*899d0*/  LEA.HI.X.SX32 R19, R29.reuse, R3, 0x1, P6 ;  /* 0x000000031d137211 */ /* 0x040fe400030f0eff */
[----:B0-----:R-:W-:Y:S01]  /*899e0*/  IADD3 R8, P5, R29, R2, RZ ;  /* 0x000000021d087210 */ /* 0x001fe20007fbe0ff */
[C---:B-1----:R-:W-:Y:S02]  /*899f0*/  IMAD R10, R28.reuse, 0x43, RZ ;  /* 0x000000431c0a7824 */ /* 0x042fe400078e02ff */
[----:B------:R-:W-:-:S03]  /*89a00*/  IMAD R11, R28, 0x218, RZ ;  /* 0x000002181c0b7824 */ /* 0x000fc600078e02ff */
[----:B------:R-:W-:Y:S01]  /*89a10*/  LEA.HI.X.SX32 R9, R10, R3, 0x1, P5 ;  /* 0x000000030a097211 */ /* 0x000fe200028f0eff */
[----:B------:R-:W-:-:S04]  /*89a20*/  IMAD R10, R28, 0x21a, RZ ;  /* 0x0000021a1c0a7824 */ /* 0x000fc800078e02ff */
[----:B------:R0:W-:Y:S01]  /*89a30*/  STL.64 [R1+0xd18], R8 ;  /* 0x000d180801007387 */ /* 0x0001e20000100a00 */
[----:B------:R1:W-:Y:S01]  /*89a40*/  STL.64 [R1+0xbf0], R18 ;  /* 0x000bf01201007387 */ /* 0x0003e20000100a00 */
[-C--:B0-----:R-:W-:Y:S02]  /*89a50*/  IADD3 R8, P5, R11, R2.reuse, RZ ;  /* 0x000000020b087210 */ /* 0x081fe40007fbe0ff */
[----:B-1----:R-:W-:Y:S01]  /*89a60*/  IADD3 R18, P6, R10, R2, RZ ;  /* 0x000000020a127210 */ /* 0x002fe20007fde0ff */
[C---:B------:R-:W-:Y:S02]  /*89a70*/  IMAD R10, R28.reuse, 0x10d, RZ ;  /* 0x0000010d1c0a7824 */ /* 0x040fe400078e02ff */
[----:B------:R-:W-:Y:S01]  /*89a80*/  IMAD R11, R28, 0x10e, RZ ;  /* 0x0000010e1c0b7824 */ /* 0x000fe200078e02ff */
[-C--:B------:R-:W-:Y:S02]  /*89a90*/  LEA.HI.X.SX32 R9, R23, R3.reuse, 0x1, P5 ;  /* 0x0000000317097211 */ /* 0x080fe400028f0eff */
[----:B------:R-:W-:Y:S01]  /*89aa0*/  LEA.HI.X.SX32 R19, R10, R3, 0x1, P6 ;  /* 0x000000030a137211 */ /* 0x000fe200030f0eff */
[----:B------:R-:W-:-:S02]  /*89ab0*/  IMAD R10, R28, 0x87, RZ ;  /* 0x000000871c0a7824 */ /* 0x000fc400078e02ff */
[----:B------:R0:W-:Y:S01]  /*89ac0*/  STL.64 [R1+0xf00], R8 ;  /* 0x000f000801007387 */ /* 0x0001e20000100a00 */
[----:B------:R-:W-:Y:S01]  /*89ad0*/  IADD3 R22, P5, R11, R2, RZ ;  /* 0x000000020b167210 */ /* 0x000fe20007fbe0ff */
[----:B------:R1:W-:Y:S03]  /*89ae0*/  STL.64 [R1+0xef8], R18 ;  /* 0x000ef81201007387 */ /* 0x0003e60000100a00 */
[----:B------:R-:W-:Y:S01]  /*89af0*/  LEA.HI.X.SX32 R23, R10, R3, 0x1, P5 ;  /* 0x000000030a177211 */ /* 0x000fe200028f0eff */
[C---:B0-----:R-:W-:Y:S02]  /*89b00*/  IMAD R8, R28.reuse, 0x21c, RZ ;  /* 0x0000021c1c087824 */ /* 0x041fe400078e02ff */
[----:B-1----:R-:W-:-:S03]  /*89b10*/  IMAD R19, R28, 0x21e, RZ ;  /* 0x0000021e1c137824 */ /* 0x002fc600078e02ff */
[-C--:B------:R-:W-:Y:S01]  /*89b20*/  IADD3 R8, P6, R8, R2.reuse, RZ ;  /* 0x0000000208087210 */ /* 0x080fe20007fde0ff */
[----:B------:R0:W-:Y:S01]  /*89b30*/  STL.64 [R1+0xbe8], R22 ;  /* 0x000be81601007387 */ /* 0x0001e20000100a00 */
[C---:B------:R-:W-:Y:S01]  /*89b40*/  IMAD R10, R28.reuse, 0x22, RZ ;  /* 0x000000221c0a7824 */ /* 0x040fe200078e02ff */
[----:B------:R-:W-:Y:S02]  /*89b50*/  IADD3 R18, P5, R19, R2, RZ ;  /* 0x0000000213127210 */ /* 0x000fe40007fbe0ff */
[----:B------:R-:W-:Y:S01]  /*89b60*/  LEA.HI.X.SX32 R9, R11, R3, 0x1, P6 ;  /* 0x000000030b097211 */ /* 0x000fe200030f0eff */
[C---:B------:R-:W-:Y:S02]  /*89b70*/  IMAD R11, R28.reuse, 0x11, RZ ;  /* 0x000000111c0b7824 */ /* 0x040fe400078e02ff */
[C---:B0-----:R-:W-:Y:S02]  /*89b80*/  IMAD R23, R28.reuse, 0x10f, RZ ;  /* 0x0000010f1c177824 */ /* 0x041fe400078e02ff */
[----:B------:R0:W-:Y:S01]  /*89b90*/  STL.64 [R1+0xf10], R8 ;  /* 0x000f100801007387 */ /* 0x0001e20000100a00 */
[----:B------:R-:W-:-:S02]  /*89ba0*/  IMAD R22, R28, 0x44, RZ ;  /* 0x000000441c167824 */ /* 0x000fc400078e02ff */
[----:B------:R-:W-:Y:S01]  /*89bb0*/  LEA.HI.X.SX32 R19, R23, R3, 0x1, P5 ;  /* 0x0000000317137211 */ /* 0x000fe200028f0eff */
[----:B------:R-:W-:Y:S01]  /*89bc0*/  IMAD R23, R28, 0x88, RZ ;  /* 0x000000881c177824 */ /* 0x000fe200078e02ff */
[----:B0-----:R-:W-:-:S03]  /*89bd0*/  IADD3 R8, P6, R10, R2, RZ ;  /* 0x000000020a087210 */ /* 0x001fc60007fde0ff */
[----:B------:R0:W-:Y:S01]  /*89be0*/  STL.64 [R1+0xf28], R18 ;  /* 0x000f281201007387 */ /* 0x0001e20000100a00 */
[----:B------:R-:W-:Y:S01]  /*89bf0*/  LEA.HI.X.SX32 R9, R11, R3, 0x1, P6 ;  /* 0x000000030b097211 */ /* 0x000fe200030f0eff */
[----:B------:R-:W-:-:S04]  /*89c00*/  IMAD R11, R28, 0x110, RZ ;  /* 0x000001101c0b7824 */ /* 0x000fc800078e02ff */
[----:B------:R1:W-:Y:S01]  /*89c10*/  STL.64 [R1+0xe10], R8 ;  /* 0x000e100801007387 */ /* 0x0003e20000100a00 */
[----:B0-----:R-:W-:-:S04]  /*89c20*/  IADD3 R18, P5, R22, R2, RZ ;  /* 0x0000000216127210 */ /* 0x001fc80007fbe0ff */
[----:B------:R-:W-:Y:S02]  /*89c30*/  LEA.HI.X.SX32 R19, R10, R3, 0x1, P5 ;  /* 0x000000030a137211 */ /* 0x000fe400028f0eff */
[----:B-1----:R-:W-:-:S03]  /*89c40*/  IADD3 R8, P6, R23, R2, RZ ;  /* 0x0000000217087210 */ /* 0x002fc60007fde0ff */
[----:B------:R0:W-:Y:S01]  /*89c50*/  STL.64 [R1+0xdc8], R18 ;  /* 0x000dc81201007387 */ /* 0x0001e20000100a00 */
[----:B------:R-:W-:Y:S01]  /*89c60*/  IMAD R10, R28, 0x220, RZ ;  /* 0x000002201c0a7824 */ /* 0x000fe200078e02ff */
[----:B------:R-:W-:-:S05]  /*89c70*/  LEA.HI.X.SX32 R9, R22, R3, 0x1, P6 ;  /* 0x0000000316097211 */ /* 0x000fca00030f0eff */
[----:B------:R1:W-:Y:S01]  /*89c80*/  STL.64 [R1+0xd10], R8 ;  /* 0x000d100801007387 */ /* 0x0003e20000100a00 */
[----:B0-----:R-:W-:-:S04]  /*89c90*/  IADD3 R18, P5, R11, R2, RZ ;  /* 0x000000020b127210 */ /* 0x001fc80007fbe0ff */
[-C--:B------:R-:W-:Y:S02]  /*89ca0*/  LEA.HI.X.SX32 R19, R23, R3.reuse, 0x1, P5 ;  /* 0x0000000317137211 */ /* 0x080fe400028f0eff */
[-C--:B-1----:R-:W-:Y:S01]  /*89cb0*/  IADD3 R8, P6, R10, R2.reuse, RZ ;  /* 0x000000020a087210 */ /* 0x082fe20007fde0ff */
[C---:B------:R-:W-:Y:S02]  /*89cc0*/  IMAD R10, R28.reuse, 0x222, RZ ;  /* 0x000002221c0a7824 */ /* 0x040fe400078e02ff */
[----:B------:R0:W-:Y:S01]  /*89cd0*/  STL.64 [R1+0xbe0], R18 ;  /* 0x000be01201007387 */ /* 0x0001e20000100a00 */
[-C--:B------:R-:W-:Y:S01]  /*89ce0*/  LEA.HI.X.SX32 R9, R11, R3.reuse, 0x1, P6 ;  /* 0x000000030b097211 */ /* 0x080fe200030f0eff */
[----:B------:R-:W-:Y:S01]  /*89cf0*/  IMAD R26, R28, 0x111, RZ ;  /* 0x000001111c1a7824 */ /* 0x000fe200078e02ff */
[----:B------:R-:W-:Y:S01]  /*89d00*/  IADD3 R22, P5, R10, R2, RZ ;  /* 0x000000020a167210 */ /* 0x000fe20007fbe0ff */
[C---:B------:R-:W-:Y:S02]  /*89d10*/  IMAD R10, R28.reuse, 0x89, RZ ;  /* 0x000000891c0a7824 */ /* 0x040fe400078e02ff */
[----:B------:R1:W-:Y:S01]  /*89d20*/  STL.64 [R1+0xf20], R8 ;  /* 0x000f200801007387 */ /* 0x0003e20000100a00 */
[----:B0-----:R-:W-:Y:S01]  /*89d30*/  IMAD R18, R28, 0x112, RZ ;  /* 0x000001121c127824 */ /* 0x001fe200078e02ff */
[----:B------:R-:W-:Y:S01]  /*89d40*/  LEA.HI.X.SX32 R23, R26, R3, 0x1, P5 ;  /* 0x000000031a177211 */ /* 0x000fe200028f0eff */
[----:B------:R-:W-:-:S03]  /*89d50*/  IMAD R19, R28, 0x224, RZ ;  /* 0x000002241c137824 */ /* 0x000fc600078e02ff */
[----:B-1----:R-:W-:Y:S01]  /*89d60*/  IADD3 R8, P6, R18, R2, RZ ;  /* 0x0000000212087210 */ /* 0x002fe20007fde0ff */
[----:B------:R-:W-:-:S03]  /*89d70*/  IMAD R11, R28, 0x226, RZ ;  /* 0x000002261c0b7824 */ /* 0x000fc600078e02ff */
[----:B------:R-:W-:Y:S01]  /*89d80*/  LEA.HI.X.SX32 R9, R10, R3, 0x1, P6 ;  /* 0x000000030a097211 */ /* 0x000fe200030f0eff */
[----:B------:R0:W-:Y:S01]  /*89d90*/  STL.64 [R1+0xf18], R22 ;  /* 0x000f181601007387 */ /* 0x0001e20000100a00 */
[----:B------:R-:W-:-:S03]  /*89da0*/  IADD3 R10, P6, R11, R2, RZ ;  /* 0x000000020b0a7210 */ /* 0x000fc60007fde0ff */
[----:B------:R1:W-:Y:S01]  /*89db0*/  STL.64 [R1+0xbd8], R8 ;  /* 0x000bd80801007387 */ /* 0x0003e20000100a00 */
[----:B0-----:R-:W-:Y:S01]  /*89dc0*/  IADD3 R22, P5, R19, R2, RZ ;  /* 0x0000000213167210 */ /* 0x001fe20007fbe0ff */
[----:B-1----:R-:W-:-:S03]  /*89dd0*/  IMAD R8, R28, 0x113, RZ ;  /* 0x000001131c087824 */ /* 0x002fc600078e02ff */
[-C--:B------:R-:W-:Y:S01]  /*89de0*/  LEA.HI.X.SX32 R23, R18, R3.reuse, 0x1, P5 ;  /* 0x0000000312177211 */ /* 0x080fe200028f0eff */
[----:B------:R-:W-:Y:S01]  /*89df0*/  IMAD R9, R28, 0x8a, RZ ;  /* 0x0000008a1c097824 */ /* 0x000fe200078e02ff */
[----:B------:R-:W-:-:S03]  /*89e00*/  LEA.HI.X.SX32 R11, R8, R3, 0x1, P6 ;  /* 0x00000003080b7211 */ /* 0x000fc600030f0eff */
[----:B------:R-:W-:Y:S01]  /*89e10*/  STL.64 [R1+0xf30], R22 ;  /* 0x000f301601007387 */ /* 0x000fe20000100a00 */
[C---:B------:R-:W-:Y:S01]  /*89e20*/  IMAD R19, R28.reuse, 0x114, RZ ;  /* 0x000001141c137824 */ /* 0x040fe200078e02ff */
[-C--:B------:R-:W-:Y:S02]  /*89e30*/  IADD3 R26, P5, R9, R2.reuse, RZ ;  /* 0x00000002091a7210 */ /* 0x080fe40007fbe0ff */
[----:B------:R0:W-:Y:S02]  /*89e40*/  STL.64 [R1+0xf48], R10 ;  /* 0x000f480a01007387 */ /* 0x0001e40000100a00 */
[C---:B0-----:R-:W-:Y:S02]  /*89e50*/  IMAD R10, R28.reuse, 0x45, RZ ;  /* 0x000000451c0a7824 */ /* 0x041fe400078e02ff */
[----:B------:R-:W-:Y:S01]  /*89e60*/  IMAD R11, R28, 0x228, RZ ;  /* 0x000002281c0b7824 */ /* 0x000fe200078e02ff */
[----:B------:R-:W-:Y:S02]  /*89e70*/  IADD3 R22, P6, R19, R2, RZ ;  /* 0x0000000213167210 */ /* 0x000fe40007fde0ff */
[----:B------:R-:W-:-:S02]  /*89e80*/  LEA.HI.X.SX32 R27, R10, R3, 0x1, P5 ;  /* 0x000000030a1b7211 */ /* 0x000fc400028f0eff */
[-C--:B------:R-:W-:Y:S01]  /*89e90*/  IADD3 R10, P5, R11, R2.reuse, RZ ;  /* 0x000000020b0a7210 */ /* 0x080fe20007fbe0ff */
[-C--:B------:R-:W-:Y:S01]  /*89ea0*/  LEA.HI.X.SX32 R23, R9, R3.reuse, 0x1, P6 ;  /* 0x0000000309177211 */ /* 0x080fe200030f0eff */
[----:B------:R-:W-:Y:S02]  /*89eb0*/  IMAD R8, R28, 0x22a, RZ ;  /* 0x0000022a1c087824 */ /* 0x000fe400078e02ff */
[----:B------:R-:W-:Y:S01]  /*89ec0*/  LEA.HI.X.SX32 R11, R19, R3, 0x1, P5 ;  /* 0x00000003130b7211 */ /* 0x000fe200028f0eff */
[----:B------:R-:W-:Y:S01]  /*89ed0*/  STL.64 [R1+0xd08], R26 ;  /* 0x000d081a01007387 */ /* 0x000fe20000100a00 */
[----:B------:R-:W-:Y:S01]  /*89ee0*/  STL.64 [R1+0xbd0], R22 ;  /* 0x000bd01601007387 */ /* 0x000fe20000100a00 */
[-C--:B------:R-:W-:Y:S02]  /*89ef0*/  IADD3 R8, P6, R8, R2.reuse, RZ ;  /* 0x0000000208087210 */ /* 0x080fe40007fde0ff */
[----:B------:R0:W-:Y:S01]  /*89f00*/  STL.64 [R1+0xf40], R10 ;  /* 0x000f400a01007387 */ /* 0x0001e20000100a00 */
[----:B------:R-:W-:Y:S01]  /*89f10*/  IADD3 R18, P5, R6, R2, RZ ;  /* 0x0000000206127210 */ /* 0x000fe20007fbe0ff */
[----:B0-----:R-:W-:-:S02]  /*89f20*/  IMAD R10, R28, 0x115, RZ ;  /* 0x000001151c0a7824 */ /* 0x001fc400078e02ff */
[----:B------:R-:W-:-:S03]  /*89f30*/  IMAD R11, R28, 0x22c, RZ ;  /* 0x0000022c1c0b7824 */ /* 0x000fc600078e02ff */
[-C--:B------:R-:W-:Y:S01]  /*89f40*/  LEA.HI.X.SX32 R9, R10, R3.reuse, 0x1, P6 ;  /* 0x000000030a097211 */ /* 0x080fe200030f0eff */
[C---:B------:R-:W-:Y:S02]  /*89f50*/  IMAD R10, R28.reuse, 0x8b, RZ ;  /* 0x0000008b1c0a7824 */ /* 0x040fe400078e02ff */
[C---:B------:R-:W-:Y:S02]  /*89f60*/  IMAD R26, R28.reuse, 0xb2, RZ ;  /* 0x000000b21c1a7824 */ /* 0x040fe400078e02ff */
[----:B------:R-:W-:Y:S01]  /*89f70*/  IMAD R27, R28, 0x164, RZ ;  /* 0x000001641c1b7824 */ /* 0x000fe200078e02ff */
[----:B------:R0:W-:Y:S01]  /*89f80*/  STL.64 [R1+0xf38], R8 ;  /* 0x000f380801007387 */ /* 0x0001e20000100a00 */
[----:B------:R-:W-:-:S03]  /*89f90*/  LEA.HI.X.SX32 R19, R10, R3, 0x1, P5 ;  /* 0x000000030a137211 */ /* 0x000fc600028f0eff */
[----:B------:R-:W-:Y:S02]  /*89fa0*/  STL.64 [R1+0x24a8], R26 ;  /* 0x0024a81a01007387 */ /* 0x000fe40000100a00 */
[C---:B------:R-:W-:Y:S02]  /*89fb0*/  IMAD R10, R28.reuse, 0x117, RZ ;  /* 0x000001171c0a7824 */ /* 0x040fe400078e02ff */
[C---:B------:R-:W-:Y:S01]  /*89fc0*/  IMAD R23, R28.reuse, 0x46, RZ ;  /* 0x000000461c177824 */ /* 0x040fe200078e02ff */
[----:B------:R1:W-:Y:S01]  /*89fd0*/  STL.64 [R1+0xbc8], R18 ;  /* 0x000bc81201007387 */ /* 0x0003e20000100a00 */
[----:B0-----:R-:W-:Y:S01]  /*89fe0*/  IADD3 R8, P6, R11, R2, RZ ;  /* 0x000000020b087210 */ /* 0x001fe20007fde0ff */
[----:B------:R-:W-:-:S03]  /*89ff0*/  IMAD R11, R28, 0x22e, RZ ;  /* 0x0000022e1c0b7824 */ /* 0x000fc600078e02ff */
[-C--:B------:R-:W-:Y:S02]  /*8a000*/  LEA.HI.X.SX32 R9, R6, R3.reuse, 0x1, P6 ;  /* 0x0000000306097211 */ /* 0x080fe400030f0eff */
[-C--:B-1----:R-:W-:Y:S01]  /*8a010*/  IADD3 R18, P5, R11, R2.reuse, RZ ;  /* 0x000000020b127210 */ /* 0x082fe20007fbe0ff */
[----:B------:R-:W-:Y:S02]  /*8a020*/  IMAD R11, R28, 0x8c, RZ ;  /* 0x0000008c1c0b7824 */ /* 0x000fe400078e02ff */
[----:B------:R0:W-:Y:S01]  /*8a030*/  STL.64 [R1+0xf60], R8 ;  /* 0x000f600801007387 */ /* 0x0001e20000100a00 */
[----:B------:R-:W-:Y:S01]  /*8a040*/  LEA.HI.X.SX32 R19, R10, R3, 0x1, P5 ;  /* 0x000000030a137211 */ /* 0x000fe200028f0eff */
[C---:B------:R-:W-:Y:S02]  /*8a050*/  IMAD R10, R28.reuse, 0x23, RZ ;  /* 0x000000231c0a7824 */ /* 0x040fe400078e02ff */
[----:B------:R-:W-:Y:S02]  /*8a060*/  IMAD R22, R28, 0x118, RZ ;  /* 0x000001181c167824 */ /* 0x000fe400078e02ff */
[----:B------:R1:W-:Y:S01]  /*8a070*/  STL.64 [R1+0xf78], R18 ;  /* 0x000f781201007387 */ /* 0x0003e20000100a00 */
[----:B0-----:R-:W-:-:S04]  /*8a080*/  IADD3 R8, P6, R23, R2, RZ ;  /* 0x0000000217087210 */ /* 0x001fc80007fde0ff */
[-C--:B------:R-:W-:Y:S02]  /*8a090*/  LEA.HI.X.SX32 R9, R10, R3.reuse, 0x1, P6 ;  /* 0x000000030a097211 */ /* 0x080fe400030f0eff */
[----:B-1----:R-:W-:Y:S01]  /*8a0a0*/  IADD3 R18, P5, R11, R2, RZ ;  /* 0x000000020b127210 */ /* 0x002fe20007fbe0ff */
[C---:B------:R-:W-:Y:S02]  /*8a0b0*/  IMAD R10, R28.reuse, 0x230, RZ ;  /* 0x000002301c0a7824 */ /* 0x040fe400078e02ff */
[----:B------:R0:W-:Y:S01]  /*8a0c0*/  STL.64 [R1+0xdc0], R8 ;  /* 0x000dc00801007387 */ /* 0x0001e20000100a00 */
[----:B------:R-:W-:Y:S01]  /*8a0d0*/  LEA.HI.X.SX32 R19, R23, R3, 0x1, P5 ;  /* 0x0000000317137211 */ /* 0x000fe200028f0eff */
[----:B------:R-:W-:-:S04]  /*8a0e0*/  IMAD R23, R28, 0x119, RZ ;  /* 0x000001191c177824 */ /* 0x000fc800078e02ff */
[----:B------:R1:W-:Y:S01]  /*8a0f0*/  STL.64 [R1+0xd00], R18 ;  /* 0x000d001201007387 */ /* 0x0003e20000100a00 */
[----:B0-----:R-:W-:-:S04]  /*8a100*/  IADD3 R8, P6, R22, R2, RZ ;  /* 0x0000000216087210 */ /* 0x001fc80007fde0ff */
[-C--:B------:R-:W-:Y:S02]  /*8a110*/  LEA.HI.X.SX32 R9, R11, R3.reuse, 0x1, P6 ;  /* 0x000000030b097211 */ /* 0x080fe400030f0eff */
[----:B-1----:R-:W-:Y:S01]  /*8a120*/  IADD3 R18, P5, R10, R2, RZ ;  /* 0x000000020a127210 */ /* 0x002fe20007fbe0ff */
[----:B------:R-:W-:Y:S02]  /*8a130*/  IMAD R11, R28, 0x11a, RZ ;  /* 0x0000011a1c0b7824 */ /* 0x000fe400078e02ff */
[----:B------:R3:W-:Y:S01]  /*8a140*/  STL.64 [R1+0xbc0], R8 ;  /* 0x000bc00801007387 */ /* 0x0007e20000100a00 */
[----:B------:R-:W-:Y:S01]  /*8a150*/  LEA.HI.X.SX32 R19, R22, R3, 0x1, P5 ;  /* 0x0000000316137211 */ /* 0x000fe200028f0eff */
[----:B------:R-:W-:-:S04]  /*8a160*/  IMAD R10, R28, 0x234, RZ ;  /* 0x000002341c0a7824 */ /* 0x000fc800078e02ff */
[----:B------:R0:W-:Y:S01]  /*8a170*/  STL.64 [R1+0xf70], R18 ;  /* 0x000f701201007387 */ /* 0x0001e20000100a00 */
[----:B---3--:R-:W-:-:S04]  /*8a180*/  IADD3 R8, P6, R4, R2, RZ ;  /* 0x0000000204087210 */ /* 0x008fc80007fde0ff */
[----:B------:R-:W-:Y:S01]  /*8a190*/  LEA.HI.X.SX32 R9, R23, R3, 0x1, P6 ;  /* 0x0000000317097211 */ /* 0x000fe200030f0eff */
[----:B------:R-:W-:Y:S01]  /*8a1a0*/  IMAD R23, R28, 0x8d, RZ ;  /* 0x0000008d1c177824 */ /* 0x000fe200078e02ff */
[----:B0-----:R-:W-:-:S03]  /*8a1b0*/  IADD3 R18, P5, R11, R2, RZ ;  /* 0x000000020b127210 */ /* 0x001fc60007fbe0ff */
[----:B------:R0:W-:Y:S01]  /*8a1c0*/  STL.64 [R1+0xf68], R8 ;  /* 0x000f680801007387 */ /* 0x0001e20000100a00 */
[----:B------:R-:W-:Y:S01]  /*8a1d0*/  LEA.HI.X.SX32 R19, R23, R3, 0x1, P5 ;  /* 0x0000000317137211 */ /* 0x000fe200028f0eff */
[----:B------:R-:W-:-:S04]  /*8a1e0*/  IMAD R27, R28, 0x11b, RZ ;  /* 0x0000011b1c1b7824 */ /* 0x000fc800078e02ff */
[----:B------:R1:W-:Y:S01]  /*8a1f0*/  STL.64 [R1+0xbb8], R18 ;  /* 0x000bb81201007387 */ /* 0x0003e20000100a00 */
[----:B0-----:R-:W-:Y:S01]  /*8a200*/  IADD3 R8, P6, R10, R2, RZ ;  /* 0x000000020a087210 */ /* 0x001fe20007fde0ff */
[----:B------:R-:W-:-:S03]  /*8a210*/  IMAD R10, R28, 0x236, RZ ;  /* 0x000002361c0a7824 */ /* 0x000fc600078e02ff */
[-C--:B------:R-:W-:Y:S01]  /*8a220*/  LEA.HI.X.SX32 R9, R11, R3.reuse, 0x1, P6 ;  /* 0x000000030b097211 */ /* 0x080fe200030f0eff */
[----:B-1----:R-:W-:Y:S01]  /*8a230*/  IMAD R18, R28, 0x8e, RZ ;  /* 0x0000008e1c127824 */ /* 0x002fe200078e02ff */
[-C--:B------:R-:W-:Y:S01]  /*8a240*/  IADD3 R22, P5, R10, R2.reuse, RZ ;  /* 0x000000020a167210 */ /* 0x080fe20007fbe0ff */
[C---:B------:R-:W-:Y:S02]  /*8a250*/  IMAD R19, R28.reuse, 0x47, RZ ;  /* 0x000000471c137824 */ /* 0x040fe400078e02ff */
[----:B------:R0:W-:Y:S01]  /*8a260*/  STL.64 [R1+0xf80], R8 ;  /* 0x000f800801007387 */ /* 0x0001e20000100a00 */
[C---:B------:R-:W-:Y:S01]  /*8a270*/  IMAD R10, R28.reuse, 0x11c, RZ ;  /* 0x0000011c1c0a7824 */ /* 0x040fe200078e02ff */
[----:B------:R-:W-:Y:S01]  /*8a280*/  LEA.HI.X.SX32 R23, R27, R3, 0x1, P5 ;  /* 0x000000031b177211 */ /* 0x000fe200028f0eff */
[----:B------:R-:W-:Y:S01]  /*8a290*/  IMAD R11, R28, 0x238, RZ ;  /* 0x000002381c0b7824 */ /* 0x000fe200078e02ff */
[----:B0-----:R-:W-:-:S04]  /*8a2a0*/  IADD3 R8, P6, R18, R2, RZ ;  /* 0x0000000212087210 */ /* 0x001fc80007fde0ff */
[-C--:B------:R-:W-:Y:S01]  /*8a2b0*/  LEA.HI.X.SX32 R9, R19, R3.reuse, 0x1, P6 ;  /* 0x0000000313097211 */ /* 0x080fe200030f0eff */
[----:B------:R0:W-:Y:S04]  /*8a2c0*/  STL.64 [R1+0xf98], R22 ;  /* 0x000f981601007387 */ /* 0x0001e80000100a00 */
[----:B------:R1:W-:Y:S01]  /*8a2d0*/  STL.64 [R1+0xcf8], R8 ;  /* 0x000cf80801007387 */ /* 0x0003e20000100a00 */
[----:B------:R-:W-:Y:S01]  /*8a2e0*/  IMAD R19, R28, 0x23a, RZ ;  /* 0x0000023a1c137824 */ /* 0x000fe200078e02ff */
[-C--:B0-----:R-:W-:Y:S02]  /*8a2f0*/  IADD3 R22, P5, R10, R2.reuse, RZ ;  /* 0x000000020a167210 */ /* 0x081fe40007fbe0ff */
[----:B-1----:R-:W-:Y:S02]  /*8a300*/  IADD3 R8, P6, R11, R2, RZ ;  /* 0x000000020b087210 */ /* 0x002fe40007fde0ff */
[----:B------:R-:W-:-:S02]  /*8a310*/  LEA.HI.X.SX32 R23, R18, R3, 0x1, P5 ;  /* 0x0000000312177211 */ /* 0x000fc400028f0eff */
[-C--:B------:R-:W-:Y:S01]  /*8a320*/  LEA.HI.X.SX32 R9, R10, R3.reuse, 0x1, P6 ;  /* 0x000000030a097211 */ /* 0x080fe200030f0eff */
[C---:B------:R-:W-:Y:S02]  /*8a330*/  IMAD R11, R28.reuse, 0x11e, RZ ;  /* 0x0000011e1c0b7824 */ /* 0x040fe400078e02ff */
[----:B------:R0:W-:Y:S02]  /*8a340*/  STL.64 [R1+0xbb0], R22 ;  /* 0x000bb01601007387 */ /* 0x0001e40000100a00 */
[----:B------:R1:W-:Y:S02]  /*8a350*/  STL.64 [R1+0xf90], R8 ;  /* 0x000f900801007387 */ /* 0x0003e40000100a00 */
[C---:B------:R-:W-:Y:S01]  /*8a360*/  IMAD R10, R28.reuse, 0x8f, RZ ;  /* 0x0000008f1c0a7824 */ /* 0x040fe200078e02ff */
[-C--:B------:R-:W-:Y:S02]  /*8a370*/  IADD3 R18, P6, R11, R2.reuse, RZ ;  /* 0x000000020b127210 */ /* 0x080fe40007fde0ff */
[----:B0-----:R-:W-:Y:S01]  /*8a380*/  IADD3 R22, P5, R19, R2, RZ ;  /* 0x0000000213167210 */ /* 0x001fe20007fbe0ff */
[----:B-1----:R-:W-:Y:S01]  /*8a390*/  IMAD R8, R28, 0x11d, RZ ;  /* 0x0000011d1c087824 */ /* 0x002fe200078e02ff */
[----:B------:R-:W-:Y:S01]  /*8a3a0*/  LEA.HI.X.SX32 R19, R10, R3, 0x1, P6 ;  /* 0x000000030a137211 */ /* 0x000fe200030f0eff */
[----:B------:R-:W-:-:S03]  /*8a3b0*/  IMAD R9, R28, 0x23c, RZ ;  /* 0x0000023c1c097824 */ /* 0x000fc600078e02ff */
[----:B------:R-:W-:Y:S01]  /*8a3c0*/  LEA.HI.X.SX32 R23, R8, R3, 0x1, P5 ;  /* 0x0000000308177211 */ /* 0x000fe200028f0eff */
[----:B------:R-:W-:-:S04]  /*8a3d0*/  IMAD R8, R28, 0x23e, RZ ;  /* 0x0000023e1c087824 */ /* 0x000fc800078e02ff */
[----:B------:R0:W-:Y:S01]  /*8a3e0*/  STL.64 [R1+0xf88], R22 ;  /* 0x000f881601007387 */ /* 0x0001e20000100a00 */
[----:B------:R1:W-:Y:S01]  /*8a3f0*/  STL.64 [R1+0xba8], R18 ;  /* 0x000ba81201007387 */ /* 0x0003e20000100a00 */
[-C--:B------:R-:W-:Y:S01]  /*8a400*/  IADD3 R8, P6, R8, R2.reuse, RZ ;  /* 0x0000000208087210 */ /* 0x080fe20007fde0ff */
[C---:B------:R-:W-:Y:S01]  /*8a410*/  IMAD R10, R28.reuse, 0x12, RZ ;  /* 0x000000121c0a7824 */ /* 0x040fe200078e02ff */
[----:B0-----:R-:W-:Y:S01]  /*8a420*/  IADD3 R22, P5, R9, R2, RZ ;  /* 0x0000000209167210 */ /* 0x001fe20007fbe0ff */
[----:B-1----:R-:W-:-:S03]  /*8a430*/  IMAD R19, R28, 0x11f, RZ ;  /* 0x0000011f1c137824 */ /* 0x002fc600078e02ff */
[-C--:B------:R-:W-:Y:S01]  /*8a440*/  LEA.HI.X.SX32 R23, R11, R3.reuse, 0x1, P5 ;  /* 0x000000030b177211 */ /* 0x080fe200028f0eff */
[C---:B------:R-:W-:Y:S01]  /*8a450*/  IMAD R11, R28.reuse, 0x24, RZ ;  /* 0x000000241c0b7824 */ /* 0x040fe200078e02ff */
[----:B------:R-:W-:Y:S01]  /*8a460*/  LEA.HI.X.SX32 R9, R19, R3, 0x1, P6 ;  /* 0x0000000313097211 */ /* 0x000fe200030f0eff */
[C---:B------:R-:W-:Y:S02]  /*8a470*/  IMAD R18, R28.reuse, 0x9, RZ ;  /* 0x000000091c127824 */ /* 0x040fe400078e02ff */
[----:B------:R0:W-:Y:S02]  /*8a480*/  STL.64 [R1+0xfb0], R22 ;  /* 0x000fb01601007387 */ /* 0x0001e40000100a00 */
[----:B------:R1:W-:Y:S02]  /*8a490*/  STL.64 [R1+0xfc8], R8 ;  /* 0x000fc80801007387 */ /* 0x0003e40000100a00 */
[----:B------:R-:W-:Y:S01]  /*8a4a0*/  IMAD R19, R28, 0x48, RZ ;  /* 0x000000481c137824 */ /* 0x000fe200078e02ff */
[----:B0-----:R-:W-:-:S02]  /*8a4b0*/  IADD3 R22, P5, R10, R2, RZ ;  /* 0x000000020a167210 */ /* 0x001fc40007fbe0ff */
[-C--:B-1----:R-:W-:Y:S02]  /*8a4c0*/  IADD3 R8, P6, R11, R2.reuse, RZ ;  /* 0x000000020b087210 */ /* 0x082fe40007fde0ff */
[-C--:B------:R-:W-:Y:S02]  /*8a4d0*/  LEA.HI.X.SX32 R23, R18, R3.reuse, 0x1, P5 ;  /* 0x0000000312177211 */ /* 0x080fe400028f0eff */
        /* <DEDUP_REMOVED lines=14> */
[-C--:B-1----:R-:W-:Y:S01]  /*8a5c0*/  IADD3 R8, P6, R11, R2.reuse, RZ ;  /* 0x000000020b087210 */ /* 0x082fe20007fde0ff */
[----:B------:R-:W-:Y:S01]  /*8a5d0*/  IMAD R11, R28, 0x122, RZ ;  /* 0x000001221c0b7824 */ /* 0x000fe200078e02ff */
[-C--:B------:R-:W-:Y:S02]  /*8a5e0*/  LEA.HI.X.SX32 R23, R18, R3.reuse, 0x1, P5 ;  /* 0x0000000312177211 */ /* 0x080fe400028f0eff */
[----:B------:R-:W-:Y:S01]  /*8a5f0*/  LEA.HI.X.SX32 R9, R10, R3, 0x1, P6 ;  /* 0x000000030a097211 */ /* 0x000fe200030f0eff */
[----:B------:R-:W-:Y:S01]  /*8a600*/  IMAD R10, R28, 0x121, RZ ;  /* 0x000001211c0a7824 */ /* 0x000fe200078e02ff */
[----:B------:R-:W-:-:S03]  /*8a610*/  IADD3 R26, P5, R19, R2, RZ ;  /* 0x00000002131a7210 */ /* 0x000fc60007fbe0ff */
[----:B------:R0:W-:Y:S01]  /*8a620*/  STL.64 [R1+0xfc0], R8 ;  /* 0x000fc00801007387 */ /* 0x0001e20000100a00 */
[----:B------:R1:W-:Y:S02]  /*8a630*/  STL.64 [R1+0xba0], R22 ;  /* 0x000ba01601007387 */ /* 0x0003e40000100a00 */
[----:B------:R-:W-:Y:S01]  /*8a640*/  IMAD R19, R28, 0x244, RZ ;  /* 0x000002441c137824 */ /* 0x000fe200078e02ff */
[----:B------:R-:W-:Y:S01]  /*8a650*/  LEA.HI.X.SX32 R27, R10, R3, 0x1, P5 ;  /* 0x000000030a1b7211 */ /* 0x000fe200028f0eff */
[C---:B------:R-:W-:Y:S01]  /*8a660*/  IMAD R10, R28.reuse, 0x246, RZ ;  /* 0x000002461c0a7824 */ /* 0x040fe200078e02ff */
[-C--:B0-----:R-:W-:Y:S01]  /*8a670*/  IADD3 R8, P6, R11, R2.reuse, RZ ;  /* 0x000000020b087210 */ /* 0x081fe20007fde0ff */
[----:B-1----:R-:W-:Y:S01]  /*8a680*/  IMAD R23, R28, 0x91, RZ ;  /* 0x000000911c177824 */ /* 0x002fe200078e02ff */
[----:B------:R-:W-:-:S04]  /*8a690*/  IADD3 R18, P5, R19, R2, RZ ;  /* 0x0000000213127210 */ /* 0x000fc80007fbe0ff */
[-C--:B------:R-:W-:Y:S01]  /*8a6a0*/  LEA.HI.X.SX32 R9, R23, R3.reuse, 0x1, P6 ;  /* 0x0000000317097211 */ /* 0x080fe200030f0eff */
[----:B------:R-:W-:Y:S01]  /*8a6b0*/  STL.64 [R1+0xfb8], R26 ;  /* 0x000fb81a01007387 */ /* 0x000fe20000100a00 */
[----:B------:R-:W-:-:S03]  /*8a6c0*/  LEA.HI.X.SX32 R19, R11, R3, 0x1, P5 ;  /* 0x000000030b137211 */ /* 0x000fc600028f0eff */
[----:B------:R0:W-:Y:S01]  /*8a6d0*/  STL.64 [R1+0xb98], R8 ;  /* 0x000b980801007387 */ /* 0x0001e20000100a00 */
[C---:B------:R-:W-:Y:S02]  /*8a6e0*/  IMAD R23, R28.reuse, 0x92, RZ ;  /* 0x000000921c177824 */ /* 0x040fe400078e02ff */
[----:B------:R-:W-:Y:S02]  /*8a6f0*/  IMAD R11, R28, 0x124, RZ ;  /* 0x000001241c0b7824 */ /* 0x000fe400078e02ff */
[----:B------:R1:W-:Y:S01]  /*8a700*/  STL.64 [R1+0xfd0], R18 ;  /* 0x000fd01201007387 */ /* 0x0003e20000100a00 */
[-C--:B0-----:R-:W-:Y:S01]  /*8a710*/  IADD3 R8, P6, R10, R2.reuse, RZ ;  /* 0x000000020a087210 */ /* 0x081fe20007fde0ff */
[C---:B------:R-:W-:Y:S01]  /*8a720*/  IMAD R10, R28.reuse, 0x123, RZ ;  /* 0x000001231c0a7824 */ /* 0x040fe200078e02ff */
[----:B------:R-:W-:Y:S01]  /*8a730*/  IADD3 R26, P5, R23, R2, RZ ;  /* 0x00000002171a7210 */ /* 0x000fe20007fbe0ff */
[----:B-1----:R-:W-:-:S03]  /*8a740*/  IMAD R18, R28, 0x49, RZ ;  /* 0x000000491c127824 */ /* 0x002fc600078e02ff */
[-C--:B------:R-:W-:Y:S01]  /*8a750*/  LEA.HI.X.SX32 R9, R10, R3.reuse, 0x1, P6 ;  /* 0x000000030a097211 */ /* 0x080fe200030f0eff */
[----:B------:R-:W-:Y:S01]  /*8a760*/  IMAD R19, R28, 0x248, RZ ;  /* 0x000002481c137824 */ /* 0x000fe200078e02ff */
[----:B------:R-:W-:-:S03]  /*8a770*/  LEA.HI.X.SX32 R27, R18, R3, 0x1, P5 ;  /* 0x00000003121b7211 */ /* 0x000fc600028f0eff */
[----:B------:R0:W-:Y:S01]  /*8a780*/  STL.64 [R1+0xfe8], R8 ;  /* 0x000fe80801007387 */ /* 0x0001e20000100a00 */
[----:B------:R-:W-:Y:S01]  /*8a790*/  IADD3 R18, P5, R19, R2, RZ ;  /* 0x0000000213127210 */ /* 0x000fe20007fbe0ff */
[----:B------:R-:W-:-:S03]  /*8a7a0*/  IMAD R10, R28, 0x24a, RZ ;  /* 0x0000024a1c0a7824 */ /* 0x000fc600078e02ff */
[C---:B------:R-:W-:Y:S02]  /*8a7b0*/  LEA.HI.X.SX32 R19, R11.reuse, R3, 0x1, P5 ;  /* 0x000000030b137211 */ /* 0x040fe400028f0eff */
[----:B0-----:R-:W-:-:S04]  /*8a7c0*/  IADD3 R8, P6, R11, R2, RZ ;  /* 0x000000020b087210 */ /* 0x001fc80007fde0ff */
[----:B------:R-:W-:-:S05]  /*8a7d0*/  LEA.HI.X.SX32 R9, R23, R3, 0x1, P6 ;  /* 0x0000000317097211 */ /* 0x000fca00030f0eff */
[----:B------:R0:W-:Y:S01]  /*8a7e0*/  STL.64 [R1+0xb90], R8 ;  /* 0x000b900801007387 */ /* 0x0001e20000100a00 */
[----:B------:R-:W-:Y:S02]  /*8a7f0*/  STL.64 [R1+0xce8], R26 ;  /* 0x000ce81a01007387 */ /* 0x000fe40000100a00 */
[----:B------:R1:W-:Y:S02]  /*8a800*/  STL.64 [R1+0xfe0], R18 ;  /* 0x000fe01201007387 */ /* 0x0003e40000100a00 */
[----:B------:R-:W-:Y:S01]  /*8a810*/  IMAD R11, R28, 0x24c, RZ ;  /* 0x0000024c1c0b7824 */ /* 0x000fe200078e02ff */
[----:B0-----:R-:W-:Y:S01]  /*8a820*/  IADD3 R8, P6, R10, R2, RZ ;  /* 0x000000020a087210 */ /* 0x001fe20007fde0ff */
[C---:B-1----:R-:W-:Y:S02]  /*8a830*/  IMAD R19, R28.reuse, 0x125, RZ ;  /* 0x000001251c137824 */ /* 0x042fe400078e02ff */
[----:B------:R-:W-:-:S03]  /*8a840*/  IMAD R10, R28, 0x126, RZ ;  /* 0x000001261c0a7824 */ /* 0x000fc600078e02ff */
[----:B------:R-:W-:Y:S01]  /*8a850*/  LEA.HI.X.SX32 R9, R19, R3, 0x1, P6 ;  /* 0x0000000313097211 */ /* 0x000fe200030f0eff */
[----:B------:R-:W-:-:S04]  /*8a860*/  IMAD R18, R28, 0x93, RZ ;  /* 0x000000931c127824 */ /* 0x000fc800078e02ff */
[----:B------:R0:W-:Y:S01]  /*8a870*/  STL.64 [R1+0xfd8], R8 ;  /* 0x000fd80801007387 */ /* 0x0001e20000100a00 */
[----:B------:R-:W-:Y:S01]  /*8a880*/  IADD3 R22, P5, R10, R2, RZ ;  /* 0x000000020a167210 */ /* 0x000fe20007fbe0ff */
[----:B------:R-:W-:-:S03]  /*8a890*/  IMAD R19, R28, 0x24e, RZ ;  /* 0x0000024e1c137824 */ /* 0x000fc600078e02ff */
[----:B------:R-:W-:Y:S02]  /*8a8a0*/  LEA.HI.X.SX32 R23, R18, R3, 0x1, P5 ;  /* 0x0000000312177211 */ /* 0x000fe400028f0eff */
[----:B0-----:R-:W-:Y:S01]  /*8a8b0*/  IADD3 R8, P6, R11, R2, RZ ;  /* 0x000000020b087210 */ /* 0x001fe20007fde0ff */
[----:B------:R-:W-:-:S03]  /*8a8c0*/  IMAD R11, R28, 0x4a, RZ ;  /* 0x0000004a1c0b7824 */ /* 0x000fc600078e02ff */
[-C--:B------:R-:W-:Y:S02]  /*8a8d0*/  LEA.HI.X.SX32 R9, R10, R3.reuse, 0x1, P6 ;  /* 0x000000030a097211 */ /* 0x080fe400030f0eff */
[-C--:B------:R-:W-:Y:S01]  /*8a8e0*/  IADD3 R26, P5, R19, R2.reuse, RZ ;  /* 0x00000002131a7210 */ /* 0x080fe20007fbe0ff */
[C---:B------:R-:W-:Y:S02]  /*8a8f0*/  IMAD R18, R28.reuse, 0x127, RZ ;  /* 0x000001271c127824 */ /* 0x040fe400078e02ff */
[----:B------:R-:W-:Y:S01]  /*8a900*/  IMAD R19, R28, 0x25, RZ ;  /* 0x000000251c137824 */ /* 0x000fe200078e02ff */
[----:B------:R0:W-:Y:S01]  /*8a910*/  STL.64 [R1+0xff0], R8 ;  /* 0x000ff00801007387 */ /* 0x0001e20000100a00 */
[----:B------:R1:W-:Y:S01]  /*8a920*/  STL.64 [R1+0xb88], R22 ;  /* 0x000b881601007387 */ /* 0x0003e20000100a00 */
[----:B------:R-:W-:Y:S01]  /*8a930*/  LEA.HI.X.SX32 R27, R18, R3, 0x1, P5 ;  /* 0x00000003121b7211 */ /* 0x000fe200028f0eff */
[C---:B------:R-:W-:Y:S01]  /*8a940*/  IMAD R10, R28.reuse, 0x128, RZ ;  /* 0x000001281c0a7824 */ /* 0x040fe200078e02ff */
[----:B0-----:R-:W-:Y:S01]  /*8a950*/  IADD3 R8, P6, R11, R2, RZ ;  /* 0x000000020b087210 */ /* 0x001fe20007fde0ff */
[----:B-1----:R-:W-:-:S03]  /*8a960*/  IMAD R23, R28, 0x94, RZ ;  /* 0x000000941c177824 */ /* 0x002fc600078e02ff */
[----:B------:R-:W-:Y:S01]  /*8a970*/  LEA.HI.X.SX32 R9, R19, R3, 0x1, P6 ;  /* 0x0000000313097211 */ /* 0x000fe200030f0eff */
[----:B------:R0:W-:Y:S01]  /*8a980*/  STL.64 [R1+0x1018], R26 ;  /* 0x0010181a01007387 */ /* 0x0001e20000100a00 */
[----:B------:R-:W-:-:S03]  /*8a990*/  IMAD R19, R28, 0x250, RZ ;  /* 0x000002501c137824 */ /* 0x000fc600078e02ff */
[----:B------:R1:W-:Y:S01]  /*8a9a0*/  STL.64 [R1+0xdb0], R8 ;  /* 0x000db00801007387 */ /* 0x0003e20000100a00 */
[-C--:B0-----:R-:W-:Y:S02]  /*8a9b0*/  IADD3 R26, P5, R23, R2.reuse, RZ ;  /* 0x00000002171a7210 */ /* 0x081fe40007fbe0ff */
[-C--:B-1----:R-:W-:Y:S02]  /*8a9c0*/  IADD3 R8, P6, R10, R2.reuse, RZ ;  /* 0x000000020a087210 */ /* 0x082fe40007fde0ff */
[-C--:B------:R-:W-:Y:S01]  /*8a9d0*/  LEA.HI.X.SX32 R27, R11, R3.reuse, 0x1, P5 ;  /* 0x000000030b1b7211 */ /* 0x080fe200028f0eff */
[C---:B------:R-:W-:Y:S01]  /*8a9e0*/  IMAD R11, R28.reuse, 0x252, RZ ;  /* 0x000002521c0b7824 */ /* 0x040fe200078e02ff */
[-C--:B------:R-:W-:Y:S02]  /*8a9f0*/  LEA.HI.X.SX32 R9, R23, R3.reuse, 0x1, P6 ;  /* 0x0000000317097211 */ /* 0x080fe400030f0eff */
[----:B------:R-:W-:Y:S01]  /*8aa00*/  IADD3 R18, P5, R19, R2, RZ ;  /* 0x0000000213127210 */ /* 0x000fe20007fbe0ff */
[----:B------:R-:W-:Y:S02]  /*8aa10*/  STL.64 [R1+0xce0], R26 ;  /* 0x000ce01a01007387 */ /* 0x000fe40000100a00 */
[----:B------:R0:W-:Y:S02]  /*8aa20*/  STL.64 [R1+0xb80], R8 ;  /* 0x000b800801007387 */ /* 0x0001e40000100a00 */
[----:B------:R-:W-:Y:S01]  /*8aa30*/  IMAD R23, R28, 0x129, RZ ;  /* 0x000001291c177824 */ /* 0x000fe200078e02ff */
[----:B------:R-:W-:Y:S01]  /*8aa40*/  LEA.HI.X.SX32 R19, R10, R3, 0x1, P5 ;  /* 0x000000030a137211 */ /* 0x000fe200028f0eff */
[----:B------:R-:W-:-:S04]  /*8aa50*/  IMAD R10, R28, 0x254, RZ ;  /* 0x000002541c0a7824 */ /* 0x000fc800078e02ff */
[----:B------:R1:W-:Y:S01]  /*8aa60*/  STL.64 [R1+0x1010], R18 ;  /* 0x0010101201007387 */ /* 0x0003e20000100a00 */
[----:B0-----:R-:W-:Y:S01]  /*8aa70*/  IADD3 R8, P6, R11, R2, RZ ;  /* 0x000000020b087210 */ /* 0x001fe20007fde0ff */
[----:B------:R-:W-:-:S03]  /*8aa80*/  IMAD R11, R28, 0x12a, RZ ;  /* 0x0000012a1c0b7824 */ /* 0x000fc600078e02ff */
[----:B------:R-:W-:Y:S01]  /*8aa90*/  LEA.HI.X.SX32 R9, R23, R3, 0x1, P6 ;  /* 0x0000000317097211 */ /* 0x000fe200030f0eff */
[----:B------:R-:W-:Y:S01]  /*8aaa0*/  IMAD R23, R28, 0x95, RZ ;  /* 0x000000951c177824 */ /* 0x000fe200078e02ff */
[----:B-1----:R-:W-:-:S03]  /*8aab0*/  IADD3 R18, P5, R11, R2, RZ ;  /* 0x000000020b127210 */ /* 0x002fc60007fbe0ff */
[----:B------:R0:W-:Y:S01]  /*8aac0*/  STL.64 [R1+0xff8], R8 ;  /* 0x000ff80801007387 */ /* 0x0001e20000100a00 */
[----:B------:R-:W-:Y:S01]  /*8aad0*/  LEA.HI.X.SX32 R19, R23, R3, 0x1, P5 ;  /* 0x0000000317137211 */ /* 0x000fe200028f0eff */
[----:B------:R-:W-:-:S04]  /*8aae0*/  IMAD R27, R28, 0x12b, RZ ;  /* 0x0000012b1c1b7824 */ /* 0x000fc800078e02ff */
[----:B------:R1:W-:Y:S01]  /*8aaf0*/  STL.64 [R1+0xb78], R18 ;  /* 0x000b781201007387 */ /* 0x0003e20000100a00 */
[----:B0-----:R-:W-:Y:S01]  /*8ab00*/  IADD3 R8, P6, R10, R2, RZ ;  /* 0x000000020a087210 */ /* 0x001fe20007fde0ff */
[----:B------:R-:W-:-:S03]  /*8ab10*/  IMAD R10, R28, 0x256, RZ ;  /* 0x000002561c0a7824 */ /* 0x000fc600078e02ff */
[-C--:B------:R-:W-:Y:S02]  /*8ab20*/  LEA.HI.X.SX32 R9, R11, R3.reuse, 0x1, P6 ;  /* 0x000000030b097211 */ /* 0x080fe400030f0eff */
[----:B------:R-:W-:Y:S01]  /*8ab30*/  IADD3 R22, P5, R10, R2, RZ ;  /* 0x000000020a167210 */ /* 0x000fe20007fbe0ff */
[C---:B-1----:R-:W-:Y:S02]  /*8ab40*/  IMAD R19, R28.reuse, 0x96, RZ ;  /* 0x000000961c137824 */ /* 0x042fe400078e02ff */
[C---:B------:R-:W-:Y:S01]  /*8ab50*/  IMAD R18, R28.reuse, 0x4b, RZ ;  /* 0x0000004b1c127824 */ /* 0x040fe200078e02ff */
[----:B------:R0:W-:Y:S01]  /*8ab60*/  STL.64 [R1+0x1020], R8 ;  /* 0x0010200801007387 */ /* 0x0001e20000100a00 */
[----:B------:R-:W-:Y:S01]  /*8ab70*/  LEA.HI.X.SX32 R23, R27, R3, 0x1, P5 ;  /* 0x000000031b177211 */ /* 0x000fe200028f0eff */
[C---:B------:R-:W-:Y:S02]  /*8ab80*/  IMAD R11, R28.reuse, 0x12c, RZ ;  /* 0x0000012c1c0b7824 */ /* 0x040fe400078e02ff */
[----:B------:R-:W-:-:S02]  /*8ab90*/  IMAD R10, R28, 0x258, RZ ;  /* 0x000002581c0a7824 */ /* 0x000fc400078e02ff */
[----:B------:R1:W-:Y:S01]  /*8aba0*/  STL.64 [R1+0x1038], R22 ;  /* 0x0010381601007387 */ /* 0x0003e20000100a00 */
[----:B0-----:R-:W-:-:S04]  /*8abb0*/  IADD3 R8, P6, R19, R2, RZ ;  /* 0x0000000213087210 */ /* 0x001fc80007fde0ff */
[----:B------:R-:W-:Y:S02]  /*8abc0*/  LEA.HI.X.SX32 R9, R18, R3, 0x1, P6 ;  /* 0x0000000312097211 */ /* 0x000fe400030f0eff */
        /* <DEDUP_REMOVED lines=8> */
[----:B-1----:R-:W-:Y:S01]  /*8ac50*/  IADD3 R22, P5, R10, R2, RZ ;  /* 0x000000020a167210 */ /* 0x002fe20007fbe0ff */
[C---:B------:R-:W-:Y:S02]  /*8ac60*/  IMAD R10, R28.reuse, 0x12d, RZ ;  /* 0x0000012d1c0a7824 */ /* 0x040fe400078e02ff */
[----:B------:R-:W-:Y:S01]  /*8ac70*/  IMAD R11, R28, 0x25c, RZ ;  /* 0x0000025c1c0b7824 */ /* 0x000fe200078e02ff */
[----:B------:R0:W-:Y:S02]  /*8ac80*/  STL.64 [R1+0x1030], R8 ;  /* 0x0010300801007387 */ /* 0x0001e40000100a00 */
[----:B------:R-:W-:Y:S01]  /*8ac90*/  LEA.HI.X.SX32 R23, R10, R3, 0x1, P5 ;  /* 0x000000030a177211 */ /* 0x000fe200028f0eff */
[----:B------:R-:W-:-:S04]  /*8aca0*/  IMAD R10, R28, 0x97, RZ ;  /* 0x000000971c0a7824 */ /* 0x000fc800078e02ff */
[----:B------:R1:W-:Y:S01]  /*8acb0*/  STL.64 [R1+0x1028], R22 ;  /* 0x0010281601007387 */ /* 0x0003e20000100a00 */
[----:B0-----:R-:W-:-:S04]  /*8acc0*/  IADD3 R8, P6, R18, R2, RZ ;  /* 0x0000000212087210 */ /* 0x001fc80007fde0ff */
[-C--:B------:R-:W-:Y:S02]  /*8acd0*/  LEA.HI.X.SX32 R9, R10, R3.reuse, 0x1, P6 ;  /* 0x000000030a097211 */ /* 0x080fe400030f0eff */
[-C--:B-1----:R-:W-:Y:S01]  /*8ace0*/  IADD3 R22, P5, R11, R2.reuse, RZ ;  /* 0x000000020b167210 */ /* 0x082fe20007fbe0ff */
[C---:B------:R-:W-:Y:S02]  /*8acf0*/  IMAD R11, R28.reuse, 0x25e, RZ ;  /* 0x0000025e1c0b7824 */ /* 0x040fe400078e02ff */
[----:B------:R0:W-:Y:S01]  /*8ad00*/  STL.64 [R1+0xb68], R8 ;  /* 0x000b680801007387 */ /* 0x0001e20000100a00 */
[C---:B------:R-:W-:Y:S02]  /*8ad10*/  IMAD R19, R28.reuse, 0x26, RZ ;  /* 0x000000261c137824 */ /* 0x040fe400078e02ff */
[----:B------:R-:W-:Y:S01]  /*8ad20*/  IMAD R10, R28, 0x4c, RZ ;  /* 0x0000004c1c0a7824 */ /* 0x000fe200078e02ff */
[----:B------:R-:W-:Y:S02]  /*8ad30*/  LEA.HI.X.SX32 R23, R18, R3, 0x1, P5 ;  /* 0x0000000312177211 */ /* 0x000fe400028f0eff */
[----:B0-----:R-:W-:Y:S01]  /*8ad40*/  IADD3 R8, P6, R11, R2, RZ ;  /* 0x000000020b087210 */ /* 0x001fe20007fde0ff */
[----:B------:R-:W-:-:S02]  /*8ad50*/  IMAD R11, R28, 0x12f, RZ ;  /* 0x0000012f1c0b7824 */ /* 0x000fc400078e02ff */
[----:B------:R-:W-:-:S03]  /*8ad60*/  IMAD R18, R28, 0x13, RZ ;  /* 0x000000131c127824 */ /* 0x000fc600078e02ff */
[----:B------:R-:W-:Y:S02]  /*8ad70*/  LEA.HI.X.SX32 R9, R11, R3, 0x1, P6 ;  /* 0x000000030b097211 */ /* 0x000fe400030f0eff */
[----:B------:R-:W-:-:S03]  /*8ad80*/  IADD3 R26, P5, R19, R2, RZ ;  /* 0x00000002131a7210 */ /* 0x000fc60007fbe0ff */
[----:B------:R0:W-:Y:S01]  /*8ad90*/  STL.64 [R1+0x1058], R8 ;  /* 0x0010580801007387 */ /* 0x0001e20000100a00 */
[----:B------:R-:W-:Y:S01]  /*8ada0*/  LEA.HI.X.SX32 R27, R18, R3, 0x1, P5 ;  /* 0x00000003121b7211 */ /* 0x000fe200028f0eff */
[----:B------:R1:W-:Y:S02]  /*8adb0*/  STL.64 [R1+0x1040], R22 ;  /* 0x0010401601007387 */ /* 0x0003e40000100a00 */
[----:B------:R-:W-:Y:S01]  /*8adc0*/  IMAD R11, R28, 0x98, RZ ;  /* 0x000000981c0b7824 */ /* 0x000fe200078e02ff */
[----:B0-----:R-:W-:Y:S01]  /*8add0*/  IADD3 R8, P6, R10, R2, RZ ;  /* 0x000000020a087210 */ /* 0x001fe20007fde0ff */
[----:B-1----:R-:W-:-:S03]  /*8ade0*/  IMAD R22, R28, 0x130, RZ ;  /* 0x000001301c167824 */ /* 0x002fc600078e02ff */
[----:B------:R-:W-:Y:S01]  /*8adf0*/  LEA.HI.X.SX32 R9, R19, R3, 0x1, P6 ;  /* 0x0000000313097211 */ /* 0x000fe200030f0eff */
[----:B------:R0:W-:Y:S01]  /*8ae00*/  STL.64 [R1+0xe00], R26 ;  /* 0x000e001a01007387 */ /* 0x0001e20000100a00 */
[----:B------:R-:W-:-:S03]  /*8ae10*/  IMAD R19, R28, 0x260, RZ ;  /* 0x000002601c137824 */ /* 0x000fc600078e02ff */
[----:B------:R1:W-:Y:S01]  /*8ae20*/  STL.64 [R1+0xda8], R8 ;  /* 0x000da80801007387 */ /* 0x0003e20000100a00 */
[CC--:B0-----:R-:W-:Y:S02]  /*8ae30*/  IADD3 R26, P5, R11.reuse, R2.reuse, RZ ;  /* 0x000000020b1a7210 */ /* 0x0c1fe40007fbe0ff */
        /* <DEDUP_REMOVED lines=23> */
[-C--:B-1----:R-:W-:Y:S01]  /*8afb0*/  IADD3 R18, P5, R10, R2.reuse, RZ ;  /* 0x000000020a127210 */ /* 0x082fe20007fbe0ff */
[C---:B------:R-:W-:Y:S02]  /*8afc0*/  IMAD R10, R28.reuse, 0x133, RZ ;  /* 0x000001331c0a7824 */ /* 0x040fe400078e02ff */
[----:B------:R0:W-:Y:S01]  /*8afd0*/  STL.64 [R1+0x1068], R8 ;  /* 0x0010680801007387 */ /* 0x0001e20000100a00 */
[C---:B------:R-:W-:Y:S02]  /*8afe0*/  IMAD R23, R28.reuse, 0x4d, RZ ;  /* 0x0000004d1c177824 */ /* 0x040fe400078e02ff */
[----:B------:R-:W-:Y:S01]  /*8aff0*/  IMAD R11, R28, 0x134, RZ ;  /* 0x000001341c0b7824 */ /* 0x000fe200078e02ff */
        /* <DEDUP_REMOVED lines=8> */
[-C--:B------:R-:W-:Y:S02]  /*8b080*/  LEA.HI.X.SX32 R19, R22, R3.reuse, 0x1, P5 ;  /* 0x0000000316137211 */ /* 0x080fe400028f0eff */
[-C--:B-1----:R-:W-:Y:S01]  /*8b090*/  IADD3 R8, P6, R10, R2.reuse, RZ ;  /* 0x000000020a087210 */ /* 0x082fe20007fde0ff */
[----:B------:R-:W-:Y:S02]  /*8b0a0*/  IMAD R10, R28, 0x26a, RZ ;  /* 0x0000026a1c0a7824 */ /* 0x000fe400078e02ff */
[----:B------:R0:W-:Y:S01]  /*8b0b0*/  STL.64 [R1+0xb50], R18 ;  /* 0x000b501201007387 */ /* 0x0001e20000100a00 */
[----:B------:R-:W-:Y:S02]  /*8b0c0*/  LEA.HI.X.SX32 R9, R11, R3, 0x1, P6 ;  /* 0x000000030b097211 */ /* 0x000fe400030f0eff */
[-C--:B------:R-:W-:Y:S01]  /*8b0d0*/  IADD3 R26, P5, R10, R2.reuse, RZ ;  /* 0x000000020a1a7210 */ /* 0x080fe20007fbe0ff */
[C---:B------:R-:W-:Y:S02]  /*8b0e0*/  IMAD R10, R28.reuse, 0x9b, RZ ;  /* 0x0000009b1c0a7824 */ /* 0x040fe400078e02ff */
[----:B------:R-:W-:Y:S01]  /*8b0f0*/  IMAD R11, R28, 0x26e, RZ ;  /* 0x0000026e1c0b7824 */ /* 0x000fe200078e02ff */
[----:B------:R1:W-:Y:S01]  /*8b100*/  STL.64 [R1+0x1078], R8 ;  /* 0x0010780801007387 */ /* 0x0003e20000100a00 */
[----:B0-----:R-:W-:-:S04]  /*8b110*/  IADD3 R18, P6, R23, R2, RZ ;  /* 0x0000000217127210 */ /* 0x001fc80007fde0ff */
[-C--:B------:R-:W-:Y:S01]  /*8b120*/  LEA.HI.X.SX32 R19, R10, R3.reuse, 0x1, P6 ;  /* 0x000000030a137211 */ /* 0x080fe200030f0eff */
[C---:B-1----:R-:W-:Y:S02]  /*8b130*/  IMAD R9, R28.reuse, 0x135, RZ ;  /* 0x000001351c097824 */ /* 0x042fe400078e02ff */
[----:B------:R-:W-:Y:S02]  /*8b140*/  IMAD R8, R28, 0x26c, RZ ;  /* 0x0000026c1c087824 */ /* 0x000fe400078e02ff */
[----:B------:R0:W-:Y:S01]  /*8b150*/  STL.64 [R1+0xb48], R18 ;  /* 0x000b481201007387 */ /* 0x0001e20000100a00 */
[----:B------:R-:W-:Y:S02]  /*8b160*/  LEA.HI.X.SX32 R27, R9, R3, 0x1, P5 ;  /* 0x00000003091b7211 */ /* 0x000fe400028f0eff */
[-C--:B------:R-:W-:Y:S01]  /*8b170*/  IADD3 R8, P5, R8, R2.reuse, RZ ;  /* 0x0000000208087210 */ /* 0x080fe20007fbe0ff */
[----:B0-----:R-:W-:Y:S01]  /*8b180*/  IADD3 R18, P6, R11, R2, RZ ;  /* 0x000000020b127210 */ /* 0x001fe20007fde0ff */
[----:B------:R-:W-:-:S02]  /*8b190*/  IMAD R11, R28, 0x137, RZ ;  /* 0x000001371c0b7824 */ /* 0x000fc400078e02ff */
[-C--:B------:R-:W-:Y:S01]  /*8b1a0*/  LEA.HI.X.SX32 R9, R23, R3.reuse, 0x1, P5 ;  /* 0x0000000317097211 */ /* 0x080fe200028f0eff */
[C---:B------:R-:W-:Y:S02]  /*8b1b0*/  IMAD R10, R28.reuse, 0x4e, RZ ;  /* 0x0000004e1c0a7824 */ /* 0x040fe400078e02ff */
[----:B------:R-:W-:Y:S01]  /*8b1c0*/  LEA.HI.X.SX32 R19, R11, R3, 0x1, P6 ;  /* 0x000000030b137211 */ /* 0x000fe200030f0eff */
[----:B------:R-:W-:Y:S01]  /*8b1d0*/  STL.64 [R1+0x1070], R26 ;  /* 0x0010701a01007387 */ /* 0x000fe20000100a00 */
[----:B------:R0:W-:Y:S03]  /*8b1e0*/  STL.64 [R1+0x1088], R8 ;  /* 0x0010880801007387 */ /* 0x0001e60000100a00 */
[----:B------:R1:W-:Y:S01]  /*8b1f0*/  STL.64 [R1+0x10a0], R18 ;  /* 0x0010a01201007387 */ /* 0x0003e20000100a00 */
[----:B------:R-:W-:Y:S01]  /*8b200*/  IMAD R23, R28, 0x9c, RZ ;  /* 0x0000009c1c177824 */ /* 0x000fe200078e02ff */
[----:B0-----:R-:W-:Y:S01]  /*8b210*/  IADD3 R8, P5, R10, R2, RZ ;  /* 0x000000020a087210 */ /* 0x001fe20007fbe0ff */
[----:B-1----:R-:W-:-:S05]  /*8b220*/  IMAD R19, R28, 0x27, RZ ;  /* 0x000000271c137824 */ /* 0x002fca00078e02ff */
[----:B------:R-:W-:Y:S01]  /*8b230*/  LEA.HI.X.SX32 R9, R19, R3, 0x1, P5 ;  /* 0x0000000313097211 */ /* 0x000fe200028f0eff */
[----:B------:R-:W-:Y:S01]  /*8b240*/  IMAD R11, R28, 0x138, RZ ;  /* 0x000001381c0b7824 */ /* 0x000fe200078e02ff */
[----:B------:R-:W-:-:S03]  /*8b250*/  IADD3 R26, P6, R23, R2, RZ ;  /* 0x00000002171a7210 */ /* 0x000fc60007fde0ff */
[----:B------:R0:W-:Y:S01]  /*8b260*/  STL.64 [R1+0xda0], R8 ;  /* 0x000da00801007387 */ /* 0x0001e20000100a00 */
[----:B------:R-:W-:Y:S02]  /*8b270*/  IADD3 R18, P5, R11, R2, RZ ;  /* 0x000000020b127210 */ /* 0x000fe40007fbe0ff */
[-C--:B------:R-:W-:Y:S01]  /*8b280*/  LEA.HI.X.SX32 R27, R10, R3.reuse, 0x1, P6 ;  /* 0x000000030a1b7211 */ /* 0x080fe200030f0eff */
[C---:B------:R-:W-:Y:S02]  /*8b290*/  IMAD R10, R28.reuse, 0x272, RZ ;  /* 0x000002721c0a7824 */ /* 0x040fe400078e02ff */
[----:B0-----:R-:W-:Y:S01]  /*8b2a0*/  IMAD R8, R28, 0x270, RZ ;  /* 0x000002701c087824 */ /* 0x001fe200078e02ff */
[----:B------:R-:W-:-:S04]  /*8b2b0*/  LEA.HI.X.SX32 R19, R23, R3, 0x1, P5 ;  /* 0x0000000317137211 */ /* 0x000fc800028f0eff */
[----:B------:R-:W-:Y:S01]  /*8b2c0*/  IADD3 R8, P6, R8, R2, RZ ;  /* 0x0000000208087210 */ /* 0x000fe20007fde0ff */
[----:B------:R-:W-:-:S03]  /*8b2d0*/  IMAD R22, R28, 0x13a, RZ ;  /* 0x0000013a1c167824 */ /* 0x000fc600078e02ff */
[----:B------:R-:W-:Y:S01]  /*8b2e0*/  LEA.HI.X.SX32 R9, R11, R3, 0x1, P6 ;  /* 0x000000030b097211 */ /* 0x000fe200030f0eff */
[----:B------:R0:W-:Y:S01]  /*8b2f0*/  STL.64 [R1+0xcc0], R26 ;  /* 0x000cc01a01007387 */ /* 0x0001e20000100a00 */
[----:B------:R-:W-:Y:S03]  /*8b300*/  STL.64 [R1+0xb40], R18 ;  /* 0x000b401201007387 */ /* 0x000fe60000100a00 */
[----:B------:R1:W-:Y:S01]  /*8b310*/  STL.64 [R1+0x1098], R8 ;  /* 0x0010980801007387 */ /* 0x0003e20000100a00 */
[----:B------:R-:W-:Y:S01]  /*8b320*/  IMAD R11, R28, 0x276, RZ ;  /* 0x000002761c0b7824 */ /* 0x000fe200078e02ff */
[-C--:B0-----:R-:W-:Y:S01]  /*8b330*/  IADD3 R26, P5, R10, R2.reuse, RZ ;  /* 0x000000020a1a7210 */ /* 0x081fe20007fbe0ff */
[----:B------:R-:W-:Y:S01]  /*8b340*/  IMAD R10, R28, 0x9d, RZ ;  /* 0x0000009d1c0a7824 */ /* 0x000fe200078e02ff */
[----:B-1----:R-:W-:-:S04]  /*8b350*/  IADD3 R8, P6, R22, R2, RZ ;  /* 0x0000000216087210 */ /* 0x002fc80007fde0ff */
[-C--:B------:R-:W-:Y:S01]  /*8b360*/  LEA.HI.X.SX32 R9, R10, R3.reuse, 0x1, P6 ;  /* 0x000000030a097211 */ /* 0x080fe200030f0eff */
[C---:B------:R-:W-:Y:S02]  /*8b370*/  IMAD R18, R28.reuse, 0x139, RZ ;  /* 0x000001391c127824 */ /* 0x040fe400078e02ff */
[----:B------:R-:W-:Y:S02]  /*8b380*/  IMAD R19, R28, 0x274, RZ ;  /* 0x000002741c137824 */ /* 0x000fe400078e02ff */
[----:B------:R0:W-:Y:S01]  /*8b390*/  STL.64 [R1+0xb38], R8 ;  /* 0x000b380801007387 */ /* 0x0001e20000100a00 */
[-C--:B------:R-:W-:Y:S02]  /*8b3a0*/  LEA.HI.X.SX32 R27, R18, R3.reuse, 0x1, P5 ;  /* 0x00000003121b7211 */ /* 0x080fe400028f0eff */
[-C--:B------:R-:W-:Y:S02]  /*8b3b0*/  IADD3 R18, P5, R19, R2.reuse, RZ ;  /* 0x0000000213127210 */ /* 0x080fe40007fbe0ff */
[C---:B------:R-:W-:Y:S01]  /*8b3c0*/  IMAD R10, R28.reuse, 0x13c, RZ ;  /* 0x0000013c1c0a7824 */ /* 0x040fe200078e02ff */
[----:B0-----:R-:W-:Y:S01]  /*8b3d0*/  IADD3 R8, P6, R11, R2, RZ ;  /* 0x000000020b087210 */ /* 0x001fe20007fde0ff */
[----:B------:R-:W-:Y:S01]  /*8b3e0*/  IMAD R11, R28, 0x13b, RZ ;  /* 0x0000013b1c0b7824 */ /* 0x000fe200078e02ff */
[----:B------:R-:W-:-:S04]  /*8b3f0*/  LEA.HI.X.SX32 R19, R22, R3, 0x1, P5 ;  /* 0x0000000316137211 */ /* 0x000fc800028f0eff */
[----:B------:R-:W-:Y:S01]  /*8b400*/  LEA.HI.X.SX32 R9, R11, R3, 0x1, P6 ;  /* 0x000000030b097211 */ /* 0x000fe200030f0eff */
[----:B------:R0:W-:Y:S01]  /*8b410*/  STL.64 [R1+0x1090], R26 ;  /* 0x0010901a01007387 */ /* 0x0001e20000100a00 */
[----:B------:R-:W-:-:S03]  /*8b420*/  IMAD R23, R28, 0x9e, RZ ;  /* 0x0000009e1c177824 */ /* 0x000fc600078e02ff */
[----:B------:R1:W-:Y:S01]  /*8b430*/  STL.64 [R1+0x10c0], R8 ;  /* 0x0010c00801007387 */ /* 0x0003e20000100a00 */
[----:B------:R2:W-:Y:S02]  /*8b440*/  STL.64 [R1+0x10a8], R18 ;  /* 0x0010a81201007387 */ /* 0x0005e40000100a00 */
[----:B------:R-:W-:Y:S01]  /*8b450*/  IMAD R11, R28, 0x27a, RZ ;  /* 0x0000027a1c0b7824 */ /* 0x000fe200078e02ff */
[CC--:B0-----:R-:W-:Y:S02]  /*8b460*/  IADD3 R26, P5, R23.reuse, R2.reuse, RZ ;  /* 0x00000002171a7210 */ /* 0x0c1fe40007fbe0ff */
[----:B-1----:R-:W-:Y:S01]  /*8b470*/  IADD3 R8, P6, R10, R2, RZ ;  /* 0x000000020a087210 */ /* 0x002fe20007fde0ff */
[C---:B--2---:R-:W-:Y:S02]  /*8b480*/  IMAD R18, R28.reuse, 0x4f, RZ ;  /* 0x0000004f1c127824 */ /* 0x044fe400078e02ff */
[----:B------:R-:W-:Y:S01]  /*8b490*/  IMAD R19, R28, 0x278, RZ ;  /* 0x000002781c137824 */ /* 0x000fe200078e02ff */
[----:B------:R-:W-:-:S02]  /*8b4a0*/  LEA.HI.X.SX32 R9, R23, R3, 0x1, P6 ;  /* 0x0000000317097211 */ /* 0x000fc400030f0eff */
[-C--:B------:R-:W-:Y:S02]  /*8b4b0*/  LEA.HI.X.SX32 R27, R18, R3.reuse, 0x1, P5 ;  /* 0x00000003121b7211 */ /* 0x080fe400028f0eff */
[-C--:B------:R-:W-:Y:S02]  /*8b4c0*/  IADD3 R18, P5, R19, R2.reuse, RZ ;  /* 0x0000000213127210 */ /* 0x080fe40007fbe0ff */
[----:B------:R-:W-:Y:S01]  /*8b4d0*/  IMAD R23, R28, 0x13d, RZ ;  /* 0x0000013d1c177824 */ /* 0x000fe200078e02ff */
[----:B------:R0:W-:Y:S01]  /*8b4e0*/  STL.64 [R1+0xb30], R8 ;  /* 0x000b300801007387 */ /* 0x0001e20000100a00 */
[----:B------:R-:W-:Y:S01]  /*8b4f0*/  LEA.HI.X.SX32 R19, R10, R3, 0x1, P5 ;  /* 0x000000030a137211 */ /* 0x000fe200028f0eff */
[C---:B------:R-:W-:Y:S02]  /*8b500*/  IMAD R10, R28.reuse, 0x27c, RZ ;  /* 0x0000027c1c0a7824 */ /* 0x040fe400078e02ff */
[----:B------:R-:W-:Y:S02]  /*8b510*/  STL.64 [R1+0xcb8], R26 ;  /* 0x000cb81a01007387 */ /* 0x000fe40000100a00 */
        /* <DEDUP_REMOVED lines=8> */
[----:B------:R-:W-:Y:S01]  /*8b5a0*/  IMAD R27, R28, 0xa, RZ ;  /* 0x0000000a1c1b7824 */ /* 0x000fe200078e02ff */
[----:B0-----:R-:W-:Y:S01]  /*8b5b0*/  IADD3 R8, P6, R10, R2, RZ ;  /* 0x000000020a087210 */ /* 0x001fe20007fde0ff */
[----:B------:R-:W-:-:S03]  /*8b5c0*/  IMAD R10, R28, 0x27e, RZ ;  /* 0x0000027e1c0a7824 */ /* 0x000fc600078e02ff */
[----:B------:R-:W-:Y:S01]  /*8b5d0*/  LEA.HI.X.SX32 R9, R11, R3, 0x1, P6 ;  /* 0x000000030b097211 */ /* 0x000fe200030f0eff */
[----:B------:R0:W-:Y:S01]  /*8b5e0*/  STL.64 [R1+0xb28], R18 ;  /* 0x000b281201007387 */ /* 0x0001e20000100a00 */
[-C--:B------:R-:W-:Y:S01]  /*8b5f0*/  IADD3 R22, P5, R10, R2.reuse, RZ ;  /* 0x000000020a167210 */ /* 0x080fe20007fbe0ff */
[C---:B------:R-:W-:Y:S02]  /*8b600*/  IMAD R10, R28.reuse, 0x5, RZ ;  /* 0x000000051c0a7824 */ /* 0x040fe400078e02ff */
[----:B------:R1:W-:Y:S01]  /*8b610*/  STL.64 [R1+0x10c8], R8 ;  /* 0x0010c80801007387 */ /* 0x0003e20000100a00 */
[C---:B------:R-:W-:Y:S02]  /*8b620*/  IMAD R11, R28.reuse, 0x28, RZ ;  /* 0x000000281c0b7824 */ /* 0x040fe400078e02ff */
[----:B0-----:R-:W-:Y:S01]  /*8b630*/  IMAD R18, R28, 0x13f, RZ ;  /* 0x0000013f1c127824 */ /* 0x001fe200078e02ff */
[----:B-1----:R-:W-:-:S04]  /*8b640*/  IADD3 R8, P6, R27, R2, RZ ;  /* 0x000000021b087210 */ /* 0x002fc80007fde0ff */
[-C--:B------:R-:W-:Y:S01]  /*8b650*/  LEA.HI.X.SX32 R23, R18, R3.reuse, 0x1, P5 ;  /* 0x0000000312177211 */ /* 0x080fe200028f0eff */
[----:B------:R-:W-:Y:S01]  /*8b660*/  IMAD R19, R28, 0x14, RZ ;  /* 0x000000141c137824 */ /* 0x000fe200078e02ff */
[----:B------:R-:W-:-:S03]  /*8b670*/  LEA.HI.X.SX32 R9, R10, R3, 0x1, P6 ;  /* 0x000000030a097211 */ /* 0x000fc600030f0eff */
[----:B------:R0:W-:Y:S02]  /*8b680*/  STL.64 [R1+0x10e0], R22 ;  /* 0x0010e01601007387 */ /* 0x0001e40000100a00 */
[----:B------:R1:W-:Y:S02]  /*8b690*/  STL.64 [R1+0xe50], R8 ;  /* 0x000e500801007387 */ /* 0x0003e40000100a00 */
[C---:B------:R-:W-:Y:S02]  /*8b6a0*/  IMAD R18, R28.reuse, 0x50, RZ ;  /* 0x000000501c127824 */ /* 0x040fe400078e02ff */
[----:B------:R-:W-:Y:S01]  /*8b6b0*/  IMAD R10, R28, 0xa0, RZ ;  /* 0x000000a01c0a7824 */ /* 0x000fe200078e02ff */
[-C--:B0-----:R-:W-:Y:S02]  /*8b6c0*/  IADD3 R22, P5, R19, R2.reuse, RZ ;  /* 0x0000000213167210 */ /* 0x081fe40007fbe0ff */
[----:B-1----:R-:W-:Y:S02]  /*8b6d0*/  IADD3 R8, P6, R11, R2, RZ ;  /* 0x000000020b087210 */ /* 0x002fe40007fde0ff */
[----:B------:R-:W-:-:S02]  /*8b6e0*/  LEA.HI.X.SX32 R23, R27, R3, 0x1, P5 ;  /* 0x000000031b177211 */ /* 0x000fc400028f0eff */
[----:B------:R-:W-:-:S03]  /*8b6f0*/  LEA.HI.X.SX32 R9, R19, R3, 0x1, P6 ;  /* 0x0000000313097211 */ /* 0x000fc600030f0eff */
[----:B------:R0:W-:Y:S02]  /*8b700*/  STL.64 [R1+0xe28], R22 ;  /* 0x000e281601007387 */ /* 0x0001e40000100a00 */
[----:B------:R1:W-:Y:S02]  /*8b710*/  STL.64 [R1+0xdf8], R8 ;  /* 0x000df80801007387 */ /* 0x0003e40000100a00 */
[----:B------:R-:W-:Y:S01]  /*8b720*/  IMAD R19, R28, 0x140, RZ ;  /* 0x000001401c137824 */ /* 0x000fe200078e02ff */
[-C--:B0-----:R-:W-:Y:S02]  /*8b730*/  IADD3 R22, P5, R18, R2.reuse, RZ ;  /* 0x0000000212167210 */ /* 0x081fe40007fbe0ff */
[----:B-1----:R-:W-:Y:S02]  /*8b740*/  IADD3 R8, P6, R10, R2, RZ ;  /* 0x000000020a087210 */ /* 0x002fe40007fde0ff */
[-C--:B------:R-:W-:Y:S02]  /*8b750*/  LEA.HI.X.SX32 R23, R11, R3.reuse, 0x1, P5 ;  /* 0x000000030b177211 */ /* 0x080fe400028f0eff */
[----:B------:R-:W-:Y:S01]  /*8b760*/  LEA.HI.X.SX32 R9, R18, R3, 0x1, P6 ;  /* 0x0000000312097211 */ /* 0x000fe200030f0eff */
[----:B------:R-:W-:-:S02]  /*8b770*/  IMAD R11, R28, 0x280, RZ ;  /* 0x000002801c0b7824 */ /* 0x000fc400078e02ff */
[----:B------:R-:W-:Y:S02]  /*8b780*/  STL.64 [R1+0xd98], R22 ;  /* 0x000d981601007387 */ /* 0x000fe40000100a00 */
[----:B------:R0:W-:Y:S01]  /*8b790*/  STL.64 [R1+0xcb0], R8 ;  /* 0x000cb00801007387 */ /* 0x0001e20000100a00 */
[----:B------:R-:W-:Y:S01]  /*8b7a0*/  IADD3 R26, P5, R19, R2, RZ ;  /* 0x00000002131a7210 */ /* 0x000fe20007fbe0ff */
[----:B------:R-:W-:-:S03]  /*8b7b0*/  IMAD R18, R28, 0x141, RZ ;  /* 0x000001411c127824 */ /* 0x000fc600078e02ff */
[----:B------:R-:W-:Y:S02]  /*8b7c0*/  LEA.HI.X.SX32 R27, R10, R3, 0x1, P5 ;  /* 0x000000030a1b7211 */ /* 0x000fe400028f0eff */
[----:B0-----:R-:W-:Y:S01]  /*8b7d0*/  IADD3 R8, P6, R11, R2, RZ ;  /* 0x000000020b087210 */ /* 0x001fe20007fde0ff */
[----:B------:R-:W-:-:S03]  /*8b7e0*/  IMAD R11, R28, 0x282, RZ ;  /* 0x000002821c0b7824 */ /* 0x000fc600078e02ff */
[----:B------:R-:W-:Y:S02]  /*8b7f0*/  LEA.HI.X.SX32 R9, R19, R3, 0x1, P6 ;  /* 0x0000000313097211 */ /* 0x000fe400030f0eff */
[----:B------:R-:W-:Y:S01]  /*8b800*/  IADD3 R10, P5, R11, R2, RZ ;  /* 0x000000020b0a7210 */ /* 0x000fe20007fbe0ff */
[----:B------:R-:W-:-:S03]  /*8b810*/  IMAD R22, R28, 0x142, RZ ;  /* 0x000001421c167824 */ /* 0x000fc600078e02ff */
[----:B------:R-:W-:Y:S01]  /*8b820*/  LEA.HI.X.SX32 R11, R18, R3, 0x1, P5 ;  /* 0x00000003120b7211 */ /* 0x000fe200028f0eff */
[----:B------:R0:W-:Y:S01]  /*8b830*/  STL.64 [R1+0x10d8], R8 ;  /* 0x0010d80801007387 */ /* 0x0001e20000100a00 */
[----:B------:R-:W-:Y:S03]  /*8b840*/  STL.64 [R1+0xb20], R26 ;  /* 0x000b201a01007387 */ /* 0x000fe60000100a00 */
[----:B------:R1:W-:Y:S01]  /*8b850*/  STL.64 [R1+0x10d0], R10 ;  /* 0x0010d00a01007387 */ /* 0x0003e20000100a00 */
        /* <DEDUP_REMOVED lines=10> */
[----:B------:R-:W-:-:S05]  /*8b900*/  IMAD R11, R28, 0x143, RZ ;  /* 0x000001431c0b7824 */ /* 0x000fca00078e02ff */
[----:B------:R-:W-:Y:S01]  /*8b910*/  LEA.HI.X.SX32 R9, R11, R3, 0x1, P6 ;  /* 0x000000030b097211 */ /* 0x000fe200030f0eff */
[----:B------:R-:W-:Y:S01]  /*8b920*/  IMAD R10, R28, 0x144, RZ ;  /* 0x000001441c0a7824 */ /* 0x000fe200078e02ff */
[----:B------:R-:W-:-:S03]  /*8b930*/  IADD3 R26, P5, R23, R2, RZ ;  /* 0x00000002171a7210 */ /* 0x000fc60007fbe0ff */
[----:B------:R-:W-:Y:S01]  /*8b940*/  STL.64 [R1+0x1100], R8 ;  /* 0x0011000801007387 */ /* 0x000fe20000100a00 */
[----:B------:R0:W-:Y:S02]  /*8b950*/  STL.64 [R1+0x10e8], R18 ;  /* 0x0010e81201007387 */ /* 0x0001e40000100a00 */
[C---:B0-----:R-:W-:Y:S02]  /*8b960*/  IMAD R18, R28.reuse, 0x51, RZ ;  /* 0x000000511c127824 */ /* 0x041fe400078e02ff */
[----:B------:R-:W-:Y:S01]  /*8b970*/  IMAD R19, R28, 0x288, RZ ;  /* 0x000002881c137824 */ /* 0x000fe200078e02ff */
[-C--:B------:R-:W-:Y:S02]  /*8b980*/  IADD3 R8, P6, R10, R2.reuse, RZ ;  /* 0x000000020a087210 */ /* 0x080fe40007fde0ff */
[-C--:B------:R-:W-:Y:S02]  /*8b990*/  LEA.HI.X.SX32 R27, R18, R3.reuse, 0x1, P5 ;  /* 0x00000003121b7211 */ /* 0x080fe400028f0eff */
[----:B------:R-:W-:Y:S01]  /*8b9a0*/  IADD3 R18, P5, R19, R2, RZ ;  /* 0x0000000213127210 */ /* 0x000fe20007fbe0ff */
[----:B------:R-:W-:Y:S01]  /*8b9b0*/  LEA.HI.X.SX32 R9, R23, R3, 0x1, P6 ;  /* 0x0000000317097211 */ /* 0x000fe200030f0eff */
[----:B------:R-:W-:-:S02]  /*8b9c0*/  IMAD R11, R28, 0x28a, RZ ;  /* 0x0000028a1c0b7824 */ /* 0x000fc400078e02ff */
[----:B------:R-:W-:Y:S02]  /*8b9d0*/  LEA.HI.X.SX32 R19, R10, R3, 0x1, P5 ;  /* 0x000000030a137211 */ /* 0x000fe400028f0eff */
[----:B------:R0:W-:Y:S01]  /*8b9e0*/  STL.64 [R1+0xb10], R8 ;  /* 0x000b100801007387 */ /* 0x0001e20000100a00 */
[----:B------:R-:W-:Y:S02]  /*8b9f0*/  STL.64 [R1+0xca8], R26 ;  /* 0x000ca81a01007387 */ /* 0x000fe40000100a00 */
[----:B------:R1:W-:Y:S02]  /*8ba00*/  STL.64 [R1+0x10f8], R18 ;  /* 0x0010f81201007387 */ /* 0x0003e40000100a00 */
[C---:B------:R-:W-:Y:S01]  /*8ba10*/  IMAD R10, R28.reuse, 0x28c, RZ ;  /* 0x0000028c1c0a7824 */ /* 0x040fe200078e02ff */
[----:B0-----:R-:W-:Y:S01]  /*8ba20*/  IADD3 R8, P6, R11, R2, RZ ;  /* 0x000000020b087210 */ /* 0x001fe20007fde0ff */
[C---:B-1----:R-:W-:Y:S02]  /*8ba30*/  IMAD R19, R28.reuse, 0x145, RZ ;  /* 0x000001451c137824 */ /* 0x042fe400078e02ff */
[----:B------:R-:W-:-:S02]  /*8ba40*/  IMAD R11, R28, 0x146, RZ ;  /* 0x000001461c0b7824 */ /* 0x000fc400078e02ff */
[C---:B------:R-:W-:Y:S01]  /*8ba50*/  IMAD R18, R28.reuse, 0xa3, RZ ;  /* 0x000000a31c127824 */ /* 0x040fe200078e02ff */
[-C--:B------:R-:W-:Y:S02]  /*8ba60*/  LEA.HI.X.SX32 R9, R19, R3.reuse, 0x1, P6 ;  /* 0x0000000313097211 */ /* 0x080fe400030f0eff */
[----:B------:R-:W-:Y:S01]  /*8ba70*/  IADD3 R22, P5, R11, R2, RZ ;  /* 0x000000020b167210 */ /* 0x000fe20007fbe0ff */
[----:B------:R-:W-:Y:S02]  /*8ba80*/  IMAD R19, R28, 0x28e, RZ ;  /* 0x0000028e1c137824 */ /* 0x000fe400078e02ff */
        /* <DEDUP_REMOVED lines=9> */
[C---:B------:R-:W-:Y:S01]  /*8bb20*/  IMAD R11, R28.reuse, 0xa4, RZ ;  /* 0x000000a41c0b7824 */ /* 0x040fe200078e02ff */
[----:B------:R0:W-:Y:S01]  /*8bb30*/  STL.64 [R1+0x1108], R8 ;  /* 0x0011080801007387 */ /* 0x0001e20000100a00 */
[----:B------:R-:W-:Y:S01]  /*8bb40*/  LEA.HI.X.SX32 R23, R27, R3, 0x1, P5 ;  /* 0x000000031b177211 */ /* 0x000fe200028f0eff */
[----:B------:R-:W-:Y:S02]  /*8bb50*/  IMAD R19, R28, 0x148, RZ ;  /* 0x000001481c137824 */ /* 0x000fe400078e02ff */
[----:B------:R-:W-:-:S02]  /*8bb60*/  IADD3 R26, P5, R11, R2, RZ ;  /* 0x000000020b1a7210 */ /* 0x000fc40007fbe0ff */
[----:B------:R1:W-:Y:S01]  /*8bb70*/  STL.64 [R1+0x1120], R22 ;  /* 0x0011201601007387 */ /* 0x0003e20000100a00 */
[----:B0-----:R-:W-:-:S04]  /*8bb80*/  IADD3 R8, P6, R10, R2, RZ ;  /* 0x000000020a087210 */ /* 0x001fc80007fde0ff */
[-C--:B------:R-:W-:Y:S02]  /*8bb90*/  LEA.HI.X.SX32 R9, R18, R3.reuse, 0x1, P6 ;  /* 0x0000000312097211 */ /* 0x080fe400030f0eff */
[----:B-1----:R-:W-:Y:S02]  /*8bba0*/  IADD3 R22, P6, R19, R2, RZ ;  /* 0x0000000213167210 */ /* 0x002fe40007fde0ff */
[-C--:B------:R-:W-:Y:S01]  /*8bbb0*/  LEA.HI.X.SX32 R27, R10, R3.reuse, 0x1, P5 ;  /* 0x000000030a1b7211 */ /* 0x080fe200028f0eff */
[----:B------:R0:W-:Y:S01]  /*8bbc0*/  STL.64 [R1+0xd90], R8 ;  /* 0x000d900801007387 */ /* 0x0001e20000100a00 */
[----:B------:R-:W-:Y:S01]  /*8bbd0*/  LEA.HI.X.SX32 R23, R11, R3, 0x1, P6 ;  /* 0x000000030b177211 */ /* 0x000fe200030f0eff */
[C---:B------:R-:W-:Y:S02]  /*8bbe0*/  IMAD R10, R28.reuse, 0x292, RZ ;  /* 0x000002921c0a7824 */ /* 0x040fe400078e02ff */
[----:B------:R-:W-:Y:S02]  /*8bbf0*/  STL.64 [R1+0xca0], R26 ;  /* 0x000ca01a01007387 */ /* 0x000fe40000100a00 */
[----:B------:R1:W-:Y:S01]  /*8bc00*/  STL.64 [R1+0xb00], R22 ;  /* 0x000b001601007387 */ /* 0x0003e20000100a00 */
[----:B0-----:R-:W-:-:S05]  /*8bc10*/  IMAD R8, R28, 0x290, RZ ;  /* 0x000002901c087824 */ /* 0x001fca00078e02ff */
[-C--:B------:R-:W-:Y:S02]  /*8bc20*/  IADD3 R8, P5, R8, R2.reuse, RZ ;  /* 0x0000000208087210 */ /* 0x080fe40007fbe0ff */
[----:B-1----:R-:W-:Y:S01]  /*8bc30*/  IADD3 R22, P6, R10, R2, RZ ;  /* 0x000000020a167210 */ /* 0x002fe20007fde0ff */
[C---:B------:R-:W-:Y:S01]  /*8bc40*/  IMAD R10, R28.reuse, 0x149, RZ ;  /* 0x000001491c0a7824 */ /* 0x040fe200078e02ff */
[----:B------:R-:W-:Y:S01]  /*8bc50*/  LEA.HI.X.SX32 R9, R19, R3, 0x1, P5 ;  /* 0x0000000313097211 */ /* 0x000fe200028f0eff */
[----:B------:R-:W-:-:S03]  /*8bc60*/  IMAD R11, R28, 0x14a, RZ ;  /* 0x0000014a1c0b7824 */ /* 0x000fc600078e02ff */
[----:B------:R-:W-:Y:S01]  /*8bc70*/  LEA.HI.X.SX32 R23, R10, R3, 0x1, P6 ;  /* 0x000000030a177211 */ /* 0x000fe200030f0eff */
[----:B------:R0:W-:Y:S04]  /*8bc80*/  STL.64 [R1+0x1118], R8 ;  /* 0x0011180801007387 */ /* 0x0001e80000100a00 */
[----:B------:R1:W-:Y:S01]  /*8bc90*/  STL.64 [R1+0x1110], R22 ;  /* 0x0011101601007387 */ /* 0x0003e20000100a00 */
[----:B------:R-:W-:Y:S01]  /*8bca0*/  IADD3 R18, P5, R11, R2, RZ ;  /* 0x000000020b127210 */ /* 0x000fe20007fbe0ff */
[C---:B------:R-:W-:Y:S02]  /*8bcb0*/  IMAD R10, R28.reuse, 0x296, RZ ;  /* 0x000002961c0a7824 */ /* 0x040fe400078e02ff */
[C---:B0-----:R-:W-:Y:S02]  /*8bcc0*/  IMAD R8, R28.reuse, 0x294, RZ ;  /* 0x000002941c087824 */ /* 0x041fe400078e02ff */
[----:B-1----:R-:W-:-:S03]  /*8bcd0*/  IMAD R23, R28, 0xa5, RZ ;  /* 0x000000a51c177824 */ /* 0x002fc600078e02ff */
[----:B------:R-:W-:Y:S02]  /*8bce0*/  IADD3 R8, P6, R8, R2, RZ ;  /* 0x0000000208087210 */ /* 0x000fe40007fde0ff */
[-C--:B------:R-:W-:Y:S01]  /*8bcf0*/  LEA.HI.X.SX32 R19, R23, R3.reuse, 0x1, P5 ;  /* 0x0000000317137211 */ /* 0x080fe200028f0eff */
[C---:B------:R-:W-:Y:S01]  /*8bd00*/  IMAD R23, R28.reuse, 0xa6, RZ ;  /* 0x000000a61c177824 */ /* 0x040fe200078e02ff */
[----:B------:R-:W-:Y:S01]  /*8bd10*/  LEA.HI.X.SX32 R9, R11, R3, 0x1, P6 ;  /* 0x000000030b097211 */ /* 0x000fe200030f0eff */
[C---:B------:R-:W-:Y:S02]  /*8bd20*/  IMAD R27, R28.reuse, 0x14b, RZ ;  /* 0x0000014b1c1b7824 */ /* 0x040fe400078e02ff */
[----:B------:R0:W-:Y:S02]  /*8bd30*/  STL.64 [R1+0xaf8], R18 ;  /* 0x000af81201007387 */ /* 0x0001e40000100a00 */
[----:B------:R1:W-:Y:S02]  /*8bd40*/  STL.64 [R1+0x1128], R8 ;  /* 0x0011280801007387 */ /* 0x0003e40000100a00 */
[----:B------:R-:W-:-:S02]  /*8bd50*/  IMAD R22, R28, 0x53, RZ ;  /* 0x000000531c167824 */ /* 0x000fc400078e02ff */
[----:B------:R-:W-:Y:S01]  /*8bd60*/  IMAD R11, R28, 0x14c, RZ ;  /* 0x0000014c1c0b7824 */ /* 0x000fe200078e02ff */
[-C--:B0-----:R-:W-:Y:S02]  /*8bd70*/  IADD3 R18, P5, R10, R2.reuse, RZ ;  /* 0x000000020a127210 */ /* 0x081fe40007fbe0ff */
[----:B-1----:R-:W-:Y:S01]  /*8bd80*/  IADD3 R8, P6, R23, R2, RZ ;  /* 0x0000000217087210 */ /* 0x002fe20007fde0ff */
[----:B------:R-:W-:Y:S01]  /*8bd90*/  IMAD R10, R28, 0x298, RZ ;  /* 0x000002981c0a7824 */ /* 0x000fe200078e02ff */
[-C--:B------:R-:W-:Y:S02]  /*8bda0*/  LEA.HI.X.SX32 R19, R27, R3.reuse, 0x1, P5 ;  /* 0x000000031b137211 */ /* 0x080fe400028f0eff */
[----:B------:R-:W-:-:S03]  /*8bdb0*/  LEA.HI.X.SX32 R9, R22, R3, 0x1, P6 ;  /* 0x0000000316097211 */ /* 0x000fc600030f0eff */
[----:B------:R-:W-:Y:S02]  /*8bdc0*/  STL.64 [R1+0x1140], R18 ;  /* 0x0011401201007387 */ /* 0x000fe40000100a00 */
[----:B------:R0:W-:Y:S02]  /*8bdd0*/  STL.64 [R1+0xc98], R8 ;  /* 0x000c980801007387 */ /* 0x0001e40000100a00 */
[----:B------:R-:W-:Y:S01]  /*8bde0*/  IMAD R22, R28, 0x14e, RZ ;  /* 0x0000014e1c167824 */ /* 0x000fe200078e02ff */
[-C--:B0-----:R-:W-:Y:S02]  /*8bdf0*/  IADD3 R8, P6, R10, R2.reuse, RZ ;  /* 0x000000020a087210 */ /* 0x081fe40007fde0ff */
[C---:B------:R-:W-:Y:S01]  /*8be00*/  IADD3 R18, P5, R11.reuse, R2, RZ ;  /* 0x000000020b127210 */ /* 0x040fe20007fbe0ff */
[----:B------:R-:W-:Y:S01]  /*8be10*/  IMAD R10, R28, 0x29a, RZ ;  /* 0x0000029a1c0a7824 */ /* 0x000fe200078e02ff */
[-C--:B------:R-:W-:Y:S02]  /*8be20*/  LEA.HI.X.SX32 R9, R11, R3.reuse, 0x1, P6 ;  /* 0x000000030b097211 */ /* 0x080fe400030f0eff */
[----:B------:R-:W-:-:S02]  /*8be30*/  LEA.HI.X.SX32 R19, R23, R3, 0x1, P5 ;  /* 0x0000000317137211 */ /* 0x000fc400028f0eff */
[-C--:B------:R-:W-:Y:S01]  /*8be40*/  IADD3 R26, P5, R10, R2.reuse, RZ ;  /* 0x000000020a1a7210 */ /* 0x080fe20007fbe0ff */
[C---:B------:R-:W-:Y:S01]  /*8be50*/  IMAD R10, R28.reuse, 0xa7, RZ ;  /* 0x000000a71c0a7824 */ /* 0x040fe200078e02ff */
[----:B------:R0:W-:Y:S01]  /*8be60*/  STL.64 [R1+0x1138], R8 ;  /* 0x0011380801007387 */ /* 0x0001e20000100a00 */
[----:B------:R1:W-:Y:S02]  /*8be70*/  STL.64 [R1+0xaf0], R18 ;  /* 0x000af01201007387 */ /* 0x0003e40000100a00 */
[----:B------:R-:W-:Y:S01]  /*8be80*/  IMAD R11, R28, 0x29e, RZ ;  /* 0x0000029e1c0b7824 */ /* 0x000fe200078e02ff */
[----:B0-----:R-:W-:Y:S01]  /*8be90*/  IADD3 R8, P6, R22, R2, RZ ;  /* 0x0000000216087210 */ /* 0x001fe20007fde0ff */
[C---:B-1----:R-:W-:Y:S02]  /*8bea0*/  IMAD R18, R28.reuse, 0x14d, RZ ;  /* 0x0000014d1c127824 */ /* 0x042fe400078e02ff */
[----:B------:R-:W-:Y:S01]  /*8beb0*/  IMAD R19, R28, 0x29c, RZ ;  /* 0x0000029c1c137824 */ /* 0x000fe200078e02ff */
[----:B------:R-:W-:-:S02]  /*8bec0*/  LEA.HI.X.SX32 R9, R10, R3, 0x1, P6 ;  /* 0x000000030a097211 */ /* 0x000fc400030f0eff */
[-C--:B------:R-:W-:Y:S02]  /*8bed0*/  LEA.HI.X.SX32 R27, R18, R3.reuse, 0x1, P5 ;  /* 0x00000003121b7211 */ /* 0x080fe400028f0eff */
[-C--:B------:R-:W-:Y:S01]  /*8bee0*/  IADD3 R18, P5, R19, R2.reuse, RZ ;  /* 0x0000000213127210 */ /* 0x080fe20007fbe0ff */
[----:B------:R0:W-:Y:S01]  /*8bef0*/  STL.64 [R1+0xae8], R8 ;  /* 0x000ae80801007387 */ /* 0x0001e20000100a00 */
[----:B------:R-:W-:Y:S02]  /*8bf00*/  IMAD R23, R28, 0x2a, RZ ;  /* 0x0000002a1c177824 */ /* 0x000fe400078e02ff */
[-C--:B------:R-:W-:Y:S01]  /*8bf10*/  LEA.HI.X.SX32 R19, R22, R3.reuse, 0x1, P5 ;  /* 0x0000000316137211 */ /* 0x080fe200028f0eff */
[----:B------:R1:W-:Y:S01]  /*8bf20*/  STL.64 [R1+0x1130], R26 ;  /* 0x0011301a01007387 */ /* 0x0003e20000100a00 */
[----:B0-----:R-:W-:Y:S01]  /*8bf30*/  IADD3 R8, P6, R11, R2, RZ ;  /* 0x000000020b087210 */ /* 0x001fe20007fde0ff */
[C---:B------:R-:W-:Y:S02]  /*8bf40*/  IMAD R11, R28.reuse, 0x14f, RZ ;  /* 0x0000014f1c0b7824 */ /* 0x040fe400078e02ff */
[----:B------:R0:W-:Y:S03]  /*8bf50*/  STL.64 [R1+0x1148], R18 ;  /* 0x0011481201007387 */ /* 0x0001e60000100a00 */
[----:B------:R-:W-:Y:S01]  /*8bf60*/  LEA.HI.X.SX32 R9, R11, R3, 0x1, P6 ;  /* 0x000000030b097211 */ /* 0x000fe200030f0eff */
[----:B------:R-:W-:-:S02]  /*8bf70*/  IMAD R11, R28, 0x15, RZ ;  /* 0x000000151c0b7824 */ /* 0x000fc400078e02ff */
[C---:B------:R-:W-:Y:S02]  /*8bf80*/  IMAD R10, R28.reuse, 0x54, RZ ;  /* 0x000000541c0a7824 */ /* 0x040fe400078e02ff */
[----:B-1----:R-:W-:Y:S01]  /*8bf90*/  IMAD R27, R28, 0xa8, RZ ;  /* 0x000000a81c1b7824 */ /* 0x002fe200078e02ff */
[----:B0-----:R-:W-:-:S04]  /*8bfa0*/  IADD3 R18, P5, R23, R2, RZ ;  /* 0x0000000217127210 */ /* 0x001fc80007fbe0ff */
[-C--:B------:R-:W-:Y:S01]  /*8bfb0*/  LEA.HI.X.SX32 R19, R11, R3.reuse, 0x1, P5 ;  /* 0x000000030b137211 */ /* 0x080fe200028f0eff */
[----:B------:R0:W-:Y:S04]  /*8bfc0*/  STL.64 [R1+0x1160], R8 ;  /* 0x0011600801007387 */ /* 0x0001e80000100a00 */
[----:B------:R1:W-:Y:S01]  /*8bfd0*/  STL.64 [R1+0xdf0], R18 ;  /* 0x000df01201007387 */ /* 0x0003e20000100a00 */
[-C--:B0-----:R-:W-:Y:S02]  /*8bfe0*/  IADD3 R8, P6, R10, R2.reuse, RZ ;  /* 0x000000020a087210 */ /* 0x081fe40007fde0ff */
[----:B-1----:R-:W-:Y:S02]  /*8bff0*/  IADD3 R18, P5, R27, R2, RZ ;  /* 0x000000021b127210 */ /* 0x002fe40007fbe0ff */
[----:B------:R-:W-:-:S02]  /*8c000*/  LEA.HI.X.SX32 R9, R23, R3, 0x1, P6 ;  /* 0x0000000317097211 */ /* 0x000fc400030f0eff */
[----:B------:R-:W-:-:S03]  /*8c010*/  LEA.HI.X.SX32 R19, R10, R3, 0x1, P5 ;  /* 0x000000030a137211 */ /* 0x000fc600028f0eff */
[----:B------:R-:W-:Y:S02]  /*8c020*/  STL.64 [R1+0xd88], R8 ;  /* 0x000d880801007387 */ /* 0x000fe40000100a00 */
[----:B------:R0:W-:Y:S02]  /*8c030*/  STL.64 [R1+0xc90], R18 ;  /* 0x000c901201007387 */ /* 0x0001e40000100a00 */
[----:B0-----:R-:W2:Y:S01]  /*8c040*/  LDL.LU.64 R18, [R1+0x24e0] ;  /* 0x0024e00001127983 */ /* 0x001ea20000300a00 */
[----:B------:R-:W-:-:S05]  /*8c050*/  IMAD R11, R28, 0x150, RZ ;  /* 0x000001501c0b7824 */ /* 0x000fca00078e02ff */
[----:B------:R-:W-:Y:S01]  /*8c060*/  IADD3 R8, P6, R11, R2, RZ ;  /* 0x000000020b087210 */ /* 0x000fe20007fde0ff */
[C---:B------:R-:W-:Y:S02]  /*8c070*/  IMAD R10, R28.reuse, 0x2a2, RZ ;  /* 0x000002a21c0a7824 */ /* 0x040fe400078e02ff */
[----:B------:R-:W-:Y:S01]  /*8c080*/  IMAD R23, R28, 0x2a0, RZ ;  /* 0x000002a01c177824 */ /* 0x000fe200078e02ff */
[----:B------:R-:W-:-:S04]  /*8c090*/  LEA.HI.X.SX32 R9, R27, R3, 0x1, P6 ;  /* 0x000000031b097211 */ /* 0x000fc800030f0eff */
[-C--:B------:R-:W-:Y:S01]  /*8c0a0*/  IADD3 R22, P5, R23, R2.reuse, RZ ;  /* 0x0000000217167210 */ /* 0x080fe20007fbe0ff */
[----:B------:R0:W-:Y:S03]  /*8c0b0*/  STL.64 [R1+0xae0], R8 ;  /* 0x000ae00801007387 */ /* 0x0001e60000100a00 */
[-C--:B------:R-:W-:Y:S02]  /*8c0c0*/  LEA.HI.X.SX32 R23, R11, R3.reuse, 0x1, P5 ;  /* 0x000000030b177211 */ /* 0x080fe400028f0eff */
[----:B0-----:R-:W-:Y:S01]  /*8c0d0*/  IADD3 R8, P6, R10, R2, RZ ;  /* 0x000000020a087210 */ /* 0x001fe20007fde0ff */
[----:B------:R-:W-:Y:S02]  /*8c0e0*/  IMAD R10, R28, 0x151, RZ ;  /* 0x000001511c0a7824 */ /* 0x000fe400078e02ff */
[----:B------:R-:W-:Y:S03]  /*8c0f0*/  STL.64 [R1+0x1158], R22 ;  /* 0x0011581601007387 */ /* 0x000fe60000100a00 */
[----:B------:R-:W-:Y:S01]  /*8c100*/  LEA.HI.X.SX32 R9, R10, R3, 0x1, P6 ;  /* 0x000000030a097211 */ /* 0x000fe200030f0eff */
[----:B------:R-:W-:-:S04]  /*8c110*/  IMAD R11, R28, 0x2a4, RZ ;  /* 0x000002a41c0b7824 */ /* 0x000fc800078e02ff */
[----:B------:R0:W-:Y:S01]  /*8c120*/  STL.64 [R1+0x1150], R8 ;  /* 0x0011500801007387 */ /* 0x0001e20000100a00 */
[-C--:B------:R-:W-:Y:S01]  /*8c130*/  IADD3 R10, P6, R11, R2.reuse, RZ ;  /* 0x000000020b0a7210 */ /* 0x080fe20007fde0ff */
[C---:B------:R-:W-:Y:S02]  /*8c140*/  IMAD R27, R28.reuse, 0x153, RZ ;  /* 0x000001531c1b7824 */ /* 0x040fe400078e02ff */
[C---:B0-----:R-:W-:Y:S02]  /*8c150*/  IMAD R9, R28.reuse, 0xa9, RZ ;  /* 0x000000a91c097824 */ /* 0x041fe400078e02ff */
[----:B------:R-:W-:Y:S01]  /*8c160*/  IMAD R8, R28, 0x2a6, RZ ;  /* 0x000002a61c087824 */ /* 0x000fe200078e02ff */
[----:B--2---:R-:W-:-:S04]  /*8c170*/  IADD3 R22, P5, R18, R2, RZ ;  /* 0x0000000212167210 */ /* 0x004fc80007fbe0ff */
[-C--:B------:R-:W-:Y:S01]  /*8c180*/  LEA.HI.X.SX32 R23, R9, R3.reuse, 0x1, P5 ;  /* 0x0000000309177211 */ /* 0x080fe200028f0eff */
[----:B------:R-:W-:Y:S01]  /*8c190*/  IADD3 R8, P5, R8, R2, RZ ;  /* 0x0000000208087210 */ /* 0x000fe20007fbe0ff */
[----:B------:R-:W-:-:S03]  /*8c1a0*/  LEA.HI.X.SX32 R11, R18, R3, 0x1, P6 ;  /* 0x00000003120b7211 */ /* 0x000fc600030f0eff */
[----:B------:R-:W-:Y:S01]  /*8c1b0*/  LEA.HI.X.SX32 R9, R27, R3, 0x1, P5 ;  /* 0x000000031b097211 */ /* 0x000fe200028f0eff */
[----:B------:R-:W-:Y:S01]  /*8c1c0*/  STL.64 [R1+0xad8], R22 ;  /* 0x000ad81601007387 */ /* 0x000fe20000100a00 */
[----:B------:R-:W-:Y:S03]  /*8c1d0*/  STL.64 [R1+0x1168], R10 ;  /* 0x0011680a01007387 */ /* 0x000fe60000100a00 */
[----:B------:R0:W-:Y:S04]  /*8c1e0*/  STL.64 [R1+0x1180], R8 ;  /* 0x0011800801007387 */ /* 0x0001e80000100a00 */
[----:B0-----:R-:W2:Y:S01]  /*8c1f0*/  LDL.LU R9, [R1+0x24d8] ;  /* 0x0024d80001097983 */ /* 0x001ea20000300800 */
[----:B------:R-:W-:-:S02]  /*8c200*/  IMAD R26, R28, 0xaa, RZ ;  /* 0x000000aa1c1a7824 */ /* 0x000fc400078e02ff */
[----:B------:R-:W-:-:S03]  /*8c210*/  IMAD R11, R28, 0x55, RZ ;  /* 0x000000551c0b7824 */ /* 0x000fc600078e02ff */
[----:B------:R-:W-:Y:S01]  /*8c220*/  IADD3 R22, P6, R26, R2, RZ ;  /* 0x000000021a167210 */ /* 0x000fe20007fde0ff */
[----:B------:R-:W-:-:S03]  /*8c230*/  IMAD R10, R28, 0x154, RZ ;  /* 0x000001541c0a7824 */ /* 0x000fc600078e02ff */
[----:B------:R-:W-:Y:S01]  /*8c240*/  LEA.HI.X.SX32 R23, R11, R3, 0x1, P6 ;  /* 0x000000030b177211 */ /* 0x000fe200030f0eff */
[----:B------:R-:W-:Y:S01]  /*8c250*/  IMAD R4, R28, 0x2ca, RZ ;  /* 0x000002ca1c047824 */ /* 0x000fe200078e02ff */
[----:B------:R-:W-:-:S03]  /*8c260*/  IADD3 R8, P5, R10, R2, RZ ;  /* 0x000000020a087210 */ /* 0x000fc60007fbe0ff */
[----:B------:R0:W-:Y:S02]  /*8c270*/  STL.64 [R1+0xc88], R22 ;  /* 0x000c881601007387 */ /* 0x0001e40000100a00 */
[----:B------:R-:W-:Y:S01]  /*8c280*/  STL [R1+0xad0], R8 ;  /* 0x000ad00801007387 */ /* 0x000fe20000100800 */
[----:B0-----:R-:W-:Y:S01]  /*8c290*/  IADD3 R22, P6, R5, R2, RZ ;  /* 0x0000000205167210 */ /* 0x001fe20007fde0ff */
[----:B------:R-:W-:-:S05]  /*8c2a0*/  IMAD R5, R28, 0x2f2, RZ ;  /* 0x000002f21c057824 */ /* 0x000fca00078e02ff */
[----:B------:R0:W-:Y:S02]  /*8c2b0*/  STL.64 [R1+0x24b0], R4 ;  /* 0x0024b00401007387 */ /* 0x0001e40000100a00 */
[----:B0-----:R-:W-:Y:S01]  /*8c2c0*/  MOV R4, R8 ;  /* 0x0000000800047202 */ /* 0x001fe20000000f00 */
[----:B--2---:R-:W-:Y:S02]  /*8c2d0*/  IMAD.MOV.U32 R5, RZ, RZ, R9 ;  /* 0x000000ffff057224 */ /* 0x004fe400078e0009 */
[----:B------:R-:W2:Y:S01]  /*8c2e0*/  LDL.LU.64 R8, [R1+0x24d0] ;  /* 0x0024d00001087983 */ /* 0x000ea20000300a00 */
[----:B------:R-:W-:Y:S01]  /*8c2f0*/  IMAD R27, R28, 0x2aa, RZ ;  /* 0x000002aa1c1b7824 */ /* 0x000fe200078e02ff */
[-C--:B------:R-:W-:Y:S02]  /*8c300*/  LEA.HI.X.SX32 R5, R26, R3.reuse, 0x1, P5 ;  /* 0x000000031a057211 */ /* 0x080fe400028f0eff */
[----:B------:R-:W-:Y:S01]  /*8c310*/  LEA.HI.X.SX32 R23, R10, R3, 0x1, P6 ;  /* 0x000000030a177211 */ /* 0x000fe200030f0eff */
[----:B------:R-:W-:-:S02]  /*8c320*/  IMAD R11, R28, 0x156, RZ ;  /* 0x000001561c0b7824 */ /* 0x000fc400078e02ff */
[C---:B------:R-:W-:Y:S01]  /*8c330*/  IMAD R26, R28.reuse, 0x155, RZ ;  /* 0x000001551c1a7824 */ /* 0x040fe200078e02ff */
[----:B------:R-:W-:Y:S01]  /*8c340*/  IADD3 R4, P5, R27, R2, RZ ;  /* 0x000000021b047210 */ /* 0x000fe20007fbe0ff */
[----:B------:R0:W-:Y:S01]  /*8c350*/  STL [R1+0xad4], R5 ;  /* 0x000ad40501007387 */ /* 0x0001e20000100800 */
[----:B------:R1:W-:Y:S02]  /*8c360*/  STL.64 [R1+0x1178], R22 ;  /* 0x0011781601007387 */ /* 0x0003e40000100a00 */
[C---:B------:R-:W-:Y:S02]  /*8c370*/  IMAD R10, R28.reuse, 0xab, RZ ;  /* 0x000000ab1c0a7824 */ /* 0x040fe400078e02ff */
[C---:B------:R-:W-:Y:S02]  /*8c380*/  IMAD R27, R28.reuse, 0x2ac, RZ ;  /* 0x000002ac1c1b7824 */ /* 0x040fe400078e02ff */
[----:B------:R-:W-:Y:S01]  /*8c390*/  IMAD R7, R28, 0x2ae, RZ ;  /* 0x000002ae1c077824 */ /* 0x000fe200078e02ff */
[----:B0-----:R-:W-:-:S02]  /*8c3a0*/  LEA.HI.X.SX32 R5, R26, R3, 0x1, P5 ;  /* 0x000000031a057211 */ /* 0x001fc400028f0eff */
[----:B-1----:R-:W-:-:S04]  /*8c3b0*/  IADD3 R22, P6, R11, R2, RZ ;  /* 0x000000020b167210 */ /* 0x002fc80007fde0ff */
[----:B------:R-:W-:Y:S01]  /*8c3c0*/  LEA.HI.X.SX32 R23, R10, R3, 0x1, P6 ;  /* 0x000000030a177211 */ /* 0x000fe200030f0eff */
[----:B------:R0:W-:Y:S01]  /*8c3d0*/  STL.64 [R1+0x1170], R4 ;  /* 0x0011700401007387 */ /* 0x0001e20000100a00 */
[----:B------:R-:W-:-:S03]  /*8c3e0*/  IMAD R6, R28, 0x2c8, RZ ;  /* 0x000002c81c067824 */ /* 0x000fc600078e02ff */
[----:B------:R1:W-:Y:S01]  /*8c3f0*/  STL.64 [R1+0xac8], R22 ;  /* 0x000ac81601007387 */ /* 0x0003e20000100a00 */
[C---:B------:R-:W-:Y:S01]  /*8c400*/  IMAD R10, R28.reuse, 0x56, RZ ;  /* 0x000000561c0a7824 */ /* 0x040fe200078e02ff */
[-C--:B0-----:R-:W-:Y:S02]  /*8c410*/  IADD3 R4, P5, R27, R2.reuse, RZ ;  /* 0x000000021b047210 */ /* 0x081fe40007fbe0ff */
[----:B-1----:R-:W-:Y:S01]  /*8c420*/  IADD3 R22, P6, R7, R2, RZ ;  /* 0x0000000207167210 */ /* 0x002fe20007fde0ff */
[C---:B------:R-:W-:Y:S01]  /*8c430*/  IMAD R7, R28.reuse, 0x17a, RZ ;  /* 0x0000017a1c077824 */ /* 0x040fe200078e02ff */
[----:B------:R-:W-:Y:S01]  /*8c440*/  LEA.HI.X.SX32 R5, R11, R3, 0x1, P5 ;  /* 0x000000030b057211 */ /* 0x000fe200028f0eff */
[----:B------:R-:W-:-:S03]  /*8c450*/  IMAD R26, R28, 0x2b, RZ ;  /* 0x0000002b1c1a7824 */ /* 0x000fc600078e02ff */
[----:B------:R-:W-:Y:S01]  /*8c460*/  STL.64 [R1+0x24b8], R6 ;  /* 0x0024b80601007387 */ /* 0x000fe20000100a00 */
[----:B------:R0:W-:Y:S02]  /*8c470*/  STL.64 [R1+0x1188], R4 ;  /* 0x0011880401007387 */ /* 0x0001e40000100a00 */
[C---:B------:R-:W-:Y:S02]  /*8c480*/  IMAD R27, R28.reuse, 0x158, RZ ;  /* 0x000001581c1b7824 */ /* 0x040fe400078e02ff */
[----:B------:R-:W-:Y:S01]  /*8c490*/  IMAD R11, R28, 0x2b0, RZ ;  /* 0x000002b01c0b7824 */ /* 0x000fe200078e02ff */
[----:B0-----:R-:W-:Y:S01]  /*8c4a0*/  IADD3 R4, P5, R10, R2, RZ ;  /* 0x000000020a047210 */ /* 0x001fe20007fbe0ff */
[----:B------:R-:W-:-:S03]  /*8c4b0*/  IMAD R7, R28, 0xac, RZ ;  /* 0x000000ac1c077824 */ /* 0x000fc600078e02ff */
[-C--:B------:R-:W-:Y:S01]  /*8c4c0*/  LEA.HI.X.SX32 R5, R26, R3.reuse, 0x1, P5 ;  /* 0x000000031a057211 */ /* 0x080fe200028f0eff */
[C---:B------:R-:W-:Y:S02]  /*8c4d0*/  IMAD R26, R28.reuse, 0x2b2, RZ ;  /* 0x000002b21c1a7824 */ /* 0x040fe400078e02ff */
[C---:B------:R-:W-:Y:S02]  /*8c4e0*/  IMAD R6, R28.reuse, 0x159, RZ ;  /* 0x000001591c067824 */ /* 0x040fe400078e02ff */
[----:B------:R-:W-:Y:S01]  /*8c4f0*/  IMAD R17, R28, 0x2b6, RZ ;  /* 0x000002b61c117824 */ /* 0x000fe200078e02ff */
[----:B--2---:R-:W-:-:S05]  /*8c500*/  LEA.HI.X.SX32 R23, R9, R3, 0x1, P6 ;  /* 0x0000000309177211 */ /* 0x004fca00030f0eff */
[----:B------:R0:W-:Y:S01]  /*8c510*/  STL.64 [R1+0x11a0], R22 ;  /* 0x0011a01601007387 */ /* 0x0001e20000100a00 */
[----:B------:R1:W-:Y:S01]  /*8c520*/  STL.64 [R1+0xd80], R4 ;  /* 0x000d800401007387 */ /* 0x0003e20000100a00 */
[-C--:B0-----:R-:W-:Y:S02]  /*8c530*/  IADD3 R22, P6, R7, R2.reuse, RZ ;  /* 0x0000000207167210 */ /* 0x081fe40007fde0ff */
[-C--:B-1----:R-:W-:Y:S02]  /*8c540*/  IADD3 R4, P5, R27, R2.reuse, RZ ;  /* 0x000000021b047210 */ /* 0x082fe40007fbe0ff */
[-C--:B------:R-:W-:Y:S01]  /*8c550*/  LEA.HI.X.SX32 R23, R10, R3.reuse, 0x1, P6 ;  /* 0x000000030a177211 */ /* 0x080fe200030f0eff */
[----:B------:R-:W-:Y:S01]  /*8c560*/  IADD3 R10, P6, R11, R2, RZ ;  /* 0x000000020b0a7210 */ /* 0x000fe20007fde0ff */
[-C--:B------:R-:W-:Y:S01]  /*8c570*/  LEA.HI.X.SX32 R5, R7, R3.reuse, 0x1, P5 ;  /* 0x0000000307057211 */ /* 0x080fe200028f0eff */
[C---:B------:R-:W-:Y:S02]  /*8c580*/  IMAD R7, R28.reuse, 0x15a, RZ ;  /* 0x0000015a1c077824 */ /* 0x040fe400078e02ff */
[----:B------:R-:W-:Y:S01]  /*8c590*/  LEA.HI.X.SX32 R11, R27, R3, 0x1, P6 ;  /* 0x000000031b0b7211 */ /* 0x000fe200030f0eff */
[----:B------:R0:W-:Y:S01]  /*8c5a0*/  STL.64 [R1+0xc80], R22 ;  /* 0x000c801601007387 */ /* 0x0001e20000100a00 */
[----:B------:R-:W-:-:S03]  /*8c5b0*/  IMAD R27, R28, 0xad, RZ ;  /* 0x000000ad1c1b7824 */ /* 0x000fc600078e02ff */
[----:B0-----:R-:W2:Y:S01]  /*8c5c0*/  LDL.LU.64 R22, [R1+0x24c8] ;  /* 0x0024c80001167983 */ /* 0x001ea20000300a00 */
[----:B------:R0:W-:Y:S02]  /*8c5d0*/  STL.64 [R1+0xac0], R4 ;  /* 0x000ac00401007387 */ /* 0x0001e40000100a00 */
[----:B------:R1:W-:Y:S01]  /*8c5e0*/  STL.64 [R1+0x1198], R10 ;  /* 0x0011980a01007387 */ /* 0x0003e20000100a00 */
[-C--:B0-----:R-:W-:Y:S02]  /*8c5f0*/  IADD3 R4, P5, R26, R2.reuse, RZ ;  /* 0x000000021a047210 */ /* 0x081fe40007fbe0ff */
[----:B-1----:R-:W-:Y:S01]  /*8c600*/  IADD3 R10, P6, R7, R2, RZ ;  /* 0x00000002070a7210 */ /* 0x002fe20007fde0ff */
[----:B------:R-:W-:Y:S01]  /*8c610*/  IMAD R26, R28, 0x2b4, RZ ;  /* 0x000002b41c1a7824 */ /* 0x000fe200078e02ff */
[-C--:B------:R-:W-:Y:S02]  /*8c620*/  LEA.HI.X.SX32 R5, R6, R3.reuse, 0x1, P5 ;  /* 0x0000000306057211 */ /* 0x080fe400028f0eff */
[----:B------:R-:W-:-:S03]  /*8c630*/  LEA.HI.X.SX32 R11, R27, R3, 0x1, P6 ;  /* 0x000000031b0b7211 */ /* 0x000fc600030f0eff */
[----:B------:R0:W-:Y:S02]  /*8c640*/  STL.64 [R1+0x1190], R4 ;  /* 0x0011900401007387 */ /* 0x0001e40000100a00 */
[----:B------:R1:W-:Y:S01]  /*8c650*/  STL.64 [R1+0xab8], R10 ;  /* 0x000ab80a01007387 */ /* 0x0003e20000100a00 */
[-C--:B0-----:R-:W-:Y:S01]  /*8c660*/  IADD3 R4, P5, R26, R2.reuse, RZ ;  /* 0x000000021a047210 */ /* 0x081fe20007fbe0ff */
[----:B------:R-:W-:Y:S01]  /*8c670*/  IMAD R26, R28, 0x15b, RZ ;  /* 0x0000015b1c1a7824 */ /* 0x000fe200078e02ff */
[----:B-1----:R-:W-:Y:S02]  /*8c680*/  IADD3 R10, P6, R17, R2, RZ ;  /* 0x00000002110a7210 */ /* 0x002fe40007fde0ff */
[-C--:B------:R-:W-:Y:S02]  /*8c690*/  LEA.HI.X.SX32 R5, R7, R3.reuse, 0x1, P5 ;  /* 0x0000000307057211 */ /* 0x080fe400028f0eff */
[----:B------:R-:W-:-:S03]  /*8c6a0*/  LEA.HI.X.SX32 R11, R26, R3, 0x1, P6 ;  /* 0x000000031a0b7211 */ /* 0x000fc600030f0eff */
[----:B------:R-:W-:Y:S02]  /*8c6b0*/  STL.64 [R1+0x11a8], R4 ;  /* 0x0011a80401007387 */ /* 0x000fe40000100a00 */
[----:B------:R0:W-:Y:S02]  /*8c6c0*/  STL.64 [R1+0x11c0], R10 ;  /* 0x0011c00a01007387 */ /* 0x0001e40000100a00 */
[----:B0-----:R-:W3:Y:S01]  /*8c6d0*/  LDL.LU.64 R10, [R1+0x24c0] ;  /* 0x0024c000010a7983 */ /* 0x001ee20000300a00 */
[C---:B------:R-:W-:Y:S02]  /*8c6e0*/  IMAD R27, R28.reuse, 0xae, RZ ;  /* 0x000000ae1c1b7824 */ /* 0x040fe400078e02ff */
[C---:B------:R-:W-:Y:S02]  /*8c6f0*/  IMAD R7, R28.reuse, 0x15c, RZ ;  /* 0x0000015c1c077824 */ /* 0x040fe400078e02ff */
[----:B------:R-:W-:Y:S01]  /*8c700*/  IMAD R5, R28, 0x57, RZ ;  /* 0x000000571c057824 */ /* 0x000fe200078e02ff */
[----:B------:R-:W-:-:S02]  /*8c710*/  IADD3 R4, P5, R27, R2, RZ ;  /* 0x000000021b047210 */ /* 0x000fc40007fbe0ff */
[----:B------:R-:W-:Y:S01]  /*8c720*/  IADD3 R6, P6, R7, R2, RZ ;  /* 0x0000000207067210 */ /* 0x000fe20007fde0ff */
[----:B------:R-:W-:Y:S01]  /*8c730*/  IMAD R26, R28, 0x2b8, RZ ;  /* 0x000002b81c1a7824 */ /* 0x000fe200078e02ff */
[-C--:B------:R-:W-:Y:S02]  /*8c740*/  LEA.HI.X.SX32 R5, R5, R3.reuse, 0x1, P5 ;  /* 0x0000000305057211 */ /* 0x080fe400028f0eff */
[----:B------:R-:W-:-:S03]  /*8c750*/  LEA.HI.X.SX32 R7, R27, R3, 0x1, P6 ;  /* 0x000000031b077211 */ /* 0x000fc600030f0eff */
[----:B------:R0:W-:Y:S02]  /*8c760*/  STL.64 [R1+0xc78], R4 ;  /* 0x000c780401007387 */ /* 0x0001e40000100a00 */
[----:B------:R3:W-:Y:S02]  /*8c770*/  STL.64 [R1+0xab0], R6 ;  /* 0x000ab00601007387 */ /* 0x0007e40000100a00 */
[C---:B------:R-:W-:Y:S02]  /*8c780*/  IMAD R27, R28.reuse, 0x15e, RZ ;  /* 0x0000015e1c1b7824 */ /* 0x040fe400078e02ff */
[----:B0-----:R-:W-:Y:S01]  /*8c790*/  IMAD R5, R28, 0x15c, RZ ;  /* 0x0000015c1c057824 */ /* 0x001fe200078e02ff */
[----:B------:R-:W-:Y:S01]  /*8c7a0*/  IADD3 R4, P5, R26, R2, RZ ;  /* 0x000000021a047210 */ /* 0x000fe20007fbe0ff */
[----:B------:R-:W-:-:S03]  /*8c7b0*/  IMAD R26, R28, 0x15d, RZ ;  /* 0x0000015d1c1a7824 */ /* 0x000fc600078e02ff */
[----:B------:R-:W-:Y:S01]  /*8c7c0*/  LEA.HI.X.SX32 R5, R5, R3, 0x1, P5 ;  /* 0x0000000305057211 */ /* 0x000fe200028f0eff */
[C---:B------:R-:W-:Y:S02]  /*8c7d0*/  IMAD R0, R28.reuse, 0x16, RZ ;  /* 0x000000161c007824 */ /* 0x040fe400078e02ff */
[C---:B------:R-:W-:Y:S02]  /*8c7e0*/  IMAD R20, R28.reuse, 0xb0, RZ ;  /* 0x000000b01c147824 */ /* 0x040fe400078e02ff */
[C---:B------:R-:W-:Y:S02]  /*8c7f0*/  IMAD R24, R28.reuse, 0x160, RZ ;  /* 0x000001601c187824 */ /* 0x040fe400078e02ff */
[----:B------:R-:W-:Y:S01]  /*8c800*/  IMAD R25, R28, 0x162, RZ ;  /* 0x000001621c197824 */ /* 0x000fe200078e02ff */
[----:B---3--:R-:W-:Y:S01]  /*8c810*/  IADD3 R6, P6, R10, R2, RZ ;  /* 0x000000020a067210 */ /* 0x008fe20007fde0ff */
[----:B------:R-:W-:-:S03]  /*8c820*/  IMAD R10, R28, 0x17c, RZ ;  /* 0x0000017c1c0a7824 */ /* 0x000fc600078e02ff */
[----:B------:R-:W-:Y:S02]  /*8c830*/  LEA.HI.X.SX32 R7, R26, R3, 0x1, P6 ;  /* 0x000000031a077211 */ /* 0x000fe400030f0eff */
[----:B------:R0:W-:Y:S01]  /*8c840*/  STL.64 [R1+0x2498], R10 ;  /* 0x0024980a01007387 */ /* 0x0001e20000100a00 */
[----:B------:R1:W-:Y:S02]  /*8c850*/  STL.64 [R1+0x11b8], R4 ;  /* 0x0011b80401007387 */ /* 0x0003e40000100a00 */
[----:B------:R3:W-:Y:S02]  /*8c860*/  STL.64 [R1+0x11b0], R6 ;  /* 0x0011b00601007387 */ /* 0x0007e40000100a00 */
[C---:B------:R-:W-:Y:S02]  /*8c870*/  IMAD R26, R28.reuse, 0x2be, RZ ;  /* 0x000002be1c1a7824 */ /* 0x040fe400078e02ff */
[----:B0-----:R-:W-:Y:S01]  /*8c880*/  IMAD R10, R28, 0xaf, RZ ;  /* 0x000000af1c0a7824 */ /* 0x001fe200078e02ff */
[----:B-1----:R-:W-:-:S02]  /*8c890*/  IADD3 R4, P5, R27, R2, RZ ;  /* 0x000000021b047210 */ /* 0x002fc40007fbe0ff */
[----:B---3--:R-:W-:Y:S01]  /*8c8a0*/  IADD3 R6, P6, R8, R2, RZ ;  /* 0x0000000208067210 */ /* 0x008fe20007fde0ff */
[----:B------:R-:W-:Y:S01]  /*8c8b0*/  IMAD R8, R28, 0x2f8, RZ ;  /* 0x000002f81c087824 */ /* 0x000fe200078e02ff */
[----:B------:R-:W-:-:S04]  /*8c8c0*/  LEA.HI.X.SX32 R5, R10, R3, 0x1, P5 ;  /* 0x000000030a057211 */ /* 0x000fc800028f0eff */
[----:B------:R-:W-:Y:S01]  /*8c8d0*/  STL [R1+0x2490], R8 ;  /* 0x0024900801007387 */ /* 0x000fe20000100800 */
[----:B------:R0:W-:Y:S01]  /*8c8e0*/  STL.64 [R1+0xaa8], R4 ;  /* 0x000aa80401007387 */ /* 0x0001e20000100a00 */
[-C--:B------:R-:W-:Y:S01]  /*8c8f0*/  LEA.HI.X.SX32 R7, R27, R3.reuse, 0x1, P6 ;  /* 0x000000031b077211 */ /* 0x080fe200030f0eff */
[----:B------:R-:W-:Y:S01]  /*8c900*/  IMAD R27, R28, 0xb, RZ ;  /* 0x0000000b1c1b7824 */ /* 0x000fe200078e02ff */
[----:B0-----:R-:W-:Y:S01]  /*8c910*/  IADD3 R4, P5, R26, R2, RZ ;  /* 0x000000021a047210 */ /* 0x001fe20007fbe0ff */
[----:B------:R-:W-:Y:S02]  /*8c920*/  IMAD R26, R28, 0x15f, RZ ;  /* 0x0000015f1c1a7824 */ /* 0x000fe400078e02ff */
[----:B------:R0:W-:Y:S03]  /*8c930*/  STL.64 [R1+0x11c8], R6 ;  /* 0x0011c80601007387 */ /* 0x0001e60000100a00 */
[----:B------:R-:W-:-:S05]  /*8c940*/  LEA.HI.X.SX32 R5, R26, R3, 0x1, P5 ;  /* 0x000000031a057211 */ /* 0x000fca00028f0eff */
[----:B------:R1:W-:Y:S01]  /*8c950*/  STL.64 [R1+0x11e0], R4 ;  /* 0x0011e00401007387 */ /* 0x0003e20000100a00 */
[----:B0-----:R-:W-:-:S04]  /*8c960*/  IADD3 R6, P6, R0, R2, RZ ;  /* 0x0000000200067210 */ /* 0x001fc80007fde0ff */
[----:B------:R-:W-:Y:S02]  /*8c970*/  LEA.HI.X.SX32 R7, R27, R3, 0x1, P6 ;  /* 0x000000031b077211 */ /* 0x000fe400030f0eff */
[----:B-1----:R-:W-:-:S03]  /*8c980*/  IADD3 R4, P5, R19, R2, RZ ;  /* 0x0000000213047210 */ /* 0x002fc60007fbe0ff */
[----:B------:R2:W-:Y:S01]  /*8c990*/  STL.64 [R1+0xe20], R6 ;  /* 0x000e200601007387 */ /* 0x0005e20000100a00 */
[----:B------:R-:W-:-:S05]  /*8c9a0*/  LEA.HI.X.SX32 R5, R0, R3, 0x1, P5 ;  /* 0x0000000300057211 */ /* 0x000fca00028f0eff */
[----:B------:R0:W-:Y:S01]  /*8c9b0*/  STL.64 [R1+0xde8], R4 ;  /* 0x000de80401007387 */ /* 0x0001e20000100a00 */
[----:B--2---:R-:W-:-:S04]  /*8c9c0*/  IADD3 R6, P6, R23, R2, RZ ;  /* 0x0000000217067210 */ /* 0x004fc80007fde0ff */
[----:B------:R-:W-:Y:S02]  /*8c9d0*/  LEA.HI.X.SX32 R7, R19, R3, 0x1, P6 ;  /* 0x0000000313077211 */ /* 0x000fe400030f0eff */
[----:B0-----:R-:W-:-:S03]  /*8c9e0*/  IADD3 R4, P5, R20, R2, RZ ;  /* 0x0000000214047210 */ /* 0x001fc60007fbe0ff */
[----:B------:R0:W-:Y:S01]  /*8c9f0*/  STL.64 [R1+0xd78], R6 ;  /* 0x000d780601007387 */ /* 0x0001e20000100a00 */
[C---:B------:R-:W-:Y:S01]  /*8ca00*/  IMAD R26, R28.reuse, 0x2c0, RZ ;  /* 0x000002c01c1a7824 */ /* 0x040fe200078e02ff */
        /* <DEDUP_REMOVED lines=8> */
[----:B------:R-:W-:Y:S01]  /*8ca90*/  LEA.HI.X.SX32 R5, R24, R3, 0x1, P5 ;  /* 0x0000000318057211 */ /* 0x000fe200028f0eff */
[----:B------:R-:W-:-:S04]  /*8caa0*/  IMAD R8, R28, 0xb1, RZ ;  /* 0x000000b11c087824 */ /* 0x000fc800078e02ff */
[----:B------:R1:W-:Y:S01]  /*8cab0*/  STL.64 [R1+0x11d8], R4 ;  /* 0x0011d80401007387 */ /* 0x0003e20000100a00 */
[----:B0-----:R-:W-:Y:S01]  /*8cac0*/  IADD3 R6, P6, R27, R2, RZ ;  /* 0x000000021b067210 */ /* 0x001fe20007fde0ff */
[----:B------:R-:W-:-:S03]  /*8cad0*/  IMAD R27, R28, 0x2c4, RZ ;  /* 0x000002c41c1b7824 */ /* 0x000fc600078e02ff */
[-C--:B------:R-:W-:Y:S02]  /*8cae0*/  LEA.HI.X.SX32 R7, R26, R3.reuse, 0x1, P6 ;  /* 0x000000031a077211 */ /* 0x080fe400030f0eff */
[-C--:B------:R-:W-:Y:S02]  /*8caf0*/  IADD3 R26, P6, R27, R2.reuse, RZ ;  /* 0x000000021b1a7210 */ /* 0x080fe40007fde0ff */
[C---:B-1----:R-:W-:Y:S01]  /*8cb00*/  IADD3 R4, P5, R25.reuse, R2, RZ ;  /* 0x0000000219047210 */ /* 0x042fe20007fbe0ff */
[----:B------:R0:W-:Y:S01]  /*8cb10*/  STL.64 [R1+0x11d0], R6 ;  /* 0x0011d00601007387 */ /* 0x0001e20000100a00 */
[-C--:B------:R-:W-:Y:S02]  /*8cb20*/  LEA.HI.X.SX32 R27, R25, R3.reuse, 0x1, P6 ;  /* 0x00000003191b7211 */ /* 0x080fe400030f0eff */
[----:B------:R-:W-:Y:S01]  /*8cb30*/  LEA.HI.X.SX32 R5, R8, R3, 0x1, P5 ;  /* 0x0000000308057211 */ /* 0x000fe200028f0eff */
[----:B0-----:R-:W2:Y:S04]  /*8cb40*/  LDL.LU.64 R6, [R1+0x24b8] ;  /* 0x0024b80001067983 */ /* 0x001ea80000300a00 */
[----:B------:R0:W-:Y:S02]  /*8cb50*/  STL.64 [R1+0xa98], R4 ;  /* 0x000a980401007387 */ /* 0x0001e40000100a00 */
[----:B0-----:R-:W3:Y:S01]  /*8cb60*/  LDL.LU.64 R4, [R1+0x24b0] ;  /* 0x0024b00001047983 */ /* 0x001ee20000300a00 */
[----:B------:R0:W-:Y:S03]  /*8cb70*/  STL.64 [R1+0x11e8], R26 ;  /* 0x0011e81a01007387 */ /* 0x0001e60000100a00 */
[----:B0-----:R-:W4:Y:S01]  /*8cb80*/  LDL.LU.64 R26, [R1+0x24a8] ;  /* 0x0024a800011a7983 */ /* 0x001f220000300a00 */
[----:B------:R-:W-:-:S02]  /*8cb90*/  IMAD R10, R28, 0x2c6, RZ ;  /* 0x000002c61c0a7824 */ /* 0x000fc400078e02ff */
[----:B------:R-:W-:-:S03]  /*8cba0*/  IMAD R19, R28, 0x163, RZ ;  /* 0x000001631c137824 */ /* 0x000fc600078e02ff */
[----:B------:R-:W-:Y:S01]  /*8cbb0*/  IADD3 R10, P5, R10, R2, RZ ;  /* 0x000000020a0a7210 */ /* 0x000fe20007fbe0ff */
[----:B------:R-:W-:-:S03]  /*8cbc0*/  IMAD R8, R28, 0x59, RZ ;  /* 0x000000591c087824 */ /* 0x000fc600078e02ff */
[----:B------:R-:W-:Y:S01]  /*8cbd0*/  MOV R24, R10 ;  /* 0x0000000a00187202 */ /* 0x000fe20000000f00 */
[----:B------:R4:W-:Y:S01]  /*8cbe0*/  STL [R1+0x1200], R10 ;  /* 0x0012000a01007387 */ /* 0x0009e20000100800 */
[----:B------:R-:W-:Y:S01]  /*8cbf0*/  MOV R25, R11 ;  /* 0x0000000b00197202 */ /* 0x000fe20000000f00 */
[----:B------:R-:W-:-:S05]  /*8cc00*/  LEA.HI.X.SX32 R25, R19, R3, 0x1, P5 ;  /* 0x0000000313197211 */ /* 0x000fca00028f0eff */
[----:B------:R0:W-:Y:S01]  /*8cc10*/  STL [R1+0x1204], R25 ;  /* 0x0012041901007387 */ /* 0x0001e20000100800 */
[C---:B------:R-:W-:Y:S02]  /*8cc20*/  IMAD R29, R28.reuse, 0x166, RZ ;  /* 0x000001661c1d7824 */ /* 0x040fe400078e02ff */
[C---:B------:R-:W-:Y:S02]  /*8cc30*/  IMAD R23, R28.reuse, 0x5a, RZ ;  /* 0x0000005a1c177824 */ /* 0x040fe400078e02ff */
[----:B------:R-:W-:Y:S01]  /*8cc40*/  IMAD R20, R28, 0xc, RZ ;  /* 0x0000000c1c147824 */ /* 0x000fe200078e02ff */
[----:B----4-:R-:W-:-:S04]  /*8cc50*/  IADD3 R10, P6, R26, R2, RZ ;  /* 0x000000021a0a7210 */ /* 0x010fc80007fde0ff */
[----:B------:R-:W-:Y:S02]  /*8cc60*/  LEA.HI.X.SX32 R11, R8, R3, 0x1, P6 ;  /* 0x00000003080b7211 */ /* 0x000fe400030f0eff */
[----:B------:R-:W-:-:S03]  /*8cc70*/  IADD3 R24, P5, R27, R2, RZ ;  /* 0x000000021b187210 */ /* 0x000fc60007fbe0ff */
[----:B------:R2:W-:Y:S01]  /*8cc80*/  STL.64 [R1+0xc68], R10 ;  /* 0x000c680a01007387 */ /* 0x0005e20000100a00 */
[----:B0-----:R-:W-:Y:S02]  /*8cc90*/  LEA.HI.X.SX32 R25, R26, R3, 0x1, P5 ;  /* 0x000000031a197211 */ /* 0x001fe400028f0eff */
[----:B--2---:R-:W-:Y:S01]  /*8cca0*/  IADD3 R10, P6, R6, R2, RZ ;  /* 0x00000002060a7210 */ /* 0x004fe20007fde0ff */
[----:B------:R-:W-:-:S03]  /*8ccb0*/  IMAD R6, R28, 0x2fe, RZ ;  /* 0x000002fe1c067824 */ /* 0x000fc600078e02ff */
[----:B------:R-:W-:Y:S02]  /*8ccc0*/  LEA.HI.X.SX32 R11, R27, R3, 0x1, P6 ;  /* 0x000000031b0b7211 */ /* 0x000fe400030f0eff */
[----:B------:R0:W-:Y:S01]  /*8ccd0*/  STL.64 [R1+0x24a0], R6 ;  /* 0x0024a00601007387 */ /* 0x0001e20000100a00 */
[----:B------:R3:W-:Y:S02]  /*8cce0*/  STL.64 [R1+0xa90], R24 ;  /* 0x000a901801007387 */ /* 0x0007e40000100a00 */
[----:B------:R1:W-:Y:S02]  /*8ccf0*/  STL.64 [R1+0x11f8], R10 ;  /* 0x0011f80a01007387 */ /* 0x0003e40000100a00 */
[----:B------:R-:W-:Y:S01]  /*8cd00*/  IMAD R8, R28, 0x2cc, RZ ;  /* 0x000002cc1c087824 */ /* 0x000fe200078e02ff */
[-C--:B0-----:R-:W-:Y:S02]  /*8cd10*/  IADD3 R6, P6, R29, R2.reuse, RZ ;  /* 0x000000021d067210 */ /* 0x081fe40007fde0ff */
[----:B---3--:R-:W-:Y:S01]  /*8cd20*/  IADD3 R24, P5, R4, R2, RZ ;  /* 0x0000000204187210 */ /* 0x008fe20007fbe0ff */
[----:B-1----:R-:W-:-:S02]  /*8cd30*/  IMAD R11, R28, 0x165, RZ ;  /* 0x000001651c0b7824 */ /* 0x002fc400078e02ff */
[----:B------:R-:W-:-:S03]  /*8cd40*/  IMAD R10, R28, 0xb3, RZ ;  /* 0x000000b31c0a7824 */ /* 0x000fc600078e02ff */
[-C--:B------:R-:W-:Y:S02]  /*8cd50*/  LEA.HI.X.SX32 R25, R11, R3.reuse, 0x1, P5 ;  /* 0x000000030b197211 */ /* 0x080fe400028f0eff */
[-C--:B------:R-:W-:Y:S01]  /*8cd60*/  LEA.HI.X.SX32 R7, R10, R3.reuse, 0x1, P6 ;  /* 0x000000030a077211 */ /* 0x080fe200030f0eff */
[----:B------:R-:W-:Y:S02]  /*8cd70*/  IMAD R11, R28, 0x2ce, RZ ;  /* 0x000002ce1c0b7824 */ /* 0x000fe400078e02ff */
[----:B------:R0:W-:Y:S02]  /*8cd80*/  STL.64 [R1+0x11f0], R24 ;  /* 0x0011f01801007387 */ /* 0x0001e40000100a00 */
[----:B------:R1:W-:Y:S01]  /*8cd90*/  STL.64 [R1+0xa88], R6 ;  /* 0x000a880601007387 */ /* 0x0003e20000100a00 */
[-C--:B0-----:R-:W-:Y:S02]  /*8cda0*/  IADD3 R24, P5, R8, R2.reuse, RZ ;  /* 0x0000000208187210 */ /* 0x081fe40007fbe0ff */
[----:B-1----:R-:W-:Y:S01]  /*8cdb0*/  IADD3 R6, P6, R11, R2, RZ ;  /* 0x000000020b067210 */ /* 0x002fe20007fde0ff */
[C---:B------:R-:W-:Y:S01]  /*8cdc0*/  IMAD R11, R28.reuse, 0x167, RZ ;  /* 0x000001671c0b7824 */ /* 0x040fe200078e02ff */
[----:B------:R-:W-:Y:S01]  /*8cdd0*/  LEA.HI.X.SX32 R25, R29, R3, 0x1, P5 ;  /* 0x000000031d197211 */ /* 0x000fe200028f0eff */
[----:B------:R-:W-:-:S03]  /*8cde0*/  IMAD R8, R28, 0xb4, RZ ;  /* 0x000000b41c087824 */ /* 0x000fc600078e02ff */
[----:B------:R-:W-:Y:S01]  /*8cdf0*/  LEA.HI.X.SX32 R7, R11, R3, 0x1, P6 ;  /* 0x000000030b077211 */ /* 0x000fe200030f0eff */
[----:B------:R0:W-:Y:S04]  /*8ce00*/  STL.64 [R1+0x1208], R24 ;  /* 0x0012081801007387 */ /* 0x0001e80000100a00 */
[----:B------:R1:W-:Y:S02]  /*8ce10*/  STL.64 [R1+0x1220], R6 ;  /* 0x0012200601007387 */ /* 0x0003e40000100a00 */
[C---:B------:R-:W-:Y:S02]  /*8ce20*/  IMAD R26, R28.reuse, 0x2d, RZ ;  /* 0x0000002d1c1a7824 */ /* 0x040fe400078e02ff */
[C---:B------:R-:W-:Y:S01]  /*8ce30*/  IMAD R11, R28.reuse, 0x168, RZ ;  /* 0x000001681c0b7824 */ /* 0x040fe200078e02ff */
[----:B------:R2:W-:Y:S01]  /*8ce40*/  STL.64 [R1+0x2488], R20 ;  /* 0x0024881401007387 */ /* 0x0005e20000100a00 */
[----:B------:R-:W-:Y:S01]  /*8ce50*/  IMAD R10, R28, 0x2d0, RZ ;  /* 0x000002d01c0a7824 */ /* 0x000fe200078e02ff */
[----:B0-----:R-:W-:-:S02]  /*8ce60*/  IADD3 R24, P5, R23, R2, RZ ;  /* 0x0000000217187210 */ /* 0x001fc40007fbe0ff */
[-C--:B-1----:R-:W-:Y:S02]  /*8ce70*/  IADD3 R6, P6, R8, R2.reuse, RZ ;  /* 0x0000000208067210 */ /* 0x082fe40007fde0ff */
[-C--:B------:R-:W-:Y:S02]  /*8ce80*/  LEA.HI.X.SX32 R25, R26, R3.reuse, 0x1, P5 ;  /* 0x000000031a197211 */ /* 0x080fe400028f0eff */
[----:B------:R-:W-:Y:S01]  /*8ce90*/  LEA.HI.X.SX32 R7, R23, R3, 0x1, P6 ;  /* 0x0000000317077211 */ /* 0x000fe200030f0eff */
[----:B--2---:R-:W-:-:S04]  /*8cea0*/  IADD3 R20, P5, R11, R2, RZ ;  /* 0x000000020b147210 */ /* 0x004fc80007fbe0ff */
[----:B------:R0:W-:Y:S01]  /*8ceb0*/  STL.64 [R1+0xc60], R6 ;  /* 0x000c600601007387 */ /* 0x0001e20000100a00 */
[----:B------:R-:W-:Y:S01]  /*8cec0*/  LEA.HI.X.SX32 R21, R8, R3, 0x1, P5 ;  /* 0x0000000308157211 */ /* 0x000fe200028f0eff */
[----:B------:R-:W-:Y:S02]  /*8ced0*/  STL.64 [R1+0xd70], R24 ;  /* 0x000d701801007387 */ /* 0x000fe40000100a00 */
[C---:B------:R-:W-:Y:S02]  /*8cee0*/  IMAD R8, R28.reuse, 0x16a, RZ ;  /* 0x0000016a1c087824 */ /* 0x040fe400078e02ff */
[----:B------:R-:W-:Y:S01]  /*8cef0*/  IMAD R26, R28, 0x169, RZ ;  /* 0x000001691c1a7824 */ /* 0x000fe200078e02ff */
[----:B------:R1:W-:Y:S01]  /*8cf00*/  STL.64 [R1+0xa80], R20 ;  /* 0x000a801401007387 */ /* 0x0003e20000100a00 */
[----:B0-----:R-:W-:Y:S01]  /*8cf10*/  IADD3 R6, P6, R10, R2, RZ ;  /* 0x000000020a067210 */ /* 0x001fe20007fde0ff */
[----:B------:R-:W-:-:S03]  /*8cf20*/  IMAD R10, R28, 0x2d2, RZ ;  /* 0x000002d21c0a7824 */ /* 0x000fc600078e02ff */
[-C--:B------:R-:W-:Y:S02]  /*8cf30*/  LEA.HI.X.SX32 R7, R11, R3.reuse, 0x1, P6 ;  /* 0x000000030b077211 */ /* 0x080fe400030f0eff */
[-C--:B-1----:R-:W-:Y:S01]  /*8cf40*/  IADD3 R20, P5, R10, R2.reuse, RZ ;  /* 0x000000020a147210 */ /* 0x082fe20007fbe0ff */
[C---:B------:R-:W-:Y:S02]  /*8cf50*/  IMAD R23, R28.reuse, 0x30, RZ ;  /* 0x000000301c177824 */ /* 0x040fe400078e02ff */
[----:B------:R-:W-:Y:S01]  /*8cf60*/  IMAD R10, R28, 0xb5, RZ ;  /* 0x000000b51c0a7824 */ /* 0x000fe200078e02ff */
[----:B------:R0:W-:Y:S01]  /*8cf70*/  STL.64 [R1+0x1218], R6 ;  /* 0x0012180601007387 */ /* 0x0001e20000100a00 */
[----:B------:R-:W-:Y:S01]  /*8cf80*/  LEA.HI.X.SX32 R21, R26, R3, 0x1, P5 ;  /* 0x000000031a157211 */ /* 0x000fe200028f0eff */
[C---:B------:R-:W-:Y:S02]  /*8cf90*/  IMAD R25, R28.reuse, 0x2d4, RZ ;  /* 0x000002d41c197824 */ /* 0x040fe400078e02ff */
[----:B------:R-:W-:Y:S02]  /*8cfa0*/  STL.64 [R1+0x2480], R22 ;  /* 0x0024801601007387 */ /* 0x000fe40000100a00 */
[----:B------:R-:W-:Y:S01]  /*8cfb0*/  IMAD R11, R28, 0x2d6, RZ ;  /* 0x000002d61c0b7824 */ /* 0x000fe200078e02ff */
[----:B------:R1:W-:Y:S01]  /*8cfc0*/  STL.64 [R1+0x1210], R20 ;  /* 0x0012101401007387 */ /* 0x0003e20000100a00 */
[----:B0-----:R-:W-:-:S04]  /*8cfd0*/  IADD3 R6, P6, R8, R2, RZ ;  /* 0x0000000208067210 */ /* 0x001fc80007fde0ff */
[-C--:B------:R-:W-:Y:S02]  /*8cfe0*/  LEA.HI.X.SX32 R7, R10, R3.reuse, 0x1, P6 ;  /* 0x000000030a077211 */ /* 0x080fe400030f0eff */
[-C--:B-1----:R-:W-:Y:S01]  /*8cff0*/  IADD3 R20, P5, R25, R2.reuse, RZ ;  /* 0x0000000219147210 */ /* 0x082fe20007fbe0ff */
[----:B------:R-:W-:Y:S02]  /*8d000*/  IMAD R10, R28, 0x16b, RZ ;  /* 0x0000016b1c0a7824 */ /* 0x000fe400078e02ff */
[----:B------:R0:W-:Y:S01]  /*8d010*/  STL.64 [R1+0xa78], R6 ;  /* 0x000a780601007387 */ /* 0x0001e20000100a00 */
[----:B------:R-:W-:Y:S01]  /*8d020*/  LEA.HI.X.SX32 R21, R8, R3, 0x1, P5 ;  /* 0x0000000308157211 */ /* 0x000fe200028f0eff */
[C---:B------:R-:W-:Y:S02]  /*8d030*/  IMAD R8, R28.reuse, 0x5b, RZ ;  /* 0x0000005b1c087824 */ /* 0x040fe400078e02ff */
[C---:B------:R-:W-:Y:S02]  /*8d040*/  IMAD R27, R28.reuse, 0x16c, RZ ;  /* 0x0000016c1c1b7824 */ /* 0x040fe400078e02ff */
[----:B------:R1:W-:Y:S01]  /*8d050*/  STL.64 [R1+0x1228], R20 ;  /* 0x0012281401007387 */ /* 0x0003e20000100a00 */
[----:B0-----:R-:W-:Y:S01]  /*8d060*/  IADD3 R6, P6, R11, R2, RZ ;  /* 0x000000020b067210 */ /* 0x001fe20007fde0ff */
[----:B------:R-:W-:-:S03]  /*8d070*/  IMAD R11, R28, 0xb6, RZ ;  /* 0x000000b61c0b7824 */ /* 0x000fc600078e02ff */
[-C--:B------:R-:W-:Y:S02]  /*8d080*/  LEA.HI.X.SX32 R7, R10, R3.reuse, 0x1, P6 ;  /* 0x000000030a077211 */ /* 0x080fe400030f0eff */
[----:B-1----:R-:W-:Y:S01]  /*8d090*/  IADD3 R20, P5, R11, R2, RZ ;  /* 0x000000020b147210 */ /* 0x002fe20007fbe0ff */
[----:B------:R-:W-:Y:S02]  /*8d0a0*/  IMAD R10, R28, 0x2d8, RZ ;  /* 0x000002d81c0a7824 */ /* 0x000fe400078e02ff */
[----:B------:R0:W-:Y:S01]  /*8d0b0*/  STL.64 [R1+0x1240], R6 ;  /* 0x0012400601007387 */ /* 0x0001e20000100a00 */
[----:B------:R-:W-:-:S05]  /*8d0c0*/  LEA.HI.X.SX32 R21, R8, R3, 0x1, P5 ;  /* 0x0000000308157211 */ /* 0x000fca00028f0eff */
[----:B------:R1:W-:Y:S01]  /*8d0d0*/  STL.64 [R1+0xc58], R20 ;  /* 0x000c581401007387 */ /* 0x0003e20000100a00 */
[----:B0-----:R-:W-:-:S04]  /*8d0e0*/  IADD3 R6, P6, R27, R2, RZ ;  /* 0x000000021b067210 */ /* 0x001fc80007fde0ff */
[-C--:B------:R-:W-:Y:S02]  /*8d0f0*/  LEA.HI.X.SX32 R7, R11, R3.reuse, 0x1, P6 ;  /* 0x000000030b077211 */ /* 0x080fe400030f0eff */
[----:B-1----:R-:W-:Y:S01]  /*8d100*/  IADD3 R20, P5, R10, R2, RZ ;  /* 0x000000020a147210 */ /* 0x002fe20007fbe0ff */
[C---:B------:R-:W-:Y:S02]  /*8d110*/  IMAD R10, R28.reuse, 0x2da, RZ ;  /* 0x000002da1c0a7824 */ /* 0x040fe400078e02ff */
[C---:B------:R-:W-:Y:S01]  /*8d120*/  IMAD R8, R28.reuse, 0x16d, RZ ;  /* 0x0000016d1c087824 */ /* 0x040fe200078e02ff */
[----:B------:R0:W-:Y:S01]  /*8d130*/  STL.64 [R1+0xa70], R6 ;  /* 0x000a700601007387 */ /* 0x0001e20000100a00 */
        /* <DEDUP_REMOVED lines=29> */
[----:B------:R-:W-:Y:S02]  /*8d310*/  LEA.HI.X.SX32 R21, R23, R3, 0x1, P5 ;  /* 0x0000000317157211 */ /* 0x000fe400028f0eff */
[----:B-1----:R-:W-:-:S03]  /*8d320*/  IADD3 R6, P6, R8, R2, RZ ;  /* 0x0000000208067210 */ /* 0x002fc60007fde0ff */
[----:B------:R0:W-:Y:S01]  /*8d330*/  STL.64 [R1+0xd68], R20 ;  /* 0x000d681401007387 */ /* 0x0001e20000100a00 */
[----:B------:R-:W-:-:S05]  /*8d340*/  LEA.HI.X.SX32 R7, R27, R3, 0x1, P6 ;  /* 0x000000031b077211 */ /* 0x000fca00030f0eff */
[----:B------:R1:W-:Y:S01]  /*8d350*/  STL.64 [R1+0xc50], R6 ;  /* 0x000c500601007387 */ /* 0x0003e20000100a00 */
[----:B0-----:R-:W-:-:S04]  /*8d360*/  IADD3 R20, P5, R11, R2, RZ ;  /* 0x000000020b147210 */ /* 0x001fc80007fbe0ff */
[-C--:B------:R-:W-:Y:S02]  /*8d370*/  LEA.HI.X.SX32 R21, R8, R3.reuse, 0x1, P5 ;  /* 0x0000000308157211 */ /* 0x080fe400028f0eff */
[-C--:B-1----:R-:W-:Y:S01]  /*8d380*/  IADD3 R6, P6, R10, R2.reuse, RZ ;  /* 0x000000020a067210 */ /* 0x082fe20007fde0ff */
[C---:B------:R-:W-:Y:S02]  /*8d390*/  IMAD R10, R28.reuse, 0x2e2, RZ ;  /* 0x000002e21c0a7824 */ /* 0x040fe400078e02ff */
[----:B------:R-:W-:Y:S01]  /*8d3a0*/  IMAD R8, R28, 0x172, RZ ;  /* 0x000001721c087824 */ /* 0x000fe200078e02ff */
[----:B------:R-:W-:Y:S01]  /*8d3b0*/  LEA.HI.X.SX32 R7, R11, R3, 0x1, P6 ;  /* 0x000000030b077211 */ /* 0x000fe200030f0eff */
[----:B------:R0:W-:Y:S01]  /*8d3c0*/  STL.64 [R1+0xa60], R20 ;  /* 0x000a601401007387 */ /* 0x0001e20000100a00 */
[-C--:B------:R-:W-:Y:S01]  /*8d3d0*/  IADD3 R22, P5, R10, R2.reuse, RZ ;  /* 0x000000020a167210 */ /* 0x080fe20007fbe0ff */
[C---:B------:R-:W-:Y:S02]  /*8d3e0*/  IMAD R10, R28.reuse, 0xb9, RZ ;  /* 0x000000b91c0a7824 */ /* 0x040fe400078e02ff */
[----:B------:R1:W-:Y:S01]  /*8d3f0*/  STL.64 [R1+0x1258], R6 ;  /* 0x0012580601007387 */ /* 0x0003e20000100a00 */
[----:B0-----:R-:W-:Y:S01]  /*8d400*/  IMAD R20, R28, 0x171, RZ ;  /* 0x000001711c147824 */ /* 0x001fe200078e02ff */
[----:B-1----:R-:W-:-:S04]  /*8d410*/  IADD3 R6, P6, R8, R2, RZ ;  /* 0x0000000208067210 */ /* 0x002fc80007fde0ff */
[-C--:B------:R-:W-:Y:S01]  /*8d420*/  LEA.HI.X.SX32 R23, R20, R3.reuse, 0x1, P5 ;  /* 0x0000000314177211 */ /* 0x080fe200028f0eff */
[----:B------:R-:W-:Y:S01]  /*8d430*/  IMAD R21, R28, 0x2e4, RZ ;  /* 0x000002e41c157824 */ /* 0x000fe200078e02ff */
[----:B------:R-:W-:Y:S01]  /*8d440*/  LEA.HI.X.SX32 R7, R10, R3, 0x1, P6 ;  /* 0x000000030a077211 */ /* 0x000fe200030f0eff */
[----:B------:R-:W-:Y:S02]  /*8d450*/  IMAD R11, R28, 0x2e6, RZ ;  /* 0x000002e61c0b7824 */ /* 0x000fe400078e02ff */
[----:B------:R-:W-:Y:S02]  /*8d460*/  STL.64 [R1+0x1250], R22 ;  /* 0x0012501601007387 */ /* 0x000fe40000100a00 */
[----:B------:R0:W-:Y:S01]  /*8d470*/  STL.64 [R1+0xa58], R6 ;  /* 0x000a580601007387 */ /* 0x0001e20000100a00 */
[-C--:B------:R-:W-:Y:S02]  /*8d480*/  IADD3 R20, P5, R21, R2.reuse, RZ ;  /* 0x0000000215147210 */ /* 0x080fe40007fbe0ff */
[----:B------:R-:W-:-:S02]  /*8d490*/  IADD3 R10, P6, R11, R2, RZ ;  /* 0x000000020b0a7210 */ /* 0x000fc40007fde0ff */
[-C--:B------:R-:W-:Y:S01]  /*8d4a0*/  LEA.HI.X.SX32 R21, R8, R3.reuse, 0x1, P5 ;  /* 0x0000000308157211 */ /* 0x080fe200028f0eff */
[C---:B0-----:R-:W-:Y:S02]  /*8d4b0*/  IMAD R7, R28.reuse, 0x173, RZ ;  /* 0x000001731c077824 */ /* 0x041fe400078e02ff */
[C---:B------:R-:W-:Y:S02]  /*8d4c0*/  IMAD R6, R28.reuse, 0xba, RZ ;  /* 0x000000ba1c067824 */ /* 0x040fe400078e02ff */
[----:B------:R-:W-:Y:S01]  /*8d4d0*/  IMAD R8, R28, 0x174, RZ ;  /* 0x000001741c087824 */ /* 0x000fe200078e02ff */
[----:B------:R-:W-:Y:S01]  /*8d4e0*/  LEA.HI.X.SX32 R11, R7, R3, 0x1, P6 ;  /* 0x00000003070b7211 */ /* 0x000fe200030f0eff */
[----:B------:R0:W-:Y:S01]  /*8d4f0*/  STL.64 [R1+0x1270], R20 ;  /* 0x0012701401007387 */ /* 0x0001e20000100a00 */
[----:B------:R-:W-:-:S03]  /*8d500*/  IADD3 R22, P5, R6, R2, RZ ;  /* 0x0000000206167210 */ /* 0x000fc60007fbe0ff */
[----:B------:R1:W-:Y:S01]  /*8d510*/  STL.64 [R1+0x1268], R10 ;  /* 0x0012680a01007387 */ /* 0x0003e20000100a00 */
[----:B------:R-:W-:Y:S01]  /*8d520*/  IMAD R7, R28, 0x2ea, RZ ;  /* 0x000002ea1c077824 */ /* 0x000fe200078e02ff */
        /* <DEDUP_REMOVED lines=10> */
[----:B0-----:R-:W-:-:S04]  /*8d5d0*/  IMAD R20, R28, 0x175, RZ ;  /* 0x000001751c147824 */ /* 0x001fc800078e02ff */
[----:B------:R-:W-:Y:S01]  /*8d5e0*/  STL.64 [R1+0x1280], R10 ;  /* 0x0012800a01007387 */ /* 0x000fe20000100a00 */
[----:B------:R-:W-:-:S05]  /*8d5f0*/  LEA.HI.X.SX32 R7, R20, R3, 0x1, P6 ;  /* 0x0000000314077211 */ /* 0x000fca00030f0eff */
[----:B------:R0:W-:Y:S04]  /*8d600*/  STL.64 [R1+0x1278], R6 ;  /* 0x0012780601007387 */ /* 0x0001e80000100a00 */
[----:B0-----:R-:W2:Y:S01]  /*8d610*/  LDL.LU.64 R6, [R1+0x24a0] ;  /* 0x0024a00001067983 */ /* 0x001ea20000300a00 */
[C---:B------:R-:W-:Y:S02]  /*8d620*/  IMAD R23, R28.reuse, 0x176, RZ ;  /* 0x000001761c177824 */ /* 0x040fe400078e02ff */
[----:B------:R-:W-:-:S03]  /*8d630*/  IMAD R8, R28, 0xbb, RZ ;  /* 0x000000bb1c087824 */ /* 0x000fc600078e02ff */
[----:B------:R-:W-:Y:S01]  /*8d640*/  IADD3 R10, P5, R23, R2, RZ ;  /* 0x00000002170a7210 */ /* 0x000fe20007fbe0ff */
[----:B------:R-:W-:-:S03]  /*8d650*/  IMAD R21, R28, 0x2ec, RZ ;  /* 0x000002ec1c157824 */ /* 0x000fc600078e02ff */
[----:B------:R-:W-:Y:S02]  /*8d660*/  LEA.HI.X.SX32 R11, R8, R3, 0x1, P5 ;  /* 0x00000003080b7211 */ /* 0x000fe400028f0eff */
[----:B------:R-:W-:-:S03]  /*8d670*/  IADD3 R20, P6, R21, R2, RZ ;  /* 0x0000000215147210 */ /* 0x000fc60007fde0ff */
[----:B------:R0:W-:Y:S01]  /*8d680*/  STL.64 [R1+0xa48], R10 ;  /* 0x000a480a01007387 */ /* 0x0001e20000100a00 */
[C---:B------:R-:W-:Y:S01]  /*8d690*/  IMAD R8, R28.reuse, 0x177, RZ ;  /* 0x000001771c087824 */ /* 0x040fe200078e02ff */
[----:B------:R-:W-:Y:S01]  /*8d6a0*/  LEA.HI.X.SX32 R21, R23, R3, 0x1, P6 ;  /* 0x0000000317157211 */ /* 0x000fe200030f0eff */
[C---:B------:R-:W-:Y:S02]  /*8d6b0*/  IMAD R22, R28.reuse, 0x5e, RZ ;  /* 0x0000005e1c167824 */ /* 0x040fe400078e02ff */
[----:B0-----:R-:W-:-:S05]  /*8d6c0*/  IMAD R11, R28, 0x2ee, RZ ;  /* 0x000002ee1c0b7824 */ /* 0x001fca00078e02ff */
[----:B------:R-:W-:Y:S01]  /*8d6d0*/  IADD3 R10, P5, R11, R2, RZ ;  /* 0x000000020b0a7210 */ /* 0x000fe20007fbe0ff */
[----:B------:R0:W-:Y:S01]  /*8d6e0*/  STL.64 [R1+0x1288], R20 ;  /* 0x0012881401007387 */ /* 0x0001e20000100a00 */
[----:B------:R-:W-:Y:S02]  /*8d6f0*/  IMAD R23, R28, 0x2f, RZ ;  /* 0x0000002f1c177824 */ /* 0x000fe400078e02ff */
[----:B------:R-:W-:Y:S01]  /*8d700*/  LEA.HI.X.SX32 R11, R8, R3, 0x1, P5 ;  /* 0x00000003080b7211 */ /* 0x000fe200028f0eff */
[----:B------:R-:W-:-:S04]  /*8d710*/  IMAD R8, R28, 0x178, RZ ;  /* 0x000001781c087824 */ /* 0x000fc800078e02ff */
[----:B------:R1:W-:Y:S01]  /*8d720*/  STL.64 [R1+0x1290], R10 ;  /* 0x0012900a01007387 */ /* 0x0003e20000100a00 */
[----:B0-----:R-:W-:-:S04]  /*8d730*/  IADD3 R20, P6, R22, R2, RZ ;  /* 0x0000000216147210 */ /* 0x001fc80007fde0ff */
[----:B------:R-:W-:Y:S01]  /*8d740*/  LEA.HI.X.SX32 R21, R23, R3, 0x1, P6 ;  /* 0x0000000317157211 */ /* 0x000fe200030f0eff */
[----:B-1----:R-:W-:-:S04]  /*8d750*/  IMAD R11, R28, 0xbc, RZ ;  /* 0x000000bc1c0b7824 */ /* 0x002fc800078e02ff */
[----:B------:R0:W-:Y:S01]  /*8d760*/  STL.64 [R1+0xd60], R20 ;  /* 0x000d601401007387 */ /* 0x0001e20000100a00 */
[----:B------:R-:W-:Y:S01]  /*8d770*/  IMAD R23, R28, 0x2f0, RZ ;  /* 0x000002f01c177824 */ /* 0x000fe200078e02ff */
[----:B------:R-:W-:-:S04]  /*8d780*/  IADD3 R10, P5, R11, R2, RZ ;  /* 0x000000020b0a7210 */ /* 0x000fc80007fbe0ff */
[-C--:B------:R-:W-:Y:S01]  /*8d790*/  LEA.HI.X.SX32 R11, R22, R3.reuse, 0x1, P5 ;  /* 0x00000003160b7211 */ /* 0x080fe200028f0eff */
[----:B0-----:R-:W-:Y:S01]  /*8d7a0*/  IMAD R21, R28, 0xbc, RZ ;  /* 0x000000bc1c157824 */ /* 0x001fe200078e02ff */
[CC--:B------:R-:W-:Y:S02]  /*8d7b0*/  IADD3 R20, P6, R8.reuse, R2.reuse, RZ ;  /* 0x0000000208147210 */ /* 0x0c0fe40007fde0ff */
[-C--:B------:R-:W-:Y:S02]  /*8d7c0*/  IADD3 R22, P5, R23, R2.reuse, RZ ;  /* 0x0000000217167210 */ /* 0x080fe40007fbe0ff */
[-C--:B------:R-:W-:Y:S01]  /*8d7d0*/  LEA.HI.X.SX32 R21, R21, R3.reuse, 0x1, P6 ;  /* 0x0000000315157211 */ /* 0x080fe200030f0eff */
[----:B------:R0:W-:Y:S01]  /*8d7e0*/  STL.64 [R1+0xc40], R10 ;  /* 0x000c400a01007387 */ /* 0x0001e20000100a00 */
[----:B------:R-:W-:Y:S01]  /*8d7f0*/  LEA.HI.X.SX32 R23, R8, R3, 0x1, P5 ;  /* 0x0000000308177211 */ /* 0x000fe200028f0eff */
[C---:B------:R-:W-:Y:S02]  /*8d800*/  IMAD R18, R28.reuse, 0x179, RZ ;  /* 0x000001791c127824 */ /* 0x040fe400078e02ff */
[C---:B------:R-:W-:Y:S01]  /*8d810*/  IMAD R9, R28.reuse, 0x2f4, RZ ;  /* 0x000002f41c097824 */ /* 0x040fe200078e02ff */
[----:B0-----:R-:W3:Y:S01]  /*8d820*/  LDL.LU.64 R10, [R1+0x2498] ;  /* 0x00249800010a7983 */ /* 0x001ee20000300a00 */
[----:B------:R0:W-:Y:S02]  /*8d830*/  STL.64 [R1+0xa40], R20 ;  /* 0x000a401401007387 */ /* 0x0001e40000100a00 */
[----:B------:R1:W-:Y:S01]  /*8d840*/  STL.64 [R1+0x12a8], R22 ;  /* 0x0012a81601007387 */ /* 0x0003e20000100a00 */
[----:B0-----:R-:W-:Y:S01]  /*8d850*/  IADD3 R20, P6, R5, R2, RZ ;  /* 0x0000000205147210 */ /* 0x001fe20007fde0ff */
[----:B-1----:R-:W-:-:S03]  /*8d860*/  IMAD R23, R28, 0xbd, RZ ;  /* 0x000000bd1c177824 */ /* 0x002fc600078e02ff */
[----:B------:R-:W-:Y:S01]  /*8d870*/  LEA.HI.X.SX32 R21, R18, R3, 0x1, P6 ;  /* 0x0000000312157211 */ /* 0x000fe200030f0eff */
[----:B------:R-:W-:-:S04]  /*8d880*/  IADD3 R8, P6, R9, R2, RZ ;  /* 0x0000000209087210 */ /* 0x000fc80007fde0ff */
[----:B------:R0:W-:Y:S01]  /*8d890*/  STL.64 [R1+0x12a0], R20 ;  /* 0x0012a01401007387 */ /* 0x0001e20000100a00 */
[C---:B------:R-:W-:Y:S02]  /*8d8a0*/  IMAD R17, R28.reuse, 0x5f, RZ ;  /* 0x0000005f1c117824 */ /* 0x040fe400078e02ff */
[C---:B0-----:R-:W-:Y:S02]  /*8d8b0*/  IMAD R21, R28.reuse, 0x2f6, RZ ;  /* 0x000002f61c157824 */ /* 0x041fe400078e02ff */
[----:B------:R-:W-:Y:S01]  /*8d8c0*/  IMAD R20, R28, 0xbe, RZ ;  /* 0x000000be1c147824 */ /* 0x000fe200078e02ff */
[C---:B--2---:R-:W-:Y:S02]  /*8d8d0*/  IADD3 R22, P5, R7.reuse, R2, RZ ;  /* 0x0000000207167210 */ /* 0x044fe40007fbe0ff */
[-C--:B------:R-:W-:Y:S02]  /*8d8e0*/  LEA.HI.X.SX32 R9, R7, R3.reuse, 0x1, P6 ;  /* 0x0000000307097211 */ /* 0x080fe400030f0eff */
[----:B------:R-:W-:-:S05]  /*8d8f0*/  LEA.HI.X.SX32 R23, R23, R3, 0x1, P5 ;  /* 0x0000000317177211 */ /* 0x000fca00028f0eff */
[----:B------:R0:W-:Y:S01]  /*8d900*/  STL.64 [R1+0xa38], R22 ;  /* 0x000a381601007387 */ /* 0x0001e20000100a00 */
[----:B------:R1:W-:Y:S01]  /*8d910*/  STL.64 [R1+0x12b0], R8 ;  /* 0x0012b00801007387 */ /* 0x0003e20000100a00 */
[-C--:B0-----:R-:W-:Y:S01]  /*8d920*/  IADD3 R22, P5, R21, R2.reuse, RZ ;  /* 0x0000000215167210 */ /* 0x081fe20007fbe0ff */
[----:B------:R-:W-:Y:S01]  /*8d930*/  IMAD R21, R28, 0x17b, RZ ;  /* 0x0000017b1c157824 */ /* 0x000fe200078e02ff */
[----:B-1----:R-:W-:-:S04]  /*8d940*/  IADD3 R8, P6, R20, R2, RZ ;  /* 0x0000000214087210 */ /* 0x002fc80007fde0ff */
[-C--:B------:R-:W-:Y:S02]  /*8d950*/  LEA.HI.X.SX32 R23, R21, R3.reuse, 0x1, P5 ;  /* 0x0000000315177211 */ /* 0x080fe400028f0eff */
[----:B------:R-:W-:-:S03]  /*8d960*/  LEA.HI.X.SX32 R9, R17, R3, 0x1, P6 ;  /* 0x0000000311097211 */ /* 0x000fc600030f0eff */
[----:B------:R-:W-:Y:S02]  /*8d970*/  STL.64 [R1+0x12b8], R22 ;  /* 0x0012b81601007387 */ /* 0x000fe40000100a00 */
[----:B------:R0:W-:Y:S02]  /*8d980*/  STL.64 [R1+0xc38], R8 ;  /* 0x000c380801007387 */ /* 0x0001e40000100a00 */
[----:B0-----:R-:W2:Y:S01]  /*8d990*/  LDL.LU R8, [R1+0x2490] ;  /* 0x0024900001087983 */ /* 0x001ea20000300800 */
[C---:B------:R-:W-:Y:S02]  /*8d9a0*/  IMAD R21, R28.reuse, 0x2fa, RZ ;  /* 0x000002fa1c157824 */ /* 0x040fe400078e02ff */
[C---:B------:R-:W-:Y:S02]  /*8d9b0*/  IMAD R0, R28.reuse, 0x17e, RZ ;  /* 0x0000017e1c007824 */ /* 0x040fe400078e02ff */
[----:B------:R-:W-:Y:S01]  /*8d9c0*/  IMAD R7, R28, 0x30a, RZ ;  /* 0x0000030a1c077824 */ /* 0x000fe200078e02ff */
[----:B---3--:R-:W-:-:S04]  /*8d9d0*/  IADD3 R22, P5, R10, R2, RZ ;  /* 0x000000020a167210 */ /* 0x008fc80007fbe0ff */
[----:B------:R-:W-:Y:S01]  /*8d9e0*/  LEA.HI.X.SX32 R23, R20, R3, 0x1, P5 ;  /* 0x0000000314177211 */ /* 0x000fe200028f0eff */
[----:B------:R-:W-:-:S04]  /*8d9f0*/  IADD3 R20, P5, R21, R2, RZ ;  /* 0x0000000215147210 */ /* 0x000fc80007fbe0ff */
[----:B------:R0:W-:Y:S02]  /*8da00*/  STL.64 [R1+0xa30], R22 ;  /* 0x000a301601007387 */ /* 0x0001e40000100a00 */
[C---:B0-----:R-:W-:Y:S02]  /*8da10*/  IMAD R22, R28.reuse, 0x17d, RZ ;  /* 0x0000017d1c167824 */ /* 0x041fe400078e02ff */
[----:B------:R-:W-:-:S03]  /*8da20*/  IMAD R23, R28, 0x2fc, RZ ;  /* 0x000002fc1c177824 */ /* 0x000fc600078e02ff */
[----:B------:R-:W-:Y:S02]  /*8da30*/  LEA.HI.X.SX32 R21, R22, R3, 0x1, P5 ;  /* 0x0000000316157211 */ /* 0x000fe400028f0eff */
[----:B------:R-:W-:-:S04]  /*8da40*/  IADD3 R22, P5, R23, R2, RZ ;  /* 0x0000000217167210 */ /* 0x000fc80007fbe0ff */
[----:B------:R-:W-:Y:S02]  /*8da50*/  LEA.HI.X.SX32 R23, R0, R3, 0x1, P5 ;  /* 0x0000000300177211 */ /* 0x000fe400028f0eff */
[----:B--2---:R-:W-:-:S04]  /*8da60*/  IADD3 R8, P6, R8, R2, RZ ;  /* 0x0000000208087210 */ /* 0x004fc80007fde0ff */
[----:B------:R-:W-:Y:S01]  /*8da70*/  LEA.HI.X.SX32 R9, R10, R3, 0x1, P6 ;  /* 0x000000030a097211 */ /* 0x000fe200030f0eff */
[----:B------:R-:W-:-:S04]  /*8da80*/  IMAD R10, R28, 0x186, RZ ;  /* 0x000001861c0a7824 */ /* 0x000fc800078e02ff */
[----:B------:R0:W-:Y:S01]  /*8da90*/  STL.64 [R1+0x12c0], R8 ;  /* 0x0012c00801007387 */ /* 0x0001e20000100a00 */
[----:B------:R-:W-:Y:S02]  /*8daa0*/  STL.64 [R1+0x2460], R10 ;  /* 0x0024600a01007387 */ /* 0x000fe40000100a00 */
[----:B------:R-:W-:Y:S02]  /*8dab0*/  STL [R1+0x2478], R11 ;  /* 0x0024780b01007387 */ /* 0x000fe40000100800 */
[----:B------:R1:W-:Y:S02]  /*8dac0*/  STL.64 [R1+0x12c8], R20 ;  /* 0x0012c81401007387 */ /* 0x0003e40000100a00 */
[----:B0-----:R-:W-:Y:S01]  /*8dad0*/  IMAD R9, R28, 0xbf, RZ ;  /* 0x000000bf1c097824 */ /* 0x001fe200078e02ff */
[----:B------:R-:W-:Y:S01]  /*8dae0*/  IADD3 R8, P6, R0, R2, RZ ;  /* 0x0000000200087210 */ /* 0x000fe20007fde0ff */
[----:B-1----:R-:W2:Y:S03]  /*8daf0*/  LDL.LU.64 R20, [R1+0x2488] ;  /* 0x0024880001147983 */ /* 0x002ea60000300a00 */
[----:B------:R-:W-:-:S05]  /*8db00*/  LEA.HI.X.SX32 R9, R9, R3, 0x1, P6 ;  /* 0x0000000309097211 */ /* 0x000fca00030f0eff */
[----:B------:R0:W-:Y:S02]  /*8db10*/  STL.64 [R1+0xe70], R8 ;  /* 0x000e700801007387 */ /* 0x0001e40000100a00 */
[----:B0-----:R-:W-:Y:S01]  /*8db20*/  IADD3 R8, P6, R6, R2, RZ ;  /* 0x0000000206087210 */ /* 0x001fe20007fde0ff */
[----:B------:R-:W-:-:S05]  /*8db30*/  IMAD R6, R28, 0x30c, RZ ;  /* 0x0000030c1c067824 */ /* 0x000fca00078e02ff */
[----:B------:R-:W-:Y:S01]  /*8db40*/  STL [R1+0x245c], R6 ;  /* 0x00245c0601007387 */ /* 0x000fe20000100800 */
[----:B------:R-:W-:Y:S02]  /*8db50*/  STL [R1+0x2468], R7 ;  /* 0x0024680701007387 */ /* 0x000fe40000100800 */
[----:B------:R0:W-:Y:S02]  /*8db60*/  STL.64 [R1+0x12d0], R22 ;  /* 0x0012d01601007387 */ /* 0x0001e40000100a00 */
[----:B0-----:R-:W3:Y:S01]  /*8db70*/  LDL.LU.64 R22, [R1+0x2480] ;  /* 0x0024800001167983 */ /* 0x001ee20000300a00 */
[C---:B------:R-:W-:Y:S02]  /*8db80*/  IMAD R19, R28.reuse, 0x6, RZ ;  /* 0x000000061c137824 */ /* 0x040fe400078e02ff */
[C---:B------:R-:W-:Y:S02]  /*8db90*/  IMAD R10, R28.reuse, 0x17f, RZ ;  /* 0x0000017f1c0a7824 */ /* 0x040fe400078e02ff */
[----:B------:R-:W-:Y:S01]  /*8dba0*/  IMAD R4, R28, 0x3, RZ ;  /* 0x000000031c047824 */ /* 0x000fe200078e02ff */
[----:B------:R-:W-:-:S02]  /*8dbb0*/  IADD3 R6, P5, R19, R2, RZ ;  /* 0x0000000213067210 */ /* 0x000fc40007fbe0ff */
[-C--:B------:R-:W-:Y:S01]  /*8dbc0*/  LEA.HI.X.SX32 R9, R10, R3.reuse, 0x1, P6 ;  /* 0x000000030a097211 */ /* 0x080fe200030f0eff */
[----:B------:R-:W-:Y:S01]  /*8dbd0*/  IMAD R17, R28, 0xc3, RZ ;  /* 0x000000c31c117824 */ /* 0x000fe200078e02ff */
[----:B------:R-:W-:Y:S01]  /*8dbe0*/  LEA.HI.X.SX32 R7, R4, R3, 0x1, P5 ;  /* 0x0000000304077211 */ /* 0x000fe200028f0eff */
[C---:B------:R-:W-:Y:S02]  /*8dbf0*/  IMAD R24, R28.reuse, 0x18, RZ ;  /* 0x000000181c187824 */ /* 0x040fe400078e02ff */
[----:B------:R-:W-:Y:S02]  /*8dc00*/  STL.64 [R1+0x12d8], R8 ;  /* 0x0012d80801007387 */ /* 0x000fe40000100a00 */
[----:B------:R0:W-:Y:S02]  /*8dc10*/  STL.64 [R1+0xe58], R6 ;  /* 0x000e580601007387 */ /* 0x0001e40000100a00 */
[----:B------:R-:W-:Y:S02]  /*8dc20*/  STL.64 [R1+0x2470], R16 ;  /* 0x0024701001007387 */ /* 0x000fe40000100a00 */
[----:B------:R-:W-:-:S02]  /*8dc30*/  IMAD R4, R28, 0x30e, RZ ;  /* 0x0000030e1c047824 */ /* 0x000fc400078e02ff */
[C---:B------:R-:W-:Y:S02]  /*8dc40*/  IMAD R25, R28.reuse, 0x60, RZ ;  /* 0x000000601c197824 */ /* 0x040fe400078e02ff */
[----:B------:R-:W-:Y:S01]  /*8dc50*/  IMAD R26, R28, 0xc0, RZ ;  /* 0x000000c01c1a7824 */ /* 0x000fe200078e02ff */
[-C--:B0-----:R-:W-:Y:S02]  /*8dc60*/  IADD3 R6, P5, R24, R2.reuse, RZ ;  /* 0x0000000218067210 */ /* 0x081fe40007fbe0ff */
[----:B--2---:R-:W-:-:S04]  /*8dc70*/  IADD3 R10, P6, R20, R2, RZ ;  /* 0x00000002140a7210 */ /* 0x004fc80007fde0ff */
[-C--:B------:R-:W-:Y:S02]  /*8dc80*/  LEA.HI.X.SX32 R11, R19, R3.reuse, 0x1, P6 ;  /* 0x00000003130b7211 */ /* 0x080fe400030f0eff */
[----:B------:R-:W-:-:S03]  /*8dc90*/  LEA.HI.X.SX32 R7, R20, R3, 0x1, P5 ;  /* 0x0000000314077211 */ /* 0x000fc600028f0eff */
[----:B------:R-:W-:Y:S01]  /*8dca0*/  STL.64 [R1+0xe38], R10 ;  /* 0x000e380a01007387 */ /* 0x000fe20000100a00 */
[----:B------:R-:W-:Y:S02]  /*8dcb0*/  STL [R1+0x2458], R4 ;  /* 0x0024580401007387 */ /* 0x000fe40000100800 */
[----:B------:R0:W-:Y:S02]  /*8dcc0*/  STL.64 [R1+0xe18], R6 ;  /* 0x000e180601007387 */ /* 0x0001e40000100a00 */
[-C--:B0-----:R-:W-:Y:S02]  /*8dcd0*/  IADD3 R6, P5, R25, R2.reuse, RZ ;  /* 0x0000000219067210 */ /* 0x081fe40007fbe0ff */
[----:B---3--:R-:W-:-:S04]  /*8dce0*/  IADD3 R10, P6, R23, R2, RZ ;  /* 0x00000002170a7210 */ /* 0x008fc80007fde0ff */
[-C--:B------:R-:W-:Y:S02]  /*8dcf0*/  LEA.HI.X.SX32 R11, R24, R3.reuse, 0x1, P6 ;  /* 0x00000003180b7211 */ /* 0x080fe400030f0eff */
[----:B------:R-:W-:-:S03]  /*8dd00*/  LEA.HI.X.SX32 R7, R23, R3, 0x1, P5 ;  /* 0x0000000317077211 */ /* 0x000fc600028f0eff */
[----:B------:R0:W-:Y:S02]  /*8dd10*/  STL.64 [R1+0xdd8], R10 ;  /* 0x000dd80a01007387 */ /* 0x0001e40000100a00 */
[----:B------:R-:W-:Y:S01]  /*8dd20*/  STL.64 [R1+0xd38], R6 ;  /* 0x000d380601007387 */ /* 0x000fe20000100a00 */
[----:B0-----:R-:W-:-:S04]  /*8dd30*/  IADD3 R10, P6, R26, R2, RZ ;  /* 0x000000021a0a7210 */ /* 0x001fc80007fde0ff */
[----:B------:R-:W-:-:S05]  /*8dd40*/  LEA.HI.X.SX32 R11, R25, R3, 0x1, P6 ;  /* 0x00000003190b7211 */ /* 0x000fca00030f0eff */
[----:B------:R0:W-:Y:S04]  /*8dd50*/  STL.64 [R1+0xc30], R10 ;  /* 0x000c300a01007387 */ /* 0x0001e80000100a00 */
[----:B0-----:R-:W2:Y:S01]  /*8dd60*/  LDL.LU R11, [R1+0x2478] ;  /* 0x00247800010b7983 */ /* 0x001ea20000300800 */
[C---:B------:R-:W-:Y:S02]  /*8dd70*/  IMAD R29, R28.reuse, 0x180, RZ ;  /* 0x000001801c1d7824 */ /* 0x040fe400078e02ff */
[----:B------:R-:W-:Y:S01]  /*8dd80*/  IMAD R6, R28, 0x300, RZ ;  /* 0x000003001c067824 */ /* 0x000fe200078e02ff */
[----:B------:R-:W-:Y:S02]  /*8dd90*/  MOV R25, R17 ;  /* 0x0000001100197202 */ /* 0x000fe40000000f00 */
[----:B------:R-:W-:-:S02]  /*8dda0*/  IADD3 R16, P5, R29, R2, RZ ;  /* 0x000000021d107210 */ /* 0x000fc40007fbe0ff */
[----:B------:R-:W-:Y:S01]  /*8ddb0*/  IADD3 R6, P6, R6, R2, RZ ;  /* 0x0000000206067210 */ /* 0x000fe20007fde0ff */
[----:B------:R-:W-:Y:S01]  /*8ddc0*/  IMAD R10, R28, 0x302, RZ ;  /* 0x000003021c0a7824 */ /* 0x000fe200078e02ff */
[-C--:B------:R-:W-:Y:S02]  /*8ddd0*/  LEA.HI.X.SX32 R25, R26, R3.reuse, 0x1, P5 ;  /* 0x000000031a197211 */ /* 0x080fe400028f0eff */
[----:B------:R-:W-:Y:S01]  /*8dde0*/  LEA.HI.X.SX32 R7, R29, R3, 0x1, P6 ;  /* 0x000000031d077211 */ /* 0x000fe200030f0eff */
[C---:B------:R-:W-:Y:S01]  /*8ddf0*/  IMAD R27, R28.reuse, 0x182, RZ ;  /* 0x000001821c1b7824 */ /* 0x040fe200078e02ff */
[----:B------:R0:W-:Y:S01]  /*8de00*/  STL [R1+0xe68], R16 ;  /* 0x000e681001007387 */ /* 0x0001e20000100800 */
[----:B------:R-:W-:Y:S01]  /*8de10*/  MOV R24, R16 ;  /* 0x0000001000187202 */ /* 0x000fe20000000f00 */
[----:B------:R-:W-:Y:S01]  /*8de20*/  IMAD R23, R28, 0x181, RZ ;  /* 0x000001811c177824 */ /* 0x000fe200078e02ff */
[----:B------:R-:W-:Y:S01]  /*8de30*/  IADD3 R24, P5, R10, R2, RZ ;  /* 0x000000020a187210 */ /* 0x000fe20007fbe0ff */
[----:B------:R-:W-:-:S02]  /*8de40*/  IMAD R4, R28, 0xc1, RZ ;  /* 0x000000c11c047824 */ /* 0x000fc400078e02ff */
[C---:B------:R-:W-:Y:S01]  /*8de50*/  IMAD R20, R28.reuse, 0x304, RZ ;  /* 0x000003041c147824 */ /* 0x040fe200078e02ff */
[----:B0-----:R-:W3:Y:S01]  /*8de60*/  LDL.LU.64 R16, [R1+0x2470] ;  /* 0x0024700001107983 */ /* 0x001ee20000300a00 */
[----:B------:R0:W-:Y:S02]  /*8de70*/  STL [R1+0xe6c], R25 ;  /* 0x000e6c1901007387 */ /* 0x0001e40000100800 */
[----:B------:R1:W-:Y:S02]  /*8de80*/  STL.64 [R1+0x12e0], R6 ;  /* 0x0012e00601007387 */ /* 0x0003e40000100a00 */
[----:B------:R-:W-:Y:S01]  /*8de90*/  IMAD R10, R28, 0x306, RZ ;  /* 0x000003061c0a7824 */ /* 0x000fe200078e02ff */
[----:B0-----:R-:W-:Y:S02]  /*8dea0*/  LEA.HI.X.SX32 R25, R23, R3, 0x1, P5 ;  /* 0x0000000317197211 */ /* 0x001fe400028f0eff */
[----:B-1----:R-:W-:-:S03]  /*8deb0*/  IADD3 R6, P6, R27, R2, RZ ;  /* 0x000000021b067210 */ /* 0x002fc60007fde0ff */
[----:B------:R0:W-:Y:S01]  /*8dec0*/  STL.64 [R1+0x12e8], R24 ;  /* 0x0012e81801007387 */ /* 0x0001e20000100a00 */
[----:B------:R-:W-:Y:S01]  /*8ded0*/  LEA.HI.X.SX32 R7, R4, R3, 0x1, P6 ;  /* 0x0000000304077211 */ /* 0x000fe200030f0eff */
[----:B------:R-:W-:Y:S01]  /*8dee0*/  IMAD R4, R28, 0x183, RZ ;  /* 0x000001831c047824 */ /* 0x000fe200078e02ff */
[----:B------:R-:W-:-:S03]  /*8def0*/  IADD3 R10, P6, R10, R2, RZ ;  /* 0x000000020a0a7210 */ /* 0x000fc60007fde0ff */
[----:B------:R1:W-:Y:S01]  /*8df00*/  STL.64 [R1+0xe60], R6 ;  /* 0x000e600601007387 */ /* 0x0003e20000100a00 */
[----:B0-----:R-:W-:Y:S01]  /*8df10*/  IADD3 R24, P5, R20, R2, RZ ;  /* 0x0000000214187210 */ /* 0x001fe20007fbe0ff */
[----:B------:R-:W-:-:S03]  /*8df20*/  IMAD.MOV.U32 R26, RZ, RZ, R10 ;  /* 0x000000ffff1a7224 */ /* 0x000fc600078e000a */
[----:B------:R-:W-:Y:S01]  /*8df30*/  LEA.HI.X.SX32 R25, R27, R3, 0x1, P5 ;  /* 0x000000031b197211 */ /* 0x000fe200028f0eff */
[----:B-1----:R-:W-:Y:S01]  /*8df40*/  IMAD R6, R28, 0xc2, RZ ;  /* 0x000000c21c067824 */ /* 0x002fe200078e02ff */
[----:B------:R-:W4:Y:S01]  /*8df50*/  LDL.LU R7, [R1+0x2468] ;  /* 0x0024680001077983 */ /* 0x000f220000300800 */
[----:B------:R0:W-:Y:S02]  /*8df60*/  STL [R1+0x12f0], R10 ;  /* 0x0012f00a01007387 */ /* 0x0001e40000100800 */
[----:B------:R-:W-:Y:S01]  /*8df70*/  STL.64 [R1+0x12f8], R24 ;  /* 0x0012f81801007387 */ /* 0x000fe20000100a00 */
[----:B0-----:R-:W-:Y:S02]  /*8df80*/  IADD3 R10, P5, R6, R2, RZ ;  /* 0x00000002060a7210 */ /* 0x001fe40007fbe0ff */
[----:B--2---:R-:W-:Y:S01]  /*8df90*/  MOV R27, R11 ;  /* 0x0000000b001b7202 */ /* 0x004fe20000000f00 */
[----:B------:R-:W-:Y:S02]  /*8dfa0*/  LEA.HI.X.SX32 R27, R4, R3, 0x1, P6 ;  /* 0x00000003041b7211 */ /* 0x000fe400030f0eff */
[----:B------:R-:W-:-:S05]  /*8dfb0*/  IMAD R4, R28, 0x61, RZ ;  /* 0x000000611c047824 */ /* 0x000fca00078e02ff */
[----:B------:R-:W-:Y:S01]  /*8dfc0*/  LEA.HI.X.SX32 R11, R4, R3, 0x1, P5 ;  /* 0x00000003040b7211 */ /* 0x000fe200028f0eff */
[----:B------:R-:W-:Y:S04]  /*8dfd0*/  STL [R1+0x12f4], R27 ;  /* 0x0012f41b01007387 */ /* 0x000fe80000100800 */
[----:B------:R0:W-:Y:S04]  /*8dfe0*/  STL.64 [R1+0xc28], R10 ;  /* 0x000c280a01007387 */ /* 0x0001e80000100a00 */
[----:B0-----:R-:W2:Y:S01]  /*8dff0*/  LDL.LU.64 R10, [R1+0x2460] ;  /* 0x00246000010a7983 */ /* 0x001ea20000300a00 */
[----:B------:R-:W-:-:S02]  /*8e000*/  IMAD R24, R28, 0x184, RZ ;  /* 0x000001841c187824 */ /* 0x000fc400078e02ff */
[----:B------:R-:W-:-:S03]  /*8e010*/  IMAD R5, R28, 0x308, RZ ;  /* 0x000003081c057824 */ /* 0x000fc600078e02ff */
[-C--:B------:R-:W-:Y:S02]  /*8e020*/  IADD3 R26, P6, R24, R2.reuse, RZ ;  /* 0x00000002181a7210 */ /* 0x080fe40007fde0ff */
[-C--:B------:R-:W-:Y:S02]  /*8e030*/  IADD3 R4, P5, R5, R2.reuse, RZ ;  /* 0x0000000205047210 */ /* 0x080fe40007fbe0ff */
[-C--:B------:R-:W-:Y:S02]  /*8e040*/  LEA.HI.X.SX32 R27, R6, R3.reuse, 0x1, P6 ;  /* 0x00000003061b7211 */ /* 0x080fe400030f0eff */
[----:B------:R-:W-:Y:S01]  /*8e050*/  LEA.HI.X.SX32 R5, R24, R3, 0x1, P5 ;  /* 0x0000000318057211 */ /* 0x000fe200028f0eff */
[----:B------:R-:W-:Y:S02]  /*8e060*/  IMAD R18, R28, 0x185, RZ ;  /* 0x000001851c127824 */ /* 0x000fe400078e02ff */
[----:B------:R-:W-:Y:S02]  /*8e070*/  STL.64 [R1+0xe78], R26 ;  /* 0x000e781a01007387 */ /* 0x000fe40000100a00 */
[----:B------:R-:W-:Y:S01]  /*8e080*/  STL.64 [R1+0x1300], R4 ;  /* 0x0013000401007387 */ /* 0x000fe20000100a00 */
[----:B----4-:R-:W-:-:S04]  /*8e090*/  IADD3 R6, P6, R7, R2, RZ ;  /* 0x0000000207067210 */ /* 0x010fc80007fde0ff */
[----:B------:R-:W-:-:S05]  /*8e0a0*/  LEA.HI.X.SX32 R7, R18, R3, 0x1, P6 ;  /* 0x0000000312077211 */ /* 0x000fca00030f0eff */
[----:B------:R0:W-:Y:S04]  /*8e0b0*/  STL.64 [R1+0x1318], R6 ;  /* 0x0013180601007387 */ /* 0x0001e80000100a00 */
[----:B0-----:R-:W4:Y:S01]  /*8e0c0*/  LDL.LU R6, [R1+0x245c] ;  /* 0x00245c0001067983 */ /* 0x001f220000300800 */
[----:B--2---:R-:W-:-:S04]  /*8e0d0*/  IADD3 R4, P5, R10, R2, RZ ;  /* 0x000000020a047210 */ /* 0x004fc80007fbe0ff */
[----:B---3--:R-:W-:-:S05]  /*8e0e0*/  LEA.HI.X.SX32 R5, R17, R3, 0x1, P5 ;  /* 0x0000000311057211 */ /* 0x008fca00028f0eff */
[----:B------:R0:W-:Y:S04]  /*8e0f0*/  STL.64 [R1+0xea0], R4 ;  /* 0x000ea00401007387 */ /* 0x0001e80000100a00 */
[----:B0-----:R-:W2:Y:S01]  /*8e100*/  LDL.LU R4, [R1+0x2458] ;  /* 0x0024580001047983 */ /* 0x001ea20000300800 */
[C---:B------:R-:W-:Y:S02]  /*8e110*/  IMAD R9, R28.reuse, 0x187, RZ ;  /* 0x000001871c097824 */ /* 0x040fe400078e02ff */
[C---:B------:R-:W-:Y:S02]  /*8e120*/  IMAD R19, R28.reuse, 0x62, RZ ;  /* 0x000000621c137824 */ /* 0x040fe400078e02ff */
[C---:B------:R-:W-:Y:S02]  /*8e130*/  IMAD R0, R28.reuse, 0xc4, RZ ;  /* 0x000000c41c007824 */ /* 0x040fe400078e02ff */
[----:B------:R-:W-:-:S02]  /*8e140*/  IMAD R8, R28, 0x31, RZ ;  /* 0x000000311c087824 */ /* 0x000fc400078e02ff */
[C---:B------:R-:W-:Y:S02]  /*8e150*/  IMAD R20, R28.reuse, 0x188, RZ ;  /* 0x000001881c147824 */ /* 0x040fe400078e02ff */
[C---:B------:R-:W-:Y:S02]  /*8e160*/  IMAD R25, R28.reuse, 0x310, RZ ;  /* 0x000003101c197824 */ /* 0x040fe400078e02ff */
[C---:B------:R-:W-:Y:S02]  /*8e170*/  IMAD R24, R28.reuse, 0x312, RZ ;  /* 0x000003121c187824 */ /* 0x040fe400078e02ff */
[----:B------:R-:W-:Y:S01]  /*8e180*/  IMAD R23, R28, 0x18a, RZ ;  /* 0x0000018a1c177824 */ /* 0x000fe200078e02ff */
[----:B----4-:R-:W-:-:S04]  /*8e190*/  IADD3 R6, P6, R6, R2, RZ ;  /* 0x0000000206067210 */ /* 0x010fc80007fde0ff */
[----:B------:R-:W-:-:S05]  /*8e1a0*/  LEA.HI.X.SX32 R7, R10, R3, 0x1, P6 ;  /* 0x000000030a077211 */ /* 0x000fca00030f0eff */
[----:B------:R0:W-:Y:S02]  /*8e1b0*/  STL.64 [R1+0x1310], R6 ;  /* 0x0013100601007387 */ /* 0x0001e40000100a00 */
[----:B0-----:R-:W-:-:S04]  /*8e1c0*/  IADD3 R6, P6, R19, R2, RZ ;  /* 0x0000000213067210 */ /* 0x001fc80007fde0ff */
[----:B------:R-:W-:Y:S01]  /*8e1d0*/  LEA.HI.X.SX32 R7, R8, R3, 0x1, P6 ;  /* 0x0000000308077211 */ /* 0x000fe200030f0eff */
[C---:B------:R-:W-:Y:S02]  /*8e1e0*/  IMAD R27, R28.reuse, 0x189, RZ ;  /* 0x000001891c1b7824 */ /* 0x040fe400078e02ff */
[----:B------:R-:W-:Y:S01]  /*8e1f0*/  IMAD R26, R28, 0xc5, RZ ;  /* 0x000000c51c1a7824 */ /* 0x000fe200078e02ff */
[----:B------:R-:W0:Y:S04]  /*8e200*/  S2R R17, SR_TID.X ;  /* 0x0000000000117919 */ /* 0x000e280000002100 */
[----:B------:R-:W1:Y:S01]  /*8e210*/  S2R R18, SR_TID.X ;  /* 0x0000000000127919 */ /* 0x000e620000002100 */
[----:B------:R-:W3:Y:S08]  /*8e220*/  MUFU.RCP R22, R22 ;  /* 0x0000001600167308 */ /* 0x000ef00000001000 */
[----:B------:R-:W4:Y:S01]  /*8e230*/  MUFU.RCP R11, R11 ;  /* 0x0000000b000b7308 */ /* 0x000f220000001000 */
[----:B--2---:R-:W-:-:S04]  /*8e240*/  IADD3 R4, P5, R4, R2, RZ ;  /* 0x0000000204047210 */ /* 0x004fc80007fbe0ff */
[----:B------:R-:W-:-:S05]  /*8e250*/  LEA.HI.X.SX32 R5, R9, R3, 0x1, P5 ;  /* 0x0000000309057211 */ /* 0x000fca00028f0eff */
[----:B------:R2:W-:Y:S01]  /*8e260*/  STL.64 [R1+0x1308], R4 ;  /* 0x0013080401007387 */ /* 0x0005e20000100a00 */
[----:B------:R0:W-:Y:S01]  /*8e270*/  STL.64 [R1+0xd30], R6 ;  /* 0x000d300601007387 */ /* 0x0001e20000100a00 */
[----:B--2---:R-:W-:-:S04]  /*8e280*/  IADD3 R4, P5, R0, R2, RZ ;  /* 0x0000000200047210 */ /* 0x004fc80007fbe0ff */
[----:B------:R-:W-:Y:S02]  /*8e290*/  LEA.HI.X.SX32 R5, R19, R3, 0x1, P5 ;  /* 0x0000000313057211 */ /* 0x000fe400028f0eff */
[----:B0-----:R-:W-:-:S03]  /*8e2a0*/  IADD3 R6, P6, R20, R2, RZ ;  /* 0x0000000214067210 */ /* 0x001fc60007fde0ff */
[----:B------:R0:W-:Y:S01]  /*8e2b0*/  STL.64 [R1+0xc20], R4 ;  /* 0x000c200401007387 */ /* 0x0001e20000100a00 */
[----:B------:R-:W-:Y:S02]  /*8e2c0*/  LEA.HI.X.SX32 R7, R0, R3, 0x1, P6 ;  /* 0x0000000300077211 */ /* 0x000fe400030f0eff */
[----:B0-----:R-:W-:-:S04]  /*8e2d0*/  IADD3 R4, P5, R25, R2, RZ ;  /* 0x0000000219047210 */ /* 0x001fc80007fbe0ff */
[-C--:B------:R-:W-:Y:S01]  /*8e2e0*/  LEA.HI.X.SX32 R5, R20, R3.reuse, 0x1, P5 ;  /* 0x0000000314057211 */ /* 0x080fe200028f0eff */
[----:B------:R0:W-:Y:S04]  /*8e2f0*/  STL.64 [R1+0xe98], R6 ;  /* 0x000e980601007387 */ /* 0x0001e80000100a00 */
[----:B------:R2:W-:Y:S01]  /*8e300*/  STL.64 [R1+0x1320], R4 ;  /* 0x0013200401007387 */ /* 0x0005e20000100a00 */
[----:B------:R-:W-:Y:S01]  /*8e310*/  IMAD R0, R28, 0x314, RZ ;  /* 0x000003141c007824 */ /* 0x000fe200078e02ff */
[-C--:B0-----:R-:W-:Y:S02]  /*8e320*/  IADD3 R6, P6, R24, R2.reuse, RZ ;  /* 0x0000000218067210 */ /* 0x081fe40007fde0ff */
[----:B--2---:R-:W-:Y:S02]  /*8e330*/  IADD3 R4, P5, R23, R2, RZ ;  /* 0x0000000217047210 */ /* 0x004fe40007fbe0ff */
[----:B------:R-:W-:-:S02]  /*8e340*/  LEA.HI.X.SX32 R7, R27, R3, 0x1, P6 ;  /* 0x000000031b077211 */ /* 0x000fc400030f0eff */
[----:B------:R-:W-:-:S03]  /*8e350*/  LEA.HI.X.SX32 R5, R26, R3, 0x1, P5 ;  /* 0x000000031a057211 */ /* 0x000fc600028f0eff */
[----:B------:R-:W-:Y:S02]  /*8e360*/  STL.64 [R1+0x1330], R6 ;  /* 0x0013300601007387 */ /* 0x000fe40000100a00 */
[----:B------:R0:W-:Y:S02]  /*8e370*/  STL.64 [R1+0xe90], R4 ;  /* 0x000e900401007387 */ /* 0x0001e40000100a00 */
[C---:B------:R-:W-:Y:S02]  /*8e380*/  IMAD R19, R28.reuse, 0x316, RZ ;  /* 0x000003161c137824 */ /* 0x040fe400078e02ff */
[----:B------:R-:W-:Y:S01]  /*8e390*/  IMAD R20, R28, 0x18b, RZ ;  /* 0x0000018b1c147824 */ /* 0x000fe200078e02ff */
[----:B0-----:R-:W-:-:S04]  /*8e3a0*/  IADD3 R4, P5, R0, R2, RZ ;  /* 0x0000000200047210 */ /* 0x001fc80007fbe0ff */
[----:B------:R-:W-:-:S05]  /*8e3b0*/  LEA.HI.X.SX32 R5, R23, R3, 0x1, P5 ;  /* 0x0000000317057211 */ /* 0x000fca00028f0eff */
[----:B------:R0:W-:Y:S01]  /*8e3c0*/  STL.64 [R1+0x1328], R4 ;  /* 0x0013280401007387 */ /* 0x0001e20000100a00 */
[C---:B------:R-:W-:Y:S02]  /*8e3d0*/  IMAD R0, R28.reuse, 0xc6, RZ ;  /* 0x000000c61c007824 */ /* 0x040fe400078e02ff */
[----:B------:R-:W-:Y:S01]  /*8e3e0*/  IMAD R24, R28, 0x63, RZ ;  /* 0x000000631c187824 */ /* 0x000fe200078e02ff */
[----:B0-----:R-:W-:-:S04]  /*8e3f0*/  IADD3 R4, P5, R19, R2, RZ ;  /* 0x0000000213047210 */ /* 0x001fc80007fbe0ff */
[----:B------:R-:W-:-:S05]  /*8e400*/  LEA.HI.X.SX32 R5, R20, R3, 0x1, P5 ;  /* 0x0000000314057211 */ /* 0x000fca00028f0eff */
[----:B------:R0:W-:Y:S01]  /*8e410*/  STL.64 [R1+0x1338], R4 ;  /* 0x0013380401007387 */ /* 0x0001e20000100a00 */
[----:B------:R-:W-:Y:S01]  /*8e420*/  IMAD R23, R28, 0x18c, RZ ;  /* 0x0000018c1c177824 */ /* 0x000fe200078e02ff */
[----:B0-----:R-:W-:-:S04]  /*8e430*/  IADD3 R4, P5, R0, R2, RZ ;  /* 0x0000000200047210 */ /* 0x001fc80007fbe0ff */
[----:B------:R-:W-:-:S05]  /*8e440*/  LEA.HI.X.SX32 R5, R24, R3, 0x1, P5 ;  /* 0x0000000318057211 */ /* 0x000fca00028f0eff */
[----:B------:R0:W-:Y:S01]  /*8e450*/  STL.64 [R1+0xa28], R4 ;  /* 0x000a280401007387 */ /* 0x0001e20000100a00 */
[----:B------:R-:W-:Y:S01]  /*8e460*/  IMAD R26, R28, 0x318, RZ ;  /* 0x000003181c1a7824 */ /* 0x000fe200078e02ff */
[----:B------:R-:W-:Y:S02]  /*8e470*/  SHF.L.U32 R19, R17, 0x4, RZ ;  /* 0x0000000411137819 */ /* 0x000fe400000006ff */
[----:B0-----:R-:W-:-:S04]  /*8e480*/  IADD3 R4, P5, R23, R2, RZ ;  /* 0x0000000217047210 */ /* 0x001fc80007fbe0ff */
[----:B------:R-:W-:Y:S02]  /*8e490*/  LEA.HI.X.SX32 R5, R0, R3, 0x1, P5 ;  /* 0x0000000300057211 */ /* 0x000fe400028f0eff */
[----:B------:R-:W-:-:S03]  /*8e4a0*/  FSETP.NEU.AND P6, PT, R21, RZ, PT ;  /* 0x000000ff1500720b */ /* 0x000fc60003fcd000 */
[----:B------:R0:W-:Y:S01]  /*8e4b0*/  STL.64 [R1+0xe88], R4 ;  /* 0x000e880401007387 */ /* 0x0001e20000100a00 */
[----:B------:R-:W-:Y:S02]  /*8e4c0*/  LOP3.LUT R21, R17, 0x18, RZ, 0xc0, !PT ;  /* 0x0000001811157812 */ /* 0x000fe400078ec0ff */
[----:B-1----:R-:W-:Y:S02]  /*8e4d0*/  LOP3.LUT R6, R18, 0x60, RZ, 0xc0, !PT ;  /* 0x0000006012067812 */ /* 0x002fe400078ec0ff */
[----:B------:R-:W-:Y:S02]  /*8e4e0*/  LOP3.LUT R19, R19, 0x70, RZ, 0xc0, !PT ;  /* 0x0000007013137812 */ /* 0x000fe400078ec0ff */
[----:B------:R-:W-:Y:S01]  /*8e4f0*/  SHF.L.U32 R25, R17, 0x5, RZ ;  /* 0x0000000511197819 */ /* 0x000fe200000006ff */
[----:B------:R-:W-:Y:S01]  /*8e500*/  IMAD R27, R28, 0x31a, RZ ;  /* 0x0000031a1c1b7824 */ /* 0x000fe200078e02ff */
[----:B0-----:R-:W-:-:S04]  /*8e510*/  IADD3 R4, P5, R26, R2, RZ ;  /* 0x000000021a047210 */ /* 0x001fc80007fbe0ff */
[----:B------:R-:W-:Y:S02]  /*8e520*/  LEA.HI.X.SX32 R5, R23, R3, 0x1, P5 ;  /* 0x0000000317057211 */ /* 0x000fe400028f0eff */
[----:B------:R-:W-:Y:S01]  /*8e530*/  LEA R19, R6, R19, 0x2 ;  /* 0x0000001306137211 */ /* 0x000fe200078e10ff */
[----:B------:R-:W-:Y:S01]  /*8e540*/  IMAD R20, R21, 0x10, R6 ;  /* 0x0000001015147824 */ /* 0x000fe200078e0206 */
[----:B------:R-:W-:Y:S01]  /*8e550*/  LOP3.LUT R25, R25, 0x60, RZ, 0xc0, !PT ;  /* 0x0000006019197812 */ /* 0x000fe200078ec0ff */
[C---:B------:R-:W-:Y:S01]  /*8e560*/  IMAD R26, R28.reuse, 0x18d, RZ ;  /* 0x0000018d1c1a7824 */ /* 0x040fe200078e02ff */
[----:B------:R-:W-:Y:S01]  /*8e570*/  SHF.L.U32 R6, R17, 0x2, RZ ;  /* 0x0000000211067819 */ /* 0x000fe200000006ff */
[----:B------:R0:W-:Y:S01]  /*8e580*/  STL.64 [R1+0x1348], R4 ;  /* 0x0013480401007387 */ /* 0x0001e20000100a00 */
[----:B------:R-:W-:Y:S02]  /*8e590*/  IMAD R24, R28, 0x18e, RZ ;  /* 0x0000018e1c187824 */ /* 0x000fe400078e02ff */
[----:B------:R-:W-:-:S02]  /*8e5a0*/  LOP3.LUT R0, R25, 0x70, R6, 0x78, !PT ;  /* 0x0000007019007812 */ /* 0x000fc400078e7806 */
[----:B0-----:R-:W-:Y:S02]  /*8e5b0*/  IADD3 R4, P5, R27, R2, RZ ;  /* 0x000000021b047210 */ /* 0x001fe40007fbe0ff */
[----:B------:R-:W-:Y:S02]  /*8e5c0*/  LEA R0, R20, R0, 0x6 ;  /* 0x0000000014007211 */ /* 0x000fe400078e30ff */
[----:B------:R-:W-:Y:S01]  /*8e5d0*/  LEA.HI.X.SX32 R5, R26, R3, 0x1, P5 ;  /* 0x000000031a057211 */ /* 0x000fe200028f0eff */
[----:B------:R-:W-:-:S04]  /*8e5e0*/  IMAD R27, R28, 0xc7, RZ ;  /* 0x000000c71c1b7824 */ /* 0x000fc800078e02ff */
[----:B------:R0:W-:Y:S01]  /*8e5f0*/  STL.64 [R1+0x1340], R4 ;  /* 0x0013400401007387 */ /* 0x0001e20000100a00 */
[----:B------:R1:W-:Y:S02]  /*8e600*/  STL [R1+0x22e8], R0 ;  /* 0x0022e80001007387 */ /* 0x0003e40000100800 */
[----:B------:R-:W-:Y:S01]  /*8e610*/  IMAD R23, R28, 0x31c, RZ ;  /* 0x0000031c1c177824 */ /* 0x000fe200078e02ff */
[----:B0-----:R-:W-:Y:S02]  /*8e620*/  IADD3 R4, P5, R24, R2, RZ ;  /* 0x0000000218047210 */ /* 0x001fe40007fbe0ff */
[----:B-1----:R-:W-:Y:S02]  /*8e630*/  LEA.HI R0, R21, R19, RZ, 0x1f ;  /* 0x0000001315007211 */ /* 0x002fe400078ff8ff */
[----:B------:R-:W-:-:S03]  /*8e640*/  LEA.HI.X.SX32 R5, R27, R3, 0x1, P5 ;  /* 0x000000031b057211 */ /* 0x000fc600028f0eff */
[----:B------:R-:W-:Y:S02]  /*8e650*/  STL [R1+0x16e8], R0 ;  /* 0x0016e80001007387 */ /* 0x000fe40000100800 */
[----:B------:R0:W-:Y:S02]  /*8e660*/  STL.64 [R1+0xe80], R4 ;  /* 0x000e800401007387 */ /* 0x0001e40000100a00 */
[----:B0-----:R-:W-:Y:S01]  /*8e670*/  IADD3 R4, P5, R23, R2, RZ ;  /* 0x0000000217047210 */ /* 0x001fe20007fbe0ff */
[----:B---3--:R-:W-:-:S04]  /*8e680*/  FMUL R0, R22, R13 ;  /* 0x0000000d16007220 */ /* 0x008fc80000400000 */
[----:B------:R0:W-:Y:S01]  /*8e690*/  STL [R1+0x2450], R4 ;  /* 0x0024500401007387 */ /* 0x0001e20000100800 */
[----:B------:R1:W-:Y:S02]  /*8e6a0*/  STL [R1+0x244c], R2 ;  /* 0x00244c0201007387 */ /* 0x0003e40000100800 */
[----:B------:R2:W-:Y:S02]  /*8e6b0*/  STL [R1+0x2448], R3 ;  /* 0x0024480301007387 */ /* 0x0005e40000100800 */
[----:B----4-:R3:W-:Y:S01]  /*8e6c0*/  STL [R1+0x2454], R11 ;  /* 0x0024540b01007387 */ /* 0x0107e20000100800 */
[----:B0-----:R-:W4:Y:S01]  /*8e6d0*/  LDL.LU R4, [R1+0xb8] ;  /* 0x0000b80001047983 */ /* 0x001f220000300800 */
[----:B------:R0:W-:Y:S02]  /*8e6e0*/  STL [R1+0x16bc], R0 ;  /* 0x0016bc0001007387 */ /* 0x0001e40000100800 */
[----:B-1----:R-:W4:Y:S02]  /*8e6f0*/  LDL.LU R2, [R1+0xb4] ;  /* 0x0000b40001027983 */ /* 0x002f240000300800 */
[----:B--2---:R-:W2:Y:S01]  /*8e700*/  LDL.LU R3, [R1+0xb0] ;  /* 0x0000b00001037983 */ /* 0x004ea20000300800 */
[----:B---3--:R-:W-:-:S02]  /*8e710*/  MOV R11, R12 ;  /* 0x0000000c000b7202 */ /* 0x008fc40000000f00 */
[----:B------:R-:W3:Y:S01]  /*8e720*/  LDL.LU R12, [R1+0xac] ;  /* 0x0000ac00010c7983 */ /* 0x000ee20000300800 */
[----:B------:R-:W3:Y:S02]  /*8e730*/  LDL.LU R20, [R1+0xa8] ;  /* 0x0000a80001147983 */ /* 0x000ee40000300800 */
[----:B------:R-:W3:Y:S02]  /*8e740*/  LDL.LU R24, [R1+0xa4] ;  /* 0x0000a40001187983 */ /* 0x000ee40000300800 */
[----:B------:R-:W3:Y:S01]  /*8e750*/  LDL.LU R13, [R1+0xa0] ;  /* 0x0000a000010d7983 */ /* 0x000ee20000300800 */
[----:B------:R-:W3:Y:S01]  /*8e760*/  LDL.LU R5, [R1+0x9c] ;  /* 0x00009c0001057983 */ /* 0x000ee20000300800 */
[C---:B0-----:R-:W-:Y:S02]  /*8e770*/  FMUL R0, R22.reuse, R16 ;  /* 0x0000001016007220 */ /* 0x041fe40000400000 */
[----:B------:R-:W3:Y:S03]  /*8e780*/  LDL.LU R23, [R1+0x98] ;  /* 0x0000980001177983 */ /* 0x000ee60000300800 */
[----:B------:R0:W-:Y:S01]  /*8e790*/  STL [R1+0x16b8], R0 ;  /* 0x0016b80001007387 */ /* 0x0001e20000100800 */
[----:B------:R-:W3:Y:S02]  /*8e7a0*/  LDL.LU R27, [R1+0x94] ;  /* 0x00009400011b7983 */ /* 0x000ee40000300800 */
[----:B------:R-:W3:Y:S02]  /*8e7b0*/  LDL.LU R28, [R1+0x90] ;  /* 0x00009000011c7983 */ /* 0x000ee40000300800 */
[----:B------:R-:W3:Y:S01]  /*8e7c0*/  LDL.LU R21, [R1+0x8c] ;  /* 0x00008c0001157983 */ /* 0x000ee20000300800 */
[----:B------:R-:W3:Y:S01]  /*8e7d0*/  LDL.LU R19, [R1+0x88] ;  /* 0x0000880001137983 */ /* 0x000ee20000300800 */
[----:B------:R-:W-:-:S03]  /*8e7e0*/  FMUL R6, R22, R15 ;  /* 0x0000000f16067220 */ /* 0x000fc60000400000 */
[----:B0-----:R-:W3:Y:S01]  /*8e7f0*/  LDL.LU R0, [R1+0x84] ;  /* 0x0000840001007983 */ /* 0x001ee20000300800 */
[----:B------:R-:W3:Y:S02]  /*8e800*/  LDL.LU R17, [R1+0x80] ;  /* 0x0000800001117983 */ /* 0x000ee40000300800 */
[----:B------:R-:W3:Y:S02]  /*8e810*/  LDL.LU R26, [R1+0x7c] ;  /* 0x00007c00011a7983 */ /* 0x000ee40000300800 */
[----:B------:R-:W3:Y:S01]  /*8e820*/  LDL.LU R25, [R1+0x78] ;  /* 0x0000780001197983 */ /* 0x000ee20000300800 */
[----:B------:R0:W-:Y:S01]  /*8e830*/  STL [R1+0x16b4], R6 ;  /* 0x0016b40601007387 */ /* 0x0001e20000100800 */
[----:B------:R-:W3:Y:S02]  /*8e840*/  LDL.LU R29, [R1+0x74] ;  /* 0x00007400011d7983 */ /* 0x000ee40000300800 */
[----:B------:R-:W3:Y:S02]  /*8e850*/  LDL.LU R10, [R1+0x70] ;  /* 0x00007000010a7983 */ /* 0x000ee40000300800 */
[----:B------:R-:W3:Y:S02]  /*8e860*/  LDL.LU R7, [R1+0x6c] ;  /* 0x00006c0001077983 */ /* 0x000ee40000300800 */
[----:B------:R-:W-:-:S02]  /*8e870*/  FMUL R14, R22, R14 ;  /* 0x0000000e160e7220 */ /* 0x000fc40000400000 */
[C---:B------:R-:W-:Y:S01]  /*8e880*/  FMUL R11, R22.reuse, R11 ;  /* 0x0000000b160b7220 */ /* 0x040fe20000400000 */
[----:B0-----:R-:W3:Y:S01]  /*8e890*/  LDL.LU R6, [R1+0x68] ;  /* 0x0000680001067983 */ /* 0x001ee20000300800 */
[----:B------:R-:W3:Y:S02]  /*8e8a0*/  LDL.LU R9, [R1+0x64] ;  /* 0x0000640001097983 */ /* 0x000ee40000300800 */
[----:B------:R-:W3:Y:S02]  /*8e8b0*/  LDL.LU R16, [R1+0x60] ;  /* 0x0000600001107983 */ /* 0x000ee40000300800 */
[----:B------:R-:W3:Y:S01]  /*8e8c0*/  LDL.LU R8, [R1+0x5c] ;  /* 0x00005c0001087983 */ /* 0x000ee20000300800 */
[----:B------:R-:W3:Y:S01]  /*8e8d0*/  LDL.LU R18, [R1+0x58] ;  /* 0x0000580001127983 */ /* 0x000ee20000300800 */
[----:B------:R0:W-:Y:S02]  /*8e8e0*/  STL [R1+0x16b0], R14 ;  /* 0x0016b00e01007387 */ /* 0x0001e40000100800 */
[----:B------:R-:W3:Y:S01]  /*8e8f0*/  LDL.LU R15, [R1+0x54] ;  /* 0x00005400010f7983 */ /* 0x000ee20000300800 */
[----:B0-----:R-:W3:Y:S01]  /*8e900*/  LDL.LU R14, [R1+0x50] ;  /* 0x00005000010e7983 */ /* 0x001ee20000300800 */
[----:B------:R0:W-:Y:S03]  /*8e910*/  STL [R1+0x16ac], R11 ;  /* 0x0016ac0b01007387 */ /* 0x0001e60000100800 */
[----:B0-----:R-:W3:Y:S01]  /*8e920*/  LDL.LU R11, [R1+0x2454] ;  /* 0x00245400010b7983 */ /* 0x001ee20000300800 */
[----:B----4-:R-:W-:-:S02]  /*8e930*/  FMUL R4, R22, R4 ;  /* 0x0000000416047220 */ /* 0x010fc40000400000 */
[C---:B------:R-:W-:Y:S02]  /*8e940*/  FMUL R2, R22.reuse, R2 ;  /* 0x0000000216027220 */ /* 0x040fe40000400000 */
[C---:B--2---:R-:W-:Y:S01]  /*8e950*/  FMUL R3, R22.reuse, R3 ;  /* 0x0000000316037220 */ /* 0x044fe20000400000 */
[----:B------:R0:W-:Y:S01]  /*8e960*/  STL [R1+0x16a8], R4 ;  /* 0x0016a80401007387 */ /* 0x0001e20000100800 */
[----:B---3--:R-:W-:-:S03]  /*8e970*/  FMUL R12, R22, R12 ;  /* 0x0000000c160c7220 */ /* 0x008fc60000400000 */
[----:B0-----:R-:W2:Y:S01]  /*8e980*/  LDL.LU R4, [R1+0x2450] ;  /* 0x0024500001047983 */ /* 0x001ea20000300800 */
[----:B------:R0:W-:Y:S03]  /*8e990*/  STL [R1+0x16a4], R2 ;  /* 0x0016a40201007387 */ /* 0x0001e60000100800 */
[----:B0-----:R-:W3:Y:S01]  /*8e9a0*/  LDL.LU R2, [R1+0x244c] ;  /* 0x00244c0001027983 */ /* 0x001ee20000300800 */
[----:B------:R0:W-:Y:S02]  /*8e9b0*/  STL [R1+0x16a0], R3 ;  /* 0x0016a00301007387 */ /* 0x0001e40000100800 */
[C---:B------:R-:W-:Y:S01]  /*8e9c0*/  FMUL R20, R22.reuse, R20 ;  /* 0x0000001416147220 */ /* 0x040fe20000400000 */
[----:B0-----:R-:W4:Y:S01]  /*8e9d0*/  LDL.LU R3, [R1+0x2448] ;  /* 0x0024480001037983 */ /* 0x001f220000300800 */
[----:B------:R0:W-:Y:S02]  /*8e9e0*/  STL [R1+0x15fc], R12 ;  /* 0x0015fc0c01007387 */ /* 0x0001e40000100800 */
[C---:B------:R-:W-:Y:S01]  /*8e9f0*/  FMUL R24, R22.reuse, R24 ;  /* 0x0000001816187220 */ /* 0x040fe20000400000 */
[----:B0-----:R-:W2:Y:S01]  /*8ea00*/  LDL.LU R12, [R1+0x2444] ;  /* 0x00244400010c7983 */ /* 0x001ea20000300800 */
[----:B------:R-:W-:-:S02]  /*8ea10*/  FMUL R13, R22, R13 ;  /* 0x0000000d160d7220 */ /* 0x000fc40000400000 */
[----:B------:R-:W-:Y:S02]  /*8ea20*/  STL [R1+0x15f8], R20 ;  /* 0x0015f81401007387 */ /* 0x000fe40000100800 */
[----:B------:R-:W-:Y:S01]  /*8ea30*/  STL [R1+0x15f4], R24 ;  /* 0x0015f41801007387 */ /* 0x000fe20000100800 */
[----:B------:R0:W-:Y:S04]  /*8ea40*/  STL [R1+0x15f0], R13 ;  /* 0x0015f00d01007387 */ /* 0x0001e80000100800 */
[----:B0-----:R-:W3:Y:S01]  /*8ea50*/  LDL.LU R13, [R1+0x148] ;  /* 0x00014800010d7983 */ /* 0x001ee20000300800 */
[----:B------:R-:W-:-:S05]  /*8ea60*/  FMUL R5, R22, R5 ;  /* 0x0000000516057220 */ /* 0x000fca0000400000 */
[----:B------:R0:W-:Y:S01]  /*8ea70*/  STL [R1+0x15ec], R5 ;  /* 0x0015ec0501007387 */ /* 0x0001e20000100800 */
[C---:B------:R-:W-:Y:S02]  /*8ea80*/  FMUL R27, R22.reuse, R27 ;  /* 0x0000001b161b7220 */ /* 0x040fe40000400000 */
[C---:B0-----:R-:W-:Y:S02]  /*8ea90*/  FMUL R5, R22.reuse, R23 ;  /* 0x0000001716057220 */ /* 0x041fe40000400000 */
[----:B------:R-:W-:-:S03]  /*8eaa0*/  FMUL R23, R22, R28 ;  /* 0x0000001c16177220 */ /* 0x000fc60000400000 */
[----:B------:R0:W-:Y:S01]  /*8eab0*/  STL [R1+0x15e8], R5 ;  /* 0x0015e80501007387 */ /* 0x0001e20000100800 */
[----:B------:R-:W-:Y:S02]  /*8eac0*/  STL [R1+0x15e4], R27 ;  /* 0x0015e41b01007387 */ /* 0x000fe40000100800 */
[C---:B------:R-:W-:Y:S02]  /*8ead0*/  FMUL R19, R22.reuse, R19 ;  /* 0x0000001316137220 */ /* 0x040fe40000400000 */
[----:B------:R-:W-:Y:S02]  /*8eae0*/  STL [R1+0x15e0], R23 ;  /* 0x0015e01701007387 */ /* 0x000fe40000100800 */
[C---:B------:R-:W-:Y:S02]  /*8eaf0*/  FMUL R0, R22.reuse, R0 ;  /* 0x0000000016007220 */ /* 0x040fe40000400000 */
[----:B0-----:R-:W-:-:S05]  /*8eb00*/  FMUL R5, R22, R21 ;  /* 0x0000001516057220 */ /* 0x001fca0000400000 */
[----:B------:R0:W-:Y:S01]  /*8eb10*/  STL [R1+0x1498], R5 ;  /* 0x0014980501007387 */ /* 0x0001e20000100800 */
[----:B------:R1:W-:Y:S02]  /*8eb20*/  STL [R1+0x1490], R19 ;  /* 0x0014901301007387 */ /* 0x0003e40000100800 */
[C---:B0-----:R-:W-:Y:S02]  /*8eb30*/  FMUL R5, R22.reuse, R17 ;  /* 0x0000001116057220 */ /* 0x041fe40000400000 */
[----:B------:R-:W3:Y:S01]  /*8eb40*/  LDL.LU R17, [R1+0x144] ;  /* 0x0001440001117983 */ /* 0x000ee20000300800 */
[----:B------:R0:W-:Y:S02]  /*8eb50*/  STL [R1+0x1488], R0 ;  /* 0x0014880001007387 */ /* 0x0001e40000100800 */
[----:B------:R0:W-:Y:S02]  /*8eb60*/  STL [R1+0x1480], R5 ;  /* 0x0014800501007387 */ /* 0x0001e40000100800 */
[----:B-1----:R-:W-:-:S02]  /*8eb70*/  FMUL R19, R22, R29 ;  /* 0x0000001d16137220 */ /* 0x002fc40000400000 */
[C---:B0-----:R-:W-:Y:S02]  /*8eb80*/  FMUL R0, R22.reuse, R26 ;  /* 0x0000001a16007220 */ /* 0x041fe40000400000 */
[----:B------:R-:W-:-:S03]  /*8eb90*/  FMUL R5, R22, R25 ;  /* 0x0000001916057220 */ /* 0x000fc60000400000 */
[----:B------:R0:W-:Y:S02]  /*8eba0*/  STL [R1+0x1474], R0 ;  /* 0x0014740001007387 */ /* 0x0001e40000100800 */
[----:B------:R1:W-:Y:S02]  /*8ebb0*/  STL [R1+0x1470], R5 ;  /* 0x0014700501007387 */ /* 0x0003e40000100800 */
[----:B------:R-:W-:Y:S02]  /*8ebc0*/  STL [R1+0x1468], R19 ;  /* 0x0014681301007387 */ /* 0x000fe40000100800 */
[C---:B------:R-:W-:Y:S02]  /*8ebd0*/  FMUL R6, R22.reuse, R6 ;  /* 0x0000000616067220 */ /* 0x040fe40000400000 */
[C---:B0-----:R-:W-:Y:S02]  /*8ebe0*/  FMUL R0, R22.reuse, R10 ;  /* 0x0000000a16007220 */ /* 0x041fe40000400000 */
[----:B-1----:R-:W-:-:S03]  /*8ebf0*/  FMUL R5, R22, R7 ;  /* 0x0000000716057220 */ /* 0x002fc60000400000 */
[----:B------:R0:W-:Y:S02]  /*8ec00*/  STL [R1+0x1460], R0 ;  /* 0x0014600001007387 */ /* 0x0001e40000100800 */
[----:B------:R1:W-:Y:S02]  /*8ec10*/  STL [R1+0x718], R5 ;  /* 0x0007180501007387 */ /* 0x0003e40000100800 */
[----:B------:R1:W-:Y:S02]  /*8ec20*/  STL [R1+0x714], R6 ;  /* 0x0007140601007387 */ /* 0x0003e40000100800 */
[----:B------:R-:W-:Y:S02]  /*8ec30*/  IMAD.MOV.U32 R24, RZ, RZ, c[0x0][0x1c8] ;  /* 0x00007200ff187624 */ /* 0x000fe400078e00ff */
[C---:B0-----:R-:W-:Y:S02]  /*8ec40*/  FMUL R0, R22.reuse, R9 ;  /* 0x0000000916007220 */ /* 0x041fe40000400000 */
[----:B-1----:R-:W-:-:S02]  /*8ec50*/  FMUL R5, R22, R16 ;  /* 0x0000001016057220 */ /* 0x002fc40000400000 */
[----:B------:R-:W3:Y:S01]  /*8ec60*/  LDL.LU R16, [R1+0x140] ;  /* 0x0001400001107983 */ /* 0x000ee20000300800 */
[----:B------:R0:W-:Y:S02]  /*8ec70*/  STL [R1+0x710], R0 ;  /* 0x0007100001007387 */ /* 0x0001e40000100800 */
[----:B------:R1:W-:Y:S02]  /*8ec80*/  STL [R1+0x70c], R5 ;  /* 0x00070c0501007387 */ /* 0x0003e40000100800 */
[----:B------:R-:W-:Y:S01]  /*8ec90*/  IMAD R24, R24, 0x18e, RZ ;  /* 0x0000018e18187824 */ /* 0x000fe200078e02ff */
[----:B------:R-:W-:Y:S01]  /*8eca0*/  MOV R20, c[0x0][0x1c8] ;  /* 0x0000720000147a02 */ /* 0x000fe20000000f00 */
[C---:B------:R-:W-:Y:S02]  /*8ecb0*/  FMUL R6, R22.reuse, R15 ;  /* 0x0000000f16067220 */ /* 0x040fe40000400000 */
[C---:B0-----:R-:W-:Y:S02]  /*8ecc0*/  FMUL R0, R22.reuse, R8 ;  /* 0x0000000816007220 */ /* 0x041fe40000400000 */
[----:B-1----:R-:W-:-:S02]  /*8ecd0*/  FMUL R5, R22, R18 ;  /* 0x0000001216057220 */ /* 0x002fc40000400000 */
[----:B------:R-:W-:Y:S01]  /*8ece0*/  IMAD R20, R20, 0x31e, RZ ;  /* 0x0000031e14147824 */ /* 0x000fe200078e02ff */
[----:B------:R0:W-:Y:S02]  /*8ecf0*/  STL [R1+0x708], R0 ;  /* 0x0007080001007387 */ /* 0x0001e40000100800 */
[----:B------:R4:W-:Y:S02]  /*8ed00*/  STL [R1+0x704], R5 ;  /* 0x0007040501007387 */ /* 0x0009e40000100800 */
[----:B------:R-:W-:Y:S02]  /*8ed10*/  STL [R1+0x700], R6 ;  /* 0x0007000601007387 */ /* 0x000fe40000100800 */
[----:B------:R-:W3:Y:S02]  /*8ed20*/  LDL.LU R15, [R1+0x13c] ;  /* 0x00013c00010f7983 */ /* 0x000ee40000300800 */
[----:B0-----:R-:W-:-:S05]  /*8ed30*/  FMUL R0, R22, R14 ;  /* 0x0000000e16007220 */ /* 0x001fca0000400000 */
[----:B------:R-:W-:Y:S01]  /*8ed40*/  STL [R1+0x6fc], R0 ;  /* 0x0006fc0001007387 */ /* 0x000fe20000100800 */
[----:B----4-:R-:W-:Y:S01]  /*8ed50*/  LEA.HI.X.SX32 R5, R24, R3, 0x1, P5 ;  /* 0x0000000318057211 */ /* 0x010fe200028f0eff */
[----:B--2---:R-:W0:Y:S04]  /*8ed60*/  MUFU.RCP R12, R12 ;  /* 0x0000000c000c7308 */ /* 0x004e280000001000 */
[----:B------:R3:W-:Y:S02]  /*8ed70*/  STL.64 [R1+0x1350], R4 ;  /* 0x0013500401007387 */ /* 0x0007e40000100a00 */
[----:B---3--:R-:W-:Y:S01]  /*8ed80*/  IADD3 R4, P5, R20, R2, RZ ;  /* 0x0000000214047210 */ /* 0x008fe20007fbe0ff */
[----:B------:R-:W-:-:S04]  /*8ed90*/  FMUL R0, R11, R13 ;  /* 0x0000000d0b007220 */ /* 0x000fc80000400000 */
[----:B------:R-:W-:Y:S01]  /*8eda0*/  STL [R1+0x243c], R4 ;  /* 0x00243c0401007387 */ /* 0x000fe20000100800 */
[----:B------:R-:W-:Y:S02]  /*8edb0*/  STL [R1+0x2438], R2 ;  /* 0x0024380201007387 */ /* 0x000fe40000100800 */
[----:B------:R-:W-:Y:S02]  /*8edc0*/  STL [R1+0x2434], R3 ;  /* 0x0024340301007387 */ /* 0x000fe40000100800 */
[----:B0-----:R0:W-:Y:S02]  /*8edd0*/  STL [R1+0x2440], R12 ;  /* 0x0024400c01007387 */ /* 0x0011e40000100800 */
[----:B0-----:R-:W2:Y:S01]  /*8ede0*/  LDL.LU R12, [R1+0x138] ;  /* 0x00013800010c7983 */ /* 0x001ea20000300800 */
[----:B------:R-:W3:Y:S02]  /*8edf0*/  LDL.LU R4, [R1+0x134] ;  /* 0x0001340001047983 */ /* 0x000ee40000300800 */
[----:B------:R0:W-:Y:S02]  /*8ee00*/  STL [R1+0x169c], R0 ;  /* 0x00169c0001007387 */ /* 0x0001e40000100800 */
        /* <DEDUP_REMOVED lines=8> */
[----:B0-----:R-:W-:-:S05]  /*8ee90*/  FMUL R0, R11, R17 ;  /* 0x000000110b007220 */ /* 0x001fca0000400000 */
[----:B------:R0:W-:Y:S01]  /*8eea0*/  STL [R1+0x1698], R0 ;  /* 0x0016980001007387 */ /* 0x0001e20000100800 */
[----:B------:R-:W4:Y:S02]  /*8eeb0*/  LDL.LU R24, [R1+0x110] ;  /* 0x0001100001187983 */ /* 0x000f240000300800 */
[----:B------:R-:W4:Y:S02]  /*8eec0*/  LDL.LU R28, [R1+0x10c] ;  /* 0x00010c00011c7983 */ /* 0x000f240000300800 */
[----:B------:R-:W4:Y:S01]  /*8eed0*/  LDL.LU R22, [R1+0x108] ;  /* 0x0001080001167983 */ /* 0x000f220000300800 */
[----:B------:R-:W4:Y:S01]  /*8eee0*/  LDL.LU R23, [R1+0x104] ;  /* 0x0001040001177983 */ /* 0x000f220000300800 */
[----:B------:R-:W4:Y:S02]  /*8eef0*/  LDL.LU R27, [R1+0x100] ;  /* 0x00010000011b7983 */ /* 0x000f240000300800 */
[----:B------:R-:W4:Y:S01]  /*8ef00*/  LDL.LU R18, [R1+0xfc] ;  /* 0x0000fc0001127983 */ /* 0x000f220000300800 */
[----:B0-----:R-:W4:Y:S01]  /*8ef10*/  LDL.LU R0, [R1+0xf8] ;  /* 0x0000f80001007983 */ /* 0x001f220000300800 */
[----:B------:R-:W4:Y:S02]  /*8ef20*/  LDL.LU R26, [R1+0xf4] ;  /* 0x0000f400011a7983 */ /* 0x000f240000300800 */
[----:B------:R-:W-:-:S05]  /*8ef30*/  FMUL R6, R11, R16 ;  /* 0x000000100b067220 */ /* 0x000fca0000400000 */
[----:B------:R0:W-:Y:S01]  /*8ef40*/  STL [R1+0x1694], R6 ;  /* 0x0016940601007387 */ /* 0x0001e20000100800 */
[----:B------:R-:W4:Y:S02]  /*8ef50*/  LDL.LU R25, [R1+0xf0] ;  /* 0x0000f00001197983 */ /* 0x000f240000300800 */
[----:B------:R-:W4:Y:S02]  /*8ef60*/  LDL.LU R29, [R1+0xec] ;  /* 0x0000ec00011d7983 */ /* 0x000f240000300800 */
[----:B------:R-:W4:Y:S01]  /*8ef70*/  LDL.LU R10, [R1+0xe8] ;  /* 0x0000e800010a7983 */ /* 0x000f220000300800 */
[----:B------:R-:W4:Y:S04]  /*8ef80*/  LDL.LU R7, [R1+0xe4] ;  /* 0x0000e40001077983 */ /* 0x000f280000300800 */
[----:B0-----:R-:W4:Y:S01]  /*8ef90*/  LDL.LU R6, [R1+0xe0] ;  /* 0x0000e00001067983 */ /* 0x001f220000300800 */
[----:B------:R-:W4:Y:S02]  /*8efa0*/  LDL.LU R17, [R1+0xdc] ;  /* 0x0000dc0001117983 */ /* 0x000f240000300800 */
[----:B------:R-:W4:Y:S02]  /*8efb0*/  LDL.LU R9, [R1+0xd8] ;  /* 0x0000d80001097983 */ /* 0x000f240000300800 */
[----:B------:R-:W4:Y:S02]  /*8efc0*/  LDL.LU R8, [R1+0xd4] ;  /* 0x0000d40001087983 */ /* 0x000f240000300800 */
[----:B------:R-:W-:-:S05]  /*8efd0*/  FMUL R15, R11, R15 ;  /* 0x0000000f0b0f7220 */ /* 0x000fca0000400000 */
[----:B------:R0:W-:Y:S01]  /*8efe0*/  STL [R1+0x1690], R15 ;  /* 0x0016900f01007387 */ /* 0x0001e20000100800 */
[----:B------:R-:W4:Y:S03]  /*8eff0*/  LDL.LU R16, [R1+0xd0] ;  /* 0x0000d00001107983 */ /* 0x000f260000300800 */
[----:B0-----:R-:W4:Y:S01]  /*8f000*/  LDL.LU R15, [R1+0x4c] ;  /* 0x00004c00010f7983 */ /* 0x001f220000300800 */
[C---:B--2---:R-:W-:Y:S02]  /*8f010*/  FMUL R12, R11.reuse, R12 ;  /* 0x0000000c0b0c7220 */ /* 0x044fe40000400000 */
[C---:B---3--:R-:W-:Y:S02]  /*8f020*/  FMUL R4, R11.reuse, R4 ;  /* 0x000000040b047220 */ /* 0x048fe40000400000 */
[C---:B----4-:R-:W-:Y:S02]  /*8f030*/  FMUL R2, R11.reuse, R2 ;  /* 0x000000020b027220 */ /* 0x050fe40000400000 */
[C---:B------:R-:W-:Y:S01]  /*8f040*/  FMUL R3, R11.reuse, R3 ;  /* 0x000000030b037220 */ /* 0x040fe20000400000 */
[----:B------:R0:W-:Y:S01]  /*8f050*/  STL [R1+0x168c], R12 ;  /* 0x00168c0c01007387 */ /* 0x0001e20000100800 */
[----:B------:R-:W-:-:S03]  /*8f060*/  FMUL R13, R11, R13 ;  /* 0x0000000d0b0d7220 */ /* 0x000fc60000400000 */
[----:B0-----:R-:W2:Y:S01]  /*8f070*/  LDL.LU R12, [R1+0x2440] ;  /* 0x00244000010c7983 */ /* 0x001ea20000300800 */
[----:B------:R0:W-:Y:S03]  /*8f080*/  STL [R1+0x1688], R4 ;  /* 0x0016880401007387 */ /* 0x0001e60000100800 */
[----:B0-----:R-:W3:Y:S01]  /*8f090*/  LDL.LU R4, [R1+0x243c] ;  /* 0x00243c0001047983 */ /* 0x001ee20000300800 */
[----:B------:R0:W-:Y:S03]  /*8f0a0*/  STL [R1+0x1684], R2 ;  /* 0x0016840201007387 */ /* 0x0001e60000100800 */
[----:B0-----:R-:W4:Y:S01]  /*8f0b0*/  LDL.LU R2, [R1+0x2438] ;  /* 0x0024380001027983 */ /* 0x001f220000300800 */
[----:B------:R0:W-:Y:S02]  /*8f0c0*/  STL [R1+0x1680], R3 ;  /* 0x0016800301007387 */ /* 0x0001e40000100800 */
[C---:B------:R-:W-:Y:S01]  /*8f0d0*/  FMUL R19, R11.reuse, R19 ;  /* 0x000000130b137220 */ /* 0x040fe20000400000 */
[----:B0-----:R-:W2:Y:S01]  /*8f0e0*/  LDL.LU R3, [R1+0x2434] ;  /* 0x0024340001037983 */ /* 0x001ea20000300800 */
[----:B------:R0:W-:Y:S02]  /*8f0f0*/  STL [R1+0x15c4], R13 ;  /* 0x0015c40d01007387 */ /* 0x0001e40000100800 */
[C---:B------:R-:W-:Y:S01]  /*8f100*/  FMUL R21, R11.reuse, R21 ;  /* 0x000000150b157220 */ /* 0x040fe20000400000 */
[----:B0-----:R-:W3:Y:S01]  /*8f110*/  LDL.LU R13, [R1+0x2430] ;  /* 0x00243000010d7983 */ /* 0x001ee20000300800 */
[----:B------:R-:W-:-:S02]  /*8f120*/  FMUL R14, R11, R14 ;  /* 0x0000000e0b0e7220 */ /* 0x000fc40000400000 */
[----:B------:R-:W-:Y:S02]  /*8f130*/  STL [R1+0x15bc], R19 ;  /* 0x0015bc1301007387 */ /* 0x000fe40000100800 */
[----:B------:R-:W-:Y:S01]  /*8f140*/  STL [R1+0x15b4], R21 ;  /* 0x0015b41501007387 */ /* 0x000fe20000100800 */
[----:B------:R0:W-:Y:S04]  /*8f150*/  STL [R1+0x15b0], R14 ;  /* 0x0015b00e01007387 */ /* 0x0001e80000100800 */
[----:B0-----:R-:W4:Y:S01]  /*8f160*/  LDL.LU R14, [R1+0x178] ;  /* 0x00017800010e7983 */ /* 0x001f220000300800 */
[----:B------:R-:W-:-:S05]  /*8f170*/  FMUL R5, R11, R5 ;  /* 0x000000050b057220 */ /* 0x000fca0000400000 */
[----:B------:R0:W-:Y:S01]  /*8f180*/  STL [R1+0x15ac], R5 ;  /* 0x0015ac0501007387 */ /* 0x0001e20000100800 */
[C---:B------:R-:W-:Y:S02]  /*8f190*/  FMUL R24, R11.reuse, R24 ;  /* 0x000000180b187220 */ /* 0x040fe40000400000 */
[C---:B0-----:R-:W-:Y:S02]  /*8f1a0*/  FMUL R5, R11.reuse, R20 ;  /* 0x000000140b057220 */ /* 0x041fe40000400000 */
[----:B------:R-:W-:-:S03]  /*8f1b0*/  FMUL R20, R11, R28 ;  /* 0x0000001c0b147220 */ /* 0x000fc60000400000 */
[----:B------:R0:W-:Y:S01]  /*8f1c0*/  STL [R1+0x15a8], R5 ;  /* 0x0015a80501007387 */ /* 0x0001e20000100800 */
[----:B------:R-:W-:Y:S02]  /*8f1d0*/  STL [R1+0x15a4], R24 ;  /* 0x0015a41801007387 */ /* 0x000fe40000100800 */
[----:B------:R1:W-:Y:S02]  /*8f1e0*/  STL [R1+0x15a0], R20 ;  /* 0x0015a01401007387 */ /* 0x0003e40000100800 */
[C---:B0-----:R-:W-:Y:S02]  /*8f1f0*/  FMUL R5, R11.reuse, R22 ;  /* 0x000000160b057220 */ /* 0x041fe40000400000 */
[C---:B------:R-:W-:Y:S02]  /*8f200*/  FMUL R22, R11.reuse, R23 ;  /* 0x000000170b167220 */ /* 0x040fe40000400000 */
[C---:B-1----:R-:W-:Y:S01]  /*8f210*/  FMUL R20, R11.reuse, R27 ;  /* 0x0000001b0b147220 */ /* 0x042fe20000400000 */
[----:B------:R0:W-:Y:S02]  /*8f220*/  STL [R1+0x1440], R5 ;  /* 0x0014400501007387 */ /* 0x0001e40000100800 */
[----:B------:R-:W-:Y:S02]  /*8f230*/  STL [R1+0x143c], R22 ;  /* 0x00143c1601007387 */ /* 0x000fe40000100800 */
[----:B------:R-:W-:-:S02]  /*8f240*/  FMUL R0, R11, R0 ;  /* 0x000000000b007220 */ /* 0x000fc40000400000 */
[C---:B0-----:R-:W-:Y:S02]  /*8f250*/  FMUL R5, R11.reuse, R18 ;  /* 0x000000120b057220 */ /* 0x041fe40000400000 */
[----:B------:R-:W4:Y:S01]  /*8f260*/  LDL.LU R18, [R1+0x174] ;  /* 0x0001740001127983 */ /* 0x000f220000300800 */
[----:B------:R-:W-:Y:S02]  /*8f270*/  STL [R1+0x1430], R20 ;  /* 0x0014301401007387 */ /* 0x000fe40000100800 */
[----:B------:R0:W-:Y:S02]  /*8f280*/  STL [R1+0x142c], R5 ;  /* 0x00142c0501007387 */ /* 0x0001e40000100800 */
[----:B------:R1:W-:Y:S02]  /*8f290*/  STL [R1+0x1420], R0 ;  /* 0x0014200001007387 */ /* 0x0003e40000100800 */
[C---:B0-----:R-:W-:Y:S02]  /*8f2a0*/  FMUL R5, R11.reuse, R26 ;  /* 0x0000001a0b057220 */ /* 0x041fe40000400000 */
[----:B------:R-:W-:-:S02]  /*8f2b0*/  FMUL R20, R11, R25 ;  /* 0x000000190b147220 */ /* 0x000fc40000400000 */
[C---:B-1----:R-:W-:Y:S01]  /*8f2c0*/  FMUL R0, R11.reuse, R29 ;  /* 0x0000001d0b007220 */ /* 0x042fe20000400000 */
[----:B------:R0:W-:Y:S02]  /*8f2d0*/  STL [R1+0x141c], R5 ;  /* 0x00141c0501007387 */ /* 0x0001e40000100800 */
[----:B------:R-:W-:Y:S02]  /*8f2e0*/  STL [R1+0x1408], R20 ;  /* 0x0014081401007387 */ /* 0x000fe40000100800 */
[C---:B------:R-:W-:Y:S02]  /*8f2f0*/  FMUL R7, R11.reuse, R7 ;  /* 0x000000070b077220 */ /* 0x040fe40000400000 */
[----:B------:R1:W-:Y:S02]  /*8f300*/  STL [R1+0x1404], R0 ;  /* 0x0014040001007387 */ /* 0x0003e40000100800 */
[C---:B0-----:R-:W-:Y:S02]  /*8f310*/  FMUL R5, R11.reuse, R10 ;  /* 0x0000000a0b057220 */ /* 0x041fe40000400000 */
[----:B-1----:R-:W-:-:S03]  /*8f320*/  FMUL R0, R11, R6 ;  /* 0x000000060b007220 */ /* 0x002fc60000400000 */
[----:B------:R0:W-:Y:S01]  /*8f330*/  STL [R1+0x6e8], R5 ;  /* 0x0006e80501007387 */ /* 0x0001e20000100800 */
[----:B------:R-:W-:Y:S01]  /*8f340*/  MOV R21, c[0x0][0x1c8] ;  /* 0x0000720000157a02 */ /* 0x000fe20000000f00 */
[----:B------:R-:W-:Y:S02]  /*8f350*/  STL [R1+0x6e4], R7 ;  /* 0x0006e40701007387 */ /* 0x000fe40000100800 */
[----:B0-----:R-:W-:Y:S02]  /*8f360*/  FMUL R5, R11, R17 ;  /* 0x000000110b057220 */ /* 0x001fe40000400000 */
[----:B------:R-:W4:Y:S01]  /*8f370*/  LDL.LU R17, [R1+0x168] ;  /* 0x0001680001117983 */ /* 0x000f220000300800 */
[----:B------:R0:W-:Y:S02]  /*8f380*/  STL [R1+0x6e0], R0 ;  /* 0x0006e00001007387 */ /* 0x0001e40000100800 */
[----:B------:R1:W-:Y:S02]  /*8f390*/  STL [R1+0x6dc], R5 ;  /* 0x0006dc0501007387 */ /* 0x0003e40000100800 */
[----:B------:R-:W-:Y:S01]  /*8f3a0*/  IMAD R21, R21, 0x18f, RZ ;  /* 0x0000018f15157824 */ /* 0x000fe200078e02ff */
[----:B------:R-:W-:Y:S01]  /*8f3b0*/  MOV R19, c[0x0][0x1c8] ;  /* 0x0000720000137a02 */ /* 0x000fe20000000f00 */
[----:B------:R-:W-:-:S02]  /*8f3c0*/  FMUL R6, R11, R16 ;  /* 0x000000100b067220 */ /* 0x000fc40000400000 */
[C---:B0-----:R-:W-:Y:S02]  /*8f3d0*/  FMUL R0, R11.reuse, R9 ;  /* 0x000000090b007220 */ /* 0x041fe40000400000 */
[----:B-1----:R-:W-:Y:S02]  /*8f3e0*/  FMUL R5, R11, R8 ;  /* 0x000000080b057220 */ /* 0x002fe40000400000 */
[----:B------:R-:W-:Y:S01]  /*8f3f0*/  IMAD R19, R19, 0x32, RZ ;  /* 0x0000003213137824 */ /* 0x000fe200078e02ff */
[----:B------:R0:W-:Y:S02]  /*8f400*/  STL [R1+0x6d8], R0 ;  /* 0x0006d80001007387 */ /* 0x0001e40000100800 */
[----:B------:R2:W-:Y:S02]  /*8f410*/  STL [R1+0x6d4], R5 ;  /* 0x0006d40501007387 */ /* 0x0005e40000100800 */
[----:B------:R-:W-:Y:S02]  /*8f420*/  STL [R1+0x6d0], R6 ;  /* 0x0006d00601007387 */ /* 0x000fe40000100800 */
[----:B------:R-:W4:Y:S02]  /*8f430*/  LDL.LU R16, [R1+0x164] ;  /* 0x0001640001107983 */ /* 0x000f240000300800 */
[----:B0-----:R-:W-:-:S05]  /*8f440*/  FMUL R0, R11, R15 ;  /* 0x0000000f0b007220 */ /* 0x001fca0000400000 */
[----:B------:R-:W-:Y:S01]  /*8f450*/  STL [R1+0x6cc], R0 ;  /* 0x0006cc0001007387 */ /* 0x000fe20000100800 */
[----:B--2---:R-:W-:Y:S01]  /*8f460*/  LEA.HI.X.SX32 R5, R21, R3, 0x1, P5 ;  /* 0x0000000315057211 */ /* 0x004fe200028f0eff */
[----:B---3--:R-:W0:Y:S04]  /*8f470*/  MUFU.RCP R13, R13 ;  /* 0x0000000d000d7308 */ /* 0x008e280000001000 */
[----:B------:R4:W-:Y:S02]  /*8f480*/  STL.64 [R1+0x1298], R4 ;  /* 0x0012980401007387 */ /* 0x0009e40000100a00 */
[----:B----4-:R-:W-:Y:S01]  /*8f490*/  IADD3 R4, P5, R19, R2, RZ ;  /* 0x0000000213047210 */ /* 0x010fe20007fbe0ff */
        /* <DEDUP_REMOVED lines=23> */
[----:B------:R-:W4:Y:S02]  /*8f610*/  LDL.LU R8, [R1+0x1b8] ;  /* 0x0001b80001087983 */ /* 0x000f240000300800 */
[----:B------:R-:W4:Y:S01]  /*8f620*/  LDL.LU R27, [R1+0x1c0] ;  /* 0x0001c000011b7983 */ /* 0x000f220000300800 */
[----:B0-----:R-:W4:Y:S01]  /*8f630*/  LDL.LU R0, [R1+0x1c8] ;  /* 0x0001c80001007983 */ /* 0x001f220000300800 */
[----:B------:R-:W-:-:S05]  /*8f640*/  FMUL R6, R12, R17 ;  /* 0x000000110c067220 */ /* 0x000fca0000400000 */
        /* <DEDUP_REMOVED lines=35> */
[C---:B------:R-:W-:Y:S02]  /*8f880*/  FMUL R5, R12.reuse, R5 ;  /* 0x000000050c057220 */ /* 0x040fe40000400000 */
[----:B------:R-:W-:-:S03]  /*8f890*/  FMUL R21, R12, R21 ;  /* 0x000000150c157220 */ /* 0x000fc60000400000 */
[----:B------:R0:W-:Y:S02]  /*8f8a0*/  STL [R1+0x156c], R5 ;  /* 0x00156c0501007387 */ /* 0x0001e40000100800 */
[C---:B0-----:R-:W-:Y:S02]  /*8f8b0*/  FMUL R5, R12.reuse, R19 ;  /* 0x000000130c057220 */ /* 0x041fe40000400000 */
[----:B------:R-:W-:-:S03]  /*8f8c0*/  FMUL R19, R12, R28 ;  /* 0x0000001c0c137220 */ /* 0x000fc60000400000 */
[----:B------:R0:W-:Y:S01]  /*8f8d0*/  STL [R1+0x1568], R5 ;  /* 0x0015680501007387 */ /* 0x0001e20000100800 */
[----:B------:R1:W-:Y:S02]  /*8f8e0*/  STL [R1+0x1564], R21 ;  /* 0x0015641501007387 */ /* 0x0003e40000100800 */
[----:B------:R1:W-:Y:S02]  /*8f8f0*/  STL [R1+0x1560], R19 ;  /* 0x0015601301007387 */ /* 0x0003e40000100800 */
[C---:B0-----:R-:W-:Y:S02]  /*8f900*/  FMUL R5, R12.reuse, R24 ;  /* 0x000000180c057220 */ /* 0x041fe40000400000 */
[C---:B-1----:R-:W-:Y:S02]  /*8f910*/  FMUL R21, R12.reuse, R22 ;  /* 0x000000160c157220 */ /* 0x042fe40000400000 */
[C---:B------:R-:W-:Y:S01]  /*8f920*/  FMUL R19, R12.reuse, R23 ;  /* 0x000000170c137220 */ /* 0x040fe20000400000 */
[----:B------:R0:W-:Y:S02]  /*8f930*/  STL [R1+0x13c4], R5 ;  /* 0x0013c40501007387 */ /* 0x0001e40000100800 */
[----:B------:R1:W-:Y:S02]  /*8f940*/  STL [R1+0x13c0], R21 ;  /* 0x0013c01501007387 */ /* 0x0003e40000100800 */
[----:B0-----:R-:W-:-:S02]  /*8f950*/  FMUL R5, R12, R8 ;  /* 0x000000080c057220 */ /* 0x001fc40000400000 */
[----:B------:R-:W4:Y:S01]  /*8f960*/  LDL.LU R8, [R1+0x16c] ;  /* 0x00016c0001087983 */ /* 0x000f220000300800 */
[----:B------:R-:W-:Y:S02]  /*8f970*/  STL [R1+0x13bc], R19 ;  /* 0x0013bc1301007387 */ /* 0x000fe40000100800 */
[C---:B-1----:R-:W-:Y:S02]  /*8f980*/  FMUL R21, R12.reuse, R27 ;  /* 0x0000001b0c157220 */ /* 0x042fe40000400000 */
[----:B------:R0:W-:Y:S03]  /*8f990*/  STL [R1+0x13b8], R5 ;  /* 0x0013b80501007387 */ /* 0x0001e60000100800 */
[----:B------:R-:W-:Y:S01]  /*8f9a0*/  STL [R1+0x13b4], R21 ;  /* 0x0013b41501007387 */ /* 0x000fe20000100800 */
[C---:B0-----:R-:W-:Y:S02]  /*8f9b0*/  FMUL R5, R12.reuse, R0 ;  /* 0x000000000c057220 */ /* 0x041fe40000400000 */
[----:B------:R-:W-:-:S02]  /*8f9c0*/  FMUL R19, R12, R26 ;  /* 0x0000001a0c137220 */ /* 0x000fc40000400000 */
[C---:B------:R-:W-:Y:S01]  /*8f9d0*/  FMUL R0, R12.reuse, R25 ;  /* 0x000000190c007220 */ /* 0x040fe20000400000 */
        /* <DEDUP_REMOVED lines=15> */
[----:B0-----:R-:W-:-:S02]  /*8fad0*/  FMUL R0, R12, R6 ;  /* 0x000000060c007220 */ /* 0x001fc40000400000 */
[C---:B-1----:R-:W-:Y:S02]  /*8fae0*/  FMUL R5, R12.reuse, R9 ;  /* 0x000000090c057220 */ /* 0x042fe40000400000 */
[C---:B------:R-:W-:Y:S01]  /*8faf0*/  FMUL R6, R12.reuse, R17 ;  /* 0x000000110c067220 */ /* 0x040fe20000400000 */
[----:B------:R0:W-:Y:S02]  /*8fb00*/  STL [R1+0x644], R0 ;  /* 0x0006440001007387 */ /* 0x0001e40000100800 */
[----:B------:R2:W-:Y:S02]  /*8fb10*/  STL [R1+0x640], R5 ;  /* 0x0006400501007387 */ /* 0x0005e40000100800 */
[----:B------:R-:W-:Y:S02]  /*8fb20*/  IMAD R11, R11, 0x64, RZ ;  /* 0x000000640b0b7824 */ /* 0x000fe400078e02ff */
[----:B------:R-:W-:Y:S01]  /*8fb30*/  STL [R1+0x634], R6 ;  /* 0x0006340601007387 */ /* 0x000fe20000100800 */
[----:B------:R-:W4:Y:S01]  /*8fb40*/  LDL.LU R17, [R1+0x15c] ;  /* 0x00015c0001117983 */ /* 0x000f220000300800 */
        /* <DEDUP_REMOVED lines=32> */
[----:B0-----:R-:W-:-:S05]  /*8fd50*/  FMUL R0, R13, R18 ;  /* 0x000000120d007220 */ /* 0x001fca0000400000 */
[----:B------:R0:W-:Y:S04]  /*8fd60*/  STL [R1+0x1654], R0 ;  /* 0x0016540001007387 */ /* 0x0001e80000100800 */
[----:B0-----:R-:W4:Y:S01]  /*8fd70*/  LDL.LU R0, [R1+0x1dc] ;  /* 0x0001dc0001007983 */ /* 0x001f220000300800 */
[----:B------:R-:W4:Y:S02]  /*8fd80*/  LDL.LU R26, [R1+0x1e4] ;  /* 0x0001e400011a7983 */ /* 0x000f240000300800 */
[----:B------:R-:W4:Y:S02]  /*8fd90*/  LDL.LU R25, [R1+0x1ec] ;  /* 0x0001ec0001197983 */ /* 0x000f240000300800 */
[----:B------:R-:W4:Y:S01]  /*8fda0*/  LDL.LU R29, [R1+0x1f4] ;  /* 0x0001f400011d7983 */ /* 0x000f220000300800 */
[----:B------:R-:W4:Y:S01]  /*8fdb0*/  LDL.LU R10, [R1+0x1fc] ;  /* 0x0001fc00010a7983 */ /* 0x000f220000300800 */
[----:B------:R-:W-:-:S02]  /*8fdc0*/  FMUL R17, R13, R17 ;  /* 0x000000110d117220 */ /* 0x000fc40000400000 */
[----:B------:R-:W4:Y:S02]  /*8fdd0*/  LDL.LU R8, [R1+0x204] ;  /* 0x0002040001087983 */ /* 0x000f240000300800 */
[----:B------:R-:W4:Y:S01]  /*8fde0*/  LDL.LU R7, [R1+0x20c] ;  /* 0x00020c0001077983 */ /* 0x000f220000300800 */
[----:B------:R-:W4:Y:S01]  /*8fdf0*/  LDL.LU R6, [R1+0x214] ;  /* 0x0002140001067983 */ /* 0x000f220000300800 */
[----:B------:R0:W-:Y:S02]  /*8fe00*/  STL [R1+0x1650], R17 ;  /* 0x0016501101007387 */ /* 0x0001e40000100800 */
[----:B------:R-:W4:Y:S01]  /*8fe10*/  LDL.LU R18, [R1+0x21c] ;  /* 0x00021c0001127983 */ /* 0x000f220000300800 */
[----:B0-----:R-:W4:Y:S01]  /*8fe20*/  LDL.LU R17, [R1+0x220] ;  /* 0x0002200001117983 */ /* 0x001f220000300800 */
[C---:B--2---:R-:W-:Y:S02]  /*8fe30*/  FMUL R14, R13.reuse, R14 ;  /* 0x0000000e0d0e7220 */ /* 0x044fe40000400000 */
[----:B---3--:R-:W-:-:S02]  /*8fe40*/  FMUL R4, R13, R4 ;  /* 0x000000040d047220 */ /* 0x008fc40000400000 */
        /* <DEDUP_REMOVED lines=43> */
[----:B------:R1:W-:Y:S02]  /*90100*/  STL [R1+0x1380], R11 ;  /* 0x0013800b01007387 */ /* 0x0003e40000100800 */
[----:B------:R1:W-:Y:S02]  /*90110*/  STL [R1+0x137c], R0 ;  /* 0x00137c0001007387 */ /* 0x0003e40000100800 */
[C---:B0-----:R-:W-:Y:S02]  /*90120*/  FMUL R5, R13.reuse, R25 ;  /* 0x000000190d057220 */ /* 0x041fe40000400000 */
[C---:B-1----:R-:W-:Y:S02]  /*90130*/  FMUL R11, R13.reuse, R29 ;  /* 0x0000001d0d0b7220 */ /* 0x042fe40000400000 */
[C---:B------:R-:W-:Y:S01]  /*90140*/  FMUL R0, R13.reuse, R10 ;  /* 0x0000000a0d007220 */ /* 0x040fe20000400000 */
[----:B------:R0:W-:Y:S01]  /*90150*/  STL [R1+0x218], R5 ;  /* 0x0002180501007387 */ /* 0x0001e20000100800 */
[----:B------:R-:W-:Y:S01]  /*90160*/  MOV R19, c[0x0][0x1c8] ;  /* 0x0000720000137a02 */ /* 0x000fe20000000f00 */
[----:B------:R-:W-:Y:S02]  /*90170*/  STL [R1+0x210], R11 ;  /* 0x0002100b01007387 */ /* 0x000fe40000100800 */
[----:B0-----:R-:W-:-:S02]  /*90180*/  FMUL R5, R13, R8 ;  /* 0x000000080d057220 */ /* 0x001fc40000400000 */
[----:B------:R-:W4:Y:S01]  /*90190*/  LDL.LU R8, [R1+0x230] ;  /* 0x0002300001087983 */ /* 0x000f220000300800 */
[----:B------:R0:W-:Y:S02]  /*901a0*/  STL [R1+0x208], R0 ;  /* 0x0002080001007387 */ /* 0x0001e40000100800 */
[----:B------:R1:W-:Y:S02]  /*901b0*/  STL [R1+0x200], R5 ;  /* 0x0002000501007387 */ /* 0x0003e40000100800 */
[----:B------:R-:W-:Y:S02]  /*901c0*/  IMAD R19, R19, 0x32, RZ ;  /* 0x0000003213137824 */ /* 0x000fe400078e02ff */
[----:B------:R-:W-:Y:S02]  /*901d0*/  IMAD.MOV.U32 R12, RZ, RZ, c[0x0][0x1c8] ;  /* 0x00007200ff0c7624 */ /* 0x000fe400078e00ff */
[C---:B0-----:R-:W-:Y:S02]  /*901e0*/  FMUL R0, R13.reuse, R7 ;  /* 0x000000070d007220 */ /* 0x041fe40000400000 */
[----:B-1----:R-:W-:-:S02]  /*901f0*/  FMUL R5, R13, R6 ;  /* 0x000000060d057220 */ /* 0x002fc40000400000 */
        /* <DEDUP_REMOVED lines=39> */
[----:B------:R0:W-:Y:S01]  /*90470*/  STL [R1+0x1634], R0 ;  /* 0x0016340001007387 */ /* 0x0001e20000100800 */
[----:B------:R-:W4:Y:S03]  /*90480*/  LDL.LU R27, [R1+0x2d4] ;  /* 0x0002d400011b7983 */ /* 0x000f260000300800 */
        /* <DEDUP_REMOVED lines=8> */
[----:B------:R0:W-:Y:S04]  /*90510*/  STL [R1+0x1630], R8 ;  /* 0x0016300801007387 */ /* 0x0001e80000100800 */
[----:B0-----:R-:W4:Y:S01]  /*90520*/  LDL.LU R8, [R1+0x314] ;  /* 0x0003140001087983 */ /* 0x001f220000300800 */
[----:B------:R-:W4:Y:S02]  /*90530*/  LDL.LU R18, [R1+0x31c] ;  /* 0x00031c0001127983 */ /* 0x000f240000300800 */
[----:B--2---:R-:W-:-:S02]  /*90540*/  FMUL R15, R14, R15 ;  /* 0x0000000f0e0f7220 */ /* 0x004fc40000400000 */
        /* <DEDUP_REMOVED lines=38> */
[----:B------:R0:W-:Y:S02]  /*907b0*/  STL [R1+0x136c], R5 ;  /* 0x00136c0501007387 */ /* 0x0001e40000100800 */
[C---:B------:R-:W-:Y:S01]  /*907c0*/  FMUL R0, R14.reuse, R0 ;  /* 0x000000000e007220 */ /* 0x040fe20000400000 */
[----:B------:R-:W-:Y:S01]  /*907d0*/  STL [R1+0x1368], R19 ;  /* 0x0013681301007387 */ /* 0x000fe20000100800 */
[C---:B0-----:R-:W-:Y:S02]  /*907e0*/  FMUL R5, R14.reuse, R23 ;  /* 0x000000170e057220 */ /* 0x041fe40000400000 */
[----:B------:R-:W-:-:S03]  /*907f0*/  FMUL R12, R14, R27 ;  /* 0x0000001b0e0c7220 */ /* 0x000fc60000400000 */
        /* <DEDUP_REMOVED lines=13> */
[----:B------:R-:W-:Y:S01]  /*908d0*/  IMAD R11, R11, 0x64, RZ ;  /* 0x000000640b0b7824 */ /* 0x000fe200078e02ff */
[----:B------:R-:W-:Y:S01]  /*908e0*/  MOV R13, c[0x0][0x1c8] ;  /* 0x00007200000d7a02 */ /* 0x000fe20000000f00 */
[C---:B0-----:R-:W-:Y:S02]  /*908f0*/  FMUL R0, R14.reuse, R10 ;  /* 0x0000000a0e007220 */ /* 0x041fe40000400000 */
[C---:B-1----:R-:W-:Y:S02]  /*90900*/  FMUL R5, R14.reuse, R7 ;  /* 0x000000070e057220 */ /* 0x042fe40000400000 */
[----:B------:R-:W-:Y:S01]  /*90910*/  FMUL R7, R14, R8 ;  /* 0x000000080e077220 */ /* 0x000fe20000400000 */
[----:B------:R0:W-:Y:S02]  /*90920*/  STL [R1+0x1dc], R0 ;  /* 0x0001dc0001007387 */ /* 0x0001e40000100800 */
[----:B------:R2:W-:Y:S02]  /*90930*/  STL [R1+0x1d8], R5 ;  /* 0x0001d80501007387 */ /* 0x0005e40000100800 */
[----:B------:R-:W-:-:S02]  /*90940*/  IMAD R13, R13, 0x190, RZ ;  /* 0x000001900d0d7824 */ /* 0x000fc400078e02ff */
        /* <DEDUP_REMOVED lines=36> */
[----:B------:R-:W4:Y:S02]  /*90b90*/  LDL.LU R23, [R1+0x2e0] ;  /* 0x0002e00001177983 */ /* 0x000f240000300800 */
[----:B------:R-:W4:Y:S01]  /*90ba0*/  LDL.LU R27, [R1+0x2e8] ;  /* 0x0002e800011b7983 */ /* 0x000f220000300800 */
[----:B0-----:R-:W4:Y:S01]  /*90bb0*/  LDL.LU R0, [R1+0x2f0] ;  /* 0x0002f00001007983 */ /* 0x001f220000300800 */
[----:B------:R-:W4:Y:S02]  /*90bc0*/  LDL.LU R26, [R1+0x2f8] ;  /* 0x0002f800011a7983 */ /* 0x000f240000300800 */
[----:B------:R-:W4:Y:S02]  /*90bd0*/  LDL.LU R25, [R1+0x300] ;  /* 0x0003000001197983 */ /* 0x000f240000300800 */
[----:B------:R-:W4:Y:S01]  /*90be0*/  LDL.LU R6, [R1+0x308] ;  /* 0x0003080001067983 */ /* 0x000f220000300800 */
[----:B------:R-:W4:Y:S01]  /*90bf0*/  LDL.LU R29, [R1+0x310] ;  /* 0x00031000011d7983 */ /* 0x000f220000300800 */
[----:B------:R-:W-:-:S02]  /*90c00*/  FMUL R8, R15, R8 ;  /* 0x000000080f087220 */ /* 0x000fc40000400000 */
[----:B------:R-:W4:Y:S03]  /*90c10*/  LDL.LU R10, [R1+0x318] ;  /* 0x00031800010a7983 */ /* 0x000f260000300800 */
[----:B------:R0:W-:Y:S01]  /*90c20*/  STL [R1+0x1610], R8 ;  /* 0x0016100801007387 */ /* 0x0001e20000100800 */
[----:B------:R-:W4:Y:S03]  /*90c30*/  LDL.LU R9, [R1+0x320] ;  /* 0x0003200001097983 */ /* 0x000f260000300800 */
        /* <DEDUP_REMOVED lines=24> */
[----:B------:R0:W-:Y:S02]  /*90dc0*/  STL [R1+0x14ac], R5 ;  /* 0x0014ac0501007387 */ /* 0x0001e40000100800 */
[C---:B0-----:R-:W-:Y:S02]  /*90dd0*/  FMUL R5, R15.reuse, R13 ;  /* 0x0000000d0f057220 */ /* 0x041fe40000400000 */
[C---:B------:R-:W-:Y:S02]  /*90de0*/  FMUL R13, R15.reuse, R11 ;  /* 0x0000000b0f0d7220 */ /* 0x040fe40000400000 */
[C---:B------:R-:W-:Y:S01]  /*90df0*/  FMUL R11, R15.reuse, R28 ;  /* 0x0000001c0f0b7220 */ /* 0x040fe20000400000 */
[----:B------:R0:W-:Y:S02]  /*90e00*/  STL [R1+0x14a8], R5 ;  /* 0x0014a80501007387 */ /* 0x0001e40000100800 */
[----:B------:R1:W-:Y:S02]  /*90e10*/  STL [R1+0x14a4], R13 ;  /* 0x0014a40d01007387 */ /* 0x0003e40000100800 */
[----:B------:R1:W-:Y:S02]  /*90e20*/  STL [R1+0x14a0], R11 ;  /* 0x0014a00b01007387 */ /* 0x0003e40000100800 */
[----:B0-----:R-:W-:-:S02]  /*90e30*/  FMUL R5, R15, R19 ;  /* 0x000000130f057220 */ /* 0x001fc40000400000 */
[C---:B-1----:R-:W-:Y:S02]  /*90e40*/  FMUL R13, R15.reuse, R20 ;  /* 0x000000140f0d7220 */ /* 0x042fe40000400000 */
[C---:B------:R-:W-:Y:S01]  /*90e50*/  FMUL R11, R15.reuse, R21 ;  /* 0x000000150f0b7220 */ /* 0x040fe20000400000 */
[----:B------:R0:W-:Y:S02]  /*90e60*/  STL [R1+0x1358], R5 ;  /* 0x0013580501007387 */ /* 0x0001e40000100800 */
[----:B------:R1:W-:Y:S02]  /*90e70*/  STL [R1+0x1064], R13 ;  /* 0x0010640d01007387 */ /* 0x0003e40000100800 */
[C---:B0-----:R-:W-:Y:S02]  /*90e80*/  FMUL R5, R15.reuse, R7 ;  /* 0x000000070f057220 */ /* 0x041fe40000400000 */
[----:B------:R-:W4:Y:S01]  /*90e90*/  LDL.LU R7, [R1+0x32c] ;  /* 0x00032c0001077983 */ /* 0x000f220000300800 */
[----:B------:R-:W-:Y:S02]  /*90ea0*/  STL [R1+0xe40], R11 ;  /* 0x000e400b01007387 */ /* 0x000fe40000100800 */
[----:B-1----:R-:W-:-:S02]  /*90eb0*/  FMUL R13, R15, R24 ;  /* 0x000000180f0d7220 */ /* 0x002fc40000400000 */
[----:B------:R0:W-:Y:S03]  /*90ec0*/  STL [R1+0xd5c], R5 ;  /* 0x000d5c0501007387 */ /* 0x0001e60000100800 */
[----:B------:R1:W-:Y:S01]  /*90ed0*/  STL [R1+0x74c], R13 ;  /* 0x00074c0d01007387 */ /* 0x0003e20000100800 */
[C---:B0-----:R-:W-:Y:S02]  /*90ee0*/  FMUL R5, R15.reuse, R22 ;  /* 0x000000160f057220 */ /* 0x041fe40000400000 */
[C---:B------:R-:W-:Y:S02]  /*90ef0*/  FMUL R11, R15.reuse, R23 ;  /* 0x000000170f0b7220 */ /* 0x040fe40000400000 */
[C---:B-1----:R-:W-:Y:S01]  /*90f00*/  FMUL R13, R15.reuse, R27 ;  /* 0x0000001b0f0d7220 */ /* 0x042fe20000400000 */
[----:B------:R0:W-:Y:S02]  /*90f10*/  STL [R1+0x748], R5 ;  /* 0x0007480501007387 */ /* 0x0001e40000100800 */
[----:B------:R1:W-:Y:S02]  /*90f20*/  STL [R1+0x744], R11 ;  /* 0x0007440b01007387 */ /* 0x0003e40000100800 */
[----:B------:R-:W-:Y:S01]  /*90f30*/  STL [R1+0x740], R13 ;  /* 0x0007400d01007387 */ /* 0x000fe20000100800 */
[----:B0-----:R-:W-:-:S02]  /*90f40*/  FMUL R5, R15, R0 ;  /* 0x000000000f057220 */ /* 0x001fc40000400000 */
[C---:B-1----:R-:W-:Y:S02]  /*90f50*/  FMUL R11, R15.reuse, R26 ;  /* 0x0000001a0f0b7220 */ /* 0x042fe40000400000 */
[C---:B------:R-:W-:Y:S01]  /*90f60*/  FMUL R0, R15.reuse, R25 ;  /* 0x000000190f007220 */ /* 0x040fe20000400000 */
[----:B------:R0:W-:Y:S02]  /*90f70*/  STL [R1+0x1b8], R5 ;  /* 0x0001b80501007387 */ /* 0x0001e40000100800 */
[----:B------:R-:W-:Y:S02]  /*90f80*/  STL [R1+0x1b4], R11 ;  /* 0x0001b40b01007387 */ /* 0x000fe40000100800 */
[----:B------:R-:W-:Y:S02]  /*90f90*/  IMAD.MOV.U32 R12, RZ, RZ, c[0x0][0x1c8] ;  /* 0x00007200ff0c7624 */ /* 0x000fe400078e00ff */
[C---:B0-----:R-:W-:Y:S02]  /*90fa0*/  FMUL R5, R15.reuse, R6 ;  /* 0x000000060f057220 */ /* 0x041fe40000400000 */
[----:B------:R-:W4:Y:S01]  /*90fb0*/  LDL.LU R6, [R1+0x334] ;  /* 0x0003340001067983 */ /* 0x000f220000300800 */
[----:B------:R0:W-:Y:S02]  /*90fc0*/  STL [R1+0x1b0], R0 ;  /* 0x0001b00001007387 */ /* 0x0001e40000100800 */
[----:B------:R1:W-:Y:S02]  /*90fd0*/  STL [R1+0x1ac], R5 ;  /* 0x0001ac0501007387 */ /* 0x0003e40000100800 */
[----:B------:R-:W-:Y:S01]  /*90fe0*/  IMAD R12, R12, 0xc8, RZ ;  /* 0x000000c80c0c7824 */ /* 0x000fe200078e02ff */
[----:B------:R-:W-:Y:S01]  /*90ff0*/  MOV R14, c[0x0][0x1c8] ;  /* 0x00007200000e7a02 */ /* 0x000fe20000000f00 */
[----:B------:R-:W-:-:S02]  /*91000*/  FMUL R9, R15, R9 ;  /* 0x000000090f097220 */ /* 0x000fc40000400000 */
[C---:B0-----:R-:W-:Y:S02]  /*91010*/  FMUL R0, R15.reuse, R29 ;  /* 0x0000001d0f007220 */ /* 0x041fe40000400000 */
[C---:B-1----:R-:W-:Y:S02]  /*91020*/  FMUL R5, R15.reuse, R10 ;  /* 0x0000000a0f057220 */ /* 0x042fe40000400000 */
[----:B------:R-:W-:Y:S01]  /*91030*/  IMAD R14, R14, 0x320, RZ ;  /* 0x000003200e0e7824 */ /* 0x000fe200078e02ff */
[----:B------:R0:W-:Y:S02]  /*91040*/  STL [R1+0x1a8], R0 ;  /* 0x0001a80001007387 */ /* 0x0001e40000100800 */
[----:B------:R-:W-:Y:S02]  /*91050*/  STL [R1+0x1a4], R5 ;  /* 0x0001a40501007387 */ /* 0x000fe40000100800 */
[----:B------:R1:W-:Y:S02]  /*91060*/  STL [R1+0x1a0], R9 ;  /* 0x0001a00901007387 */ /* 0x0003e40000100800 */
[----:B0-----:R-:W-:Y:S01]  /*91070*/  FMUL R0, R15, R8 ;  /* 0x000000080f007220 */ /* 0x001fe20000400000 */
[----:B-1----:R-:W4:Y:S04]  /*91080*/  LDL.LU R9, [R1+0x33c] ;  /* 0x00033c0001097983 */ /* 0x002f280000300800 */
        /* <DEDUP_REMOVED lines=34> */
[----:B------:R-:W4:Y:S02]  /*912b0*/  LDL.LU R23, [R1+0x3dc] ;  /* 0x0003dc0001177983 */ /* 0x000f240000300800 */
[----:B------:R-:W4:Y:S01]  /*912c0*/  LDL.LU R27, [R1+0x3e4] ;  /* 0x0003e400011b7983 */ /* 0x000f220000300800 */
[----:B0-----:R-:W4:Y:S01]  /*912d0*/  LDL.LU R0, [R1+0x3ec] ;  /* 0x0003ec0001007983 */ /* 0x001f220000300800 */
[----:B------:R-:W4:Y:S02]  /*912e0*/  LDL.LU R26, [R1+0x3f4] ;  /* 0x0003f400011a7983 */ /* 0x000f240000300800 */
[----:B------:R-:W4:Y:S02]  /*912f0*/  LDL.LU R6, [R1+0x3fc] ;  /* 0x0003fc0001067983 */ /* 0x000f240000300800 */
[----:B------:R-:W4:Y:S01]  /*91300*/  LDL.LU R25, [R1+0x404] ;  /* 0x0004040001197983 */ /* 0x000f220000300800 */
[----:B------:R-:W4:Y:S01]  /*91310*/  LDL.LU R29, [R1+0x40c] ;  /* 0x00040c00011d7983 */ /* 0x000f220000300800 */
        /* <DEDUP_REMOVED lines=33> */
[----:B------:R-:W-:Y:S02]  /*91530*/  STL [R1+0x1424], R14 ;  /* 0x0014240e01007387 */ /* 0x000fe40000100800 */
        /* <DEDUP_REMOVED lines=10> */
[----:B------:R1:W-:Y:S01]  /*915e0*/  STL [R1+0x3bc], R12 ;  /* 0x0003bc0c01007387 */ /* 0x0003e20000100800 */
[C---:B0-----:R-:W-:Y:S02]  /*915f0*/  FMUL R5, R16.reuse, R24 ;  /* 0x0000001810057220 */ /* 0x041fe40000400000 */
[----:B------:R-:W-:-:S02]  /*91600*/  FMUL R11, R16, R22 ;  /* 0x00000016100b7220 */ /* 0x000fc40000400000 */
[C---:B-1----:R-:W-:Y:S01]  /*91610*/  FMUL R12, R16.reuse, R23 ;  /* 0x00000017100c7220 */ /* 0x042fe20000400000 */
[----:B------:R0:W-:Y:S02]  /*91620*/  STL [R1+0x3b4], R5 ;  /* 0x0003b40501007387 */ /* 0x0001e40000100800 */
[----:B------:R1:W-:Y:S02]  /*91630*/  STL [R1+0x3ac], R11 ;  /* 0x0003ac0b01007387 */ /* 0x0003e40000100800 */
[----:B------:R-:W-:Y:S01]  /*91640*/  STL [R1+0x3a4], R12 ;  /* 0x0003a40c01007387 */ /* 0x000fe20000100800 */
        /* <DEDUP_REMOVED lines=57> */
[----:B------:R-:W4:Y:S01]  /*919e0*/  LDL.LU R27, [R1+0x3f8] ;  /* 0x0003f800011b7983 */ /* 0x000f220000300800 */
[----:B------:R-:W4:Y:S03]  /*919f0*/  LDL.LU R6, [R1+0x400] ;  /* 0x0004000001067983 */ /* 0x000f260000300800 */
[----:B0-----:R-:W4:Y:S01]  /*91a00*/  LDL.LU R0, [R1+0x408] ;  /* 0x0004080001007983 */ /* 0x001f220000300800 */
[----:B------:R-:W4:Y:S02]  /*91a10*/  LDL.LU R26, [R1+0x410] ;  /* 0x00041000011a7983 */ /* 0x000f240000300800 */
[----:B------:R-:W-:-:S05]  /*91a20*/  FMUL R10, R17, R10 ;  /* 0x0000000a110a7220 */ /* 0x000fca0000400000 */
[----:B------:R0:W-:Y:S01]  /*91a30*/  STL [R1+0x1590], R10 ;  /* 0x0015900a01007387 */ /* 0x0001e20000100800 */
[----:B------:R-:W4:Y:S02]  /*91a40*/  LDL.LU R25, [R1+0x418] ;  /* 0x0004180001197983 */ /* 0x000f240000300800 */
[----:B------:R-:W4:Y:S01]  /*91a50*/  LDL.LU R29, [R1+0x420] ;  /* 0x00042000011d7983 */ /* 0x000f220000300800 */
        /* <DEDUP_REMOVED lines=22> */
[----:B0-----:R-:W3:Y:S01]  /*91bc0*/  LDL.LU R9, [R1+0x428] ;  /* 0x0004280001097983 */ /* 0x001ee20000300800 */
[C---:B------:R-:W-:Y:S02]  /*91bd0*/  FMUL R5, R17.reuse, R5 ;  /* 0x0000000511057220 */ /* 0x040fe40000400000 */
        /* <DEDUP_REMOVED lines=8> */
[----:B------:R0:W-:Y:S02]  /*91c60*/  STL [R1+0x13c8], R5 ;  /* 0x0013c80501007387 */ /* 0x0001e40000100800 */
[----:B------:R-:W-:Y:S02]  /*91c70*/  STL [R1+0x38c], R15 ;  /* 0x00038c0f01007387 */ /* 0x000fe40000100800 */
[----:B------:R-:W-:-:S02]  /*91c80*/  FMUL R12, R17, R7 ;  /* 0x00000007110c7220 */ /* 0x000fc40000400000 */
[----:B------:R1:W-:Y:S01]  /*91c90*/  STL [R1+0x388], R13 ;  /* 0x0003880d01007387 */ /* 0x0003e20000100800 */
[----:B------:R-:W3:Y:S01]  /*91ca0*/  LDL.LU R7, [R1+0x42c] ;  /* 0x00042c0001077983 */ /* 0x000ee20000300800 */
[----:B0-----:R-:W-:-:S05]  /*91cb0*/  FMUL R5, R17, R19 ;  /* 0x0000001311057220 */ /* 0x001fca0000400000 */
[----:B------:R0:W-:Y:S01]  /*91cc0*/  STL [R1+0x37c], R5 ;  /* 0x00037c0501007387 */ /* 0x0001e20000100800 */
[C---:B-1----:R-:W-:Y:S02]  /*91cd0*/  FMUL R13, R17.reuse, R21 ;  /* 0x00000015110d7220 */ /* 0x042fe40000400000 */
[----:B------:R1:W-:Y:S02]  /*91ce0*/  STL [R1+0x378], R12 ;  /* 0x0003780c01007387 */ /* 0x0003e40000100800 */
[C---:B0-----:R-:W-:Y:S02]  /*91cf0*/  FMUL R5, R17.reuse, R20 ;  /* 0x0000001411057220 */ /* 0x041fe40000400000 */
[----:B-1----:R-:W-:-:S03]  /*91d00*/  FMUL R12, R17, R24 ;  /* 0x00000018110c7220 */ /* 0x002fc60000400000 */
[----:B------:R0:W-:Y:S01]  /*91d10*/  STL [R1+0x36c], R5 ;  /* 0x00036c0501007387 */ /* 0x0001e20000100800 */
[----:B------:R1:W-:Y:S02]  /*91d20*/  STL [R1+0x368], R13 ;  /* 0x0003680d01007387 */ /* 0x0003e40000100800 */
[----:B------:R1:W-:Y:S02]  /*91d30*/  STL [R1+0x364], R12 ;  /* 0x0003640c01007387 */ /* 0x0003e40000100800 */
[C---:B0-----:R-:W-:Y:S02]  /*91d40*/  FMUL R5, R17.reuse, R22 ;  /* 0x0000001611057220 */ /* 0x041fe40000400000 */
[C---:B-1----:R-:W-:Y:S02]  /*91d50*/  FMUL R13, R17.reuse, R23 ;  /* 0x00000017110d7220 */ /* 0x042fe40000400000 */
[----:B------:R-:W-:Y:S01]  /*91d60*/  FMUL R12, R17, R27 ;  /* 0x0000001b110c7220 */ /* 0x000fe20000400000 */
[----:B------:R0:W-:Y:S02]  /*91d70*/  STL [R1+0x360], R5 ;  /* 0x0003600501007387 */ /* 0x0001e40000100800 */
[----:B------:R-:W-:Y:S01]  /*91d80*/  STL [R1+0x128], R13 ;  /* 0x0001280d01007387 */ /* 0x000fe20000100800 */
[----:B------:R-:W-:-:S02]  /*91d90*/  MOV R14, c[0x0][0x1c8] ;  /* 0x00007200000e7a02 */ /* 0x000fc40000000f00 */
[----:B------:R-:W-:Y:S01]  /*91da0*/  MOV R11, c[0x0][0x1c8] ;  /* 0x00007200000b7a02 */ /* 0x000fe20000000f00 */
[----:B0-----:R-:W-:Y:S02]  /*91db0*/  FMUL R5, R17, R6 ;  /* 0x0000000611057220 */ /* 0x001fe40000400000 */
[----:B------:R-:W3:Y:S01]  /*91dc0*/  LDL.LU R6, [R1+0x430] ;  /* 0x0004300001067983 */ /* 0x000ee20000300800 */
[----:B------:R0:W-:Y:S02]  /*91dd0*/  STL [R1+0x124], R12 ;  /* 0x0001240c01007387 */ /* 0x0001e40000100800 */
[----:B------:R1:W-:Y:S02]  /*91de0*/  STL [R1+0x118], R5 ;  /* 0x0001180501007387 */ /* 0x0003e40000100800 */
[----:B------:R-:W-:Y:S02]  /*91df0*/  IMAD R14, R14, 0x191, RZ ;  /* 0x000001910e0e7824 */ /* 0x000fe400078e02ff */
[----:B------:R-:W-:-:S02]  /*91e00*/  IMAD R11, R11, 0x192, RZ ;  /* 0x000001920b0b7824 */ /* 0x000fc400078e02ff */
[C---:B0-----:R-:W-:Y:S02]  /*91e10*/  FMUL R12, R17.reuse, R0 ;  /* 0x00000000110c7220 */ /* 0x041fe40000400000 */
[C---:B------:R-:W-:Y:S02]  /*91e20*/  FMUL R0, R17.reuse, R26 ;  /* 0x0000001a11007220 */ /* 0x040fe40000400000 */
[C---:B-1----:R-:W-:Y:S01]  /*91e30*/  FMUL R5, R17.reuse, R25 ;  /* 0x0000001911057220 */ /* 0x042fe20000400000 */
[----:B------:R0:W-:Y:S02]  /*91e40*/  STL [R1+0x114], R12 ;  /* 0x0001140c01007387 */ /* 0x0001e40000100800 */
[----:B------:R1:W-:Y:S02]  /*91e50*/  STL [R1+0x108], R0 ;  /* 0x0001080001007387 */ /* 0x0003e40000100800 */
[----:B------:R2:W-:Y:S02]  /*91e60*/  STL [R1+0x104], R5 ;  /* 0x0001040501007387 */ /* 0x0005e40000100800 */
[----:B0-----:R-:W-:-:S02]  /*91e70*/  FMUL R12, R17, R29 ;  /* 0x0000001d110c7220 */ /* 0x001fc40000400000 */
[----:B-1----:R-:W-:-:S03]  /*91e80*/  FMUL R0, R17, R10 ;  /* 0x0000000a11007220 */ /* 0x002fc60000400000 */
[----:B------:R-:W-:Y:S01]  /*91e90*/  STL [R1+0x100], R12 ;  /* 0x0001000c01007387 */ /* 0x000fe20000100800 */
[----:B--2---:R-:W-:Y:S01]  /*91ea0*/  LEA.HI.X.SX32 R5, R14, R3, 0x1, P5 ;  /* 0x000000030e057211 */ /* 0x004fe200028f0eff */
[----:B----4-:R-:W-:Y:S01]  /*91eb0*/  IADD3 R16, P5, R11, R2, RZ ;  /* 0x000000020b107210 */ /* 0x010fe20007fbe0ff */
[----:B---3--:R-:W0:Y:S03]  /*91ec0*/  MUFU.RCP R8, R8 ;  /* 0x0000000800087308 */ /* 0x008e260000001000 */
[----:B------:R1:W-:Y:S01]  /*91ed0*/  STL.64 [R1+0xa10], R4 ;  /* 0x000a100401007387 */ /* 0x0003e20000100a00 */
[----:B------:R2:W-:Y:S03]  /*91ee0*/  STL [R1+0xfc], R0 ;  /* 0x0000fc0001007387 */ /* 0x0005e60000100800 */
[----:B-1----:R-:W3:Y:S01]  /*91ef0*/  LDL.LU R5, [R1+0x434] ;  /* 0x0004340001057983 */ /* 0x002ee20000300800 */
[----:B------:R-:W-:Y:S02]  /*91f00*/  STL [R1+0x23b0], R16 ;  /* 0x0023b01001007387 */ /* 0x000fe40000100800 */
[----:B------:R-:W-:Y:S02]  /*91f10*/  STL [R1+0x23ac], R2 ;  /* 0x0023ac0201007387 */ /* 0x000fe40000100800 */
[----:B------:R-:W-:Y:S02]  /*91f20*/  STL [R1+0x23a8], R3 ;  /* 0x0023a80301007387 */ /* 0x000fe40000100800 */
[C---:B--2---:R-:W-:Y:S01]  /*91f30*/  FMUL R0, R18.reuse, R9 ;  /* 0x0000000912007220 */ /* 0x044fe20000400000 */
[----:B0-----:R0:W-:Y:S04]  /*91f40*/  STL [R1+0x23b4], R8 ;  /* 0x0023b40801007387 */ /* 0x0011e80000100800 */
[----:B0-----:R-:W2:Y:S01]  /*91f50*/  LDL.LU R8, [R1+0x440] ;  /* 0x0004400001087983 */ /* 0x001ea20000300800 */
[----:B------:R-:W4:Y:S02]  /*91f60*/  LDL.LU R16, [R1+0x444] ;  /* 0x0004440001107983 */ /* 0x000f240000300800 */
        /* <DEDUP_REMOVED lines=17> */
[----:B------:R-:W4:Y:S02]  /*92080*/  LDL.LU R21, [R1+0x4c0] ;  /* 0x0004c00001157983 */ /* 0x000f240000300800 */
[----:B0-----:R-:W-:-:S05]  /*92090*/  FMUL R0, R18, R6 ;  /* 0x0000000612007220 */ /* 0x001fca0000400000 */
        /* <DEDUP_REMOVED lines=8> */
[----:B------:R-:W4:Y:S01]  /*92120*/  LDL.LU R25, [R1+0x500] ;  /* 0x0005000001197983 */ /* 0x000f220000300800 */
[----:B------:R-:W4:Y:S01]  /*92130*/  LDL.LU R29, [R1+0x504] ;  /* 0x00050400011d7983 */ /* 0x000f220000300800 */
[----:B---3--:R-:W-:-:S05]  /*92140*/  FMUL R5, R18, R5 ;  /* 0x0000000512057220 */ /* 0x008fca0000400000 */
[----:B------:R0:W-:Y:S01]  /*92150*/  STL [R1+0x1550], R5 ;  /* 0x0015500501007387 */ /* 0x0001e20000100800 */
[----:B------:R-:W3:Y:S02]  /*92160*/  LDL.LU R6, [R1+0x50c] ;  /* 0x00050c0001067983 */ /* 0x000ee40000300800 */
[C---:B--2---:R-:W-:Y:S02]  /*92170*/  FMUL R8, R18.reuse, R8 ;  /* 0x0000000812087220 */ /* 0x044fe40000400000 */
[C---:B----4-:R-:W-:Y:S01]  /*92180*/  FMUL R16, R18.reuse, R16 ;  /* 0x0000001012107220 */ /* 0x050fe20000400000 */
[----:B0-----:R-:W2:Y:S01]  /*92190*/  LDL.LU R5, [R1+0x514] ;  /* 0x0005140001057983 */ /* 0x001ea20000300800 */
[C---:B------:R-:W-:Y:S02]  /*921a0*/  FMUL R2, R18.reuse, R2 ;  /* 0x0000000212027220 */ /* 0x040fe40000400000 */
[----:B------:R0:W-:Y:S02]  /*921b0*/  STL [R1+0x154c], R8 ;  /* 0x00154c0801007387 */ /* 0x0001e40000100800 */
[----:B------:R-:W-:-:S02]  /*921c0*/  FMUL R3, R18, R3 ;  /* 0x0000000312037220 */ /* 0x000fc40000400000 */
[C---:B------:R-:W-:Y:S01]  /*921d0*/  FMUL R9, R18.reuse, R9 ;  /* 0x0000000912097220 */ /* 0x040fe20000400000 */
[----:B0-----:R-:W4:Y:S01]  /*921e0*/  LDL.LU R8, [R1+0x23b4] ;  /* 0x0023b40001087983 */ /* 0x001f220000300800 */
[----:B------:R0:W-:Y:S03]  /*921f0*/  STL [R1+0x1548], R16 ;  /* 0x0015481001007387 */ /* 0x0001e60000100800 */
[----:B0-----:R-:W4:Y:S01]  /*92200*/  LDL.LU R16, [R1+0x23b0] ;  /* 0x0023b00001107983 */ /* 0x001f220000300800 */
[----:B------:R0:W-:Y:S03]  /*92210*/  STL [R1+0x1544], R2 ;  /* 0x0015440201007387 */ /* 0x0001e60000100800 */
[----:B0-----:R-:W4:Y:S01]  /*92220*/  LDL.LU R2, [R1+0x23ac] ;  /* 0x0023ac0001027983 */ /* 0x001f220000300800 */
[----:B------:R0:W-:Y:S02]  /*92230*/  STL [R1+0x1540], R3 ;  /* 0x0015400301007387 */ /* 0x0001e40000100800 */
[C---:B------:R-:W-:Y:S01]  /*92240*/  FMUL R12, R18.reuse, R12 ;  /* 0x0000000c120c7220 */ /* 0x040fe20000400000 */
[----:B0-----:R-:W4:Y:S01]  /*92250*/  LDL.LU R3, [R1+0x23a8] ;  /* 0x0023a80001037983 */ /* 0x001f220000300800 */
[----:B------:R0:W-:Y:S02]  /*92260*/  STL [R1+0x13a4], R9 ;  /* 0x0013a40901007387 */ /* 0x0001e40000100800 */
[C---:B------:R-:W-:Y:S01]  /*92270*/  FMUL R13, R18.reuse, R13 ;  /* 0x0000000d120d7220 */ /* 0x040fe20000400000 */
[----:B0-----:R-:W4:Y:S01]  /*92280*/  LDL.LU R9, [R1+0x23a4] ;  /* 0x0023a40001097983 */ /* 0x001f220000300800 */
[----:B------:R-:W-:-:S02]  /*92290*/  FMUL R4, R18, R4 ;  /* 0x0000000412047220 */ /* 0x000fc40000400000 */
[----:B------:R-:W-:Y:S02]  /*922a0*/  STL [R1+0x13a0], R12 ;  /* 0x0013a00c01007387 */ /* 0x000fe40000100800 */
[----:B------:R-:W-:Y:S01]  /*922b0*/  STL [R1+0x139c], R13 ;  /* 0x00139c0d01007387 */ /* 0x000fe20000100800 */
[----:B------:R0:W-:Y:S04]  /*922c0*/  STL [R1+0x470], R4 ;  /* 0x0004700401007387 */ /* 0x0001e80000100800 */
[----:B0-----:R-:W4:Y:S01]  /*922d0*/  LDL.LU R4, [R1+0x438] ;  /* 0x0004380001047983 */ /* 0x001f220000300800 */
[C---:B------:R-:W-:Y:S02]  /*922e0*/  FMUL R17, R18.reuse, R17 ;  /* 0x0000001112117220 */ /* 0x040fe40000400000 */
[----:B------:R-:W-:-:S03]  /*922f0*/  FMUL R14, R18, R14 ;  /* 0x0000000e120e7220 */ /* 0x000fc60000400000 */
[----:B------:R0:W-:Y:S01]  /*92300*/  STL [R1+0x464], R17 ;  /* 0x0004641101007387 */ /* 0x0001e20000100800 */
[C---:B------:R-:W-:Y:S02]  /*92310*/  FMUL R15, R18.reuse, R15 ;  /* 0x0000000f120f7220 */ /* 0x040fe40000400000 */
[C---:B0-----:R-:W-:Y:S02]  /*92320*/  FMUL R17, R18.reuse, R11 ;  /* 0x0000000b12117220 */ /* 0x041fe40000400000 */
[----:B------:R-:W-:-:S03]  /*92330*/  FMUL R11, R18, R28 ;  /* 0x0000001c120b7220 */ /* 0x000fc60000400000 */
[----:B------:R-:W-:Y:S01]  /*92340*/  STL [R1+0x460], R17 ;  /* 0x0004601101007387 */ /* 0x000fe20000100800 */
[----:B------:R0:W-:Y:S02]  /*92350*/  STL [R1+0x454], R14 ;  /* 0x0004540e01007387 */ /* 0x0001e40000100800 */
[----:B------:R1:W-:Y:S02]  /*92360*/  STL [R1+0x450], R11 ;  /* 0x0004500b01007387 */ /* 0x0003e40000100800 */
[----:B------:R1:W-:Y:S02]  /*92370*/  STL [R1+0x33c], R15 ;  /* 0x00033c0f01007387 */ /* 0x0003e40000100800 */
[C---:B0-----:R-:W-:Y:S02]  /*92380*/  FMUL R14, R18.reuse, R19 ;  /* 0x00000013120e7220 */ /* 0x041fe40000400000 */
[C---:B-1----:R-:W-:Y:S02]  /*92390*/  FMUL R11, R18.reuse, R10 ;  /* 0x0000000a120b7220 */ /* 0x042fe40000400000 */
[----:B------:R-:W4:Y:S01]  /*923a0*/  LDL.LU R10, [R1+0x43c] ;  /* 0x00043c00010a7983 */ /* 0x000f220000300800 */
[----:B------:R0:W-:Y:S02]  /*923b0*/  STL [R1+0x338], R14 ;  /* 0x0003380e01007387 */ /* 0x0001e40000100800 */
[----:B------:R1:W-:Y:S02]  /*923c0*/  STL [R1+0x334], R11 ;  /* 0x0003340b01007387 */ /* 0x0003e40000100800 */
[----:B------:R-:W-:-:S02]  /*923d0*/  FMUL R15, R18, R21 ;  /* 0x00000015120f7220 */ /* 0x000fc40000400000 */
[C---:B0-----:R-:W-:Y:S02]  /*923e0*/  FMUL R14, R18.reuse, R20 ;  /* 0x00000014120e7220 */ /* 0x041fe40000400000 */
[----:B-1----:R-:W-:-:S03]  /*923f0*/  FMUL R11, R18, R24 ;  /* 0x00000018120b7220 */ /* 0x002fc60000400000 */
[----:B------:R0:W-:Y:S01]  /*92400*/  STL [R1+0x330], R14 ;  /* 0x0003300e01007387 */ /* 0x0001e20000100800 */
[----:B------:R1:W-:Y:S02]  /*92410*/  STL [R1+0x32c], R15 ;  /* 0x00032c0f01007387 */ /* 0x0003e40000100800 */
[----:B------:R1:W-:Y:S02]  /*92420*/  STL [R1+0x328], R11 ;  /* 0x0003280b01007387 */ /* 0x0003e40000100800 */
[C---:B0-----:R-:W-:Y:S02]  /*92430*/  FMUL R14, R18.reuse, R22 ;  /* 0x00000016120e7220 */ /* 0x041fe40000400000 */
[C---:B-1----:R-:W-:Y:S02]  /*92440*/  FMUL R15, R18.reuse, R23 ;  /* 0x00000017120f7220 */ /* 0x042fe40000400000 */
[C---:B------:R-:W-:Y:S01]  /*92450*/  FMUL R11, R18.reuse, R27 ;  /* 0x0000001b120b7220 */ /* 0x040fe20000400000 */
[----:B------:R0:W-:Y:S02]  /*92460*/  STL [R1+0x324], R14 ;  /* 0x0003240e01007387 */ /* 0x0001e40000100800 */
[----:B------:R-:W-:Y:S02]  /*92470*/  STL [R1+0x320], R15 ;  /* 0x0003200f01007387 */ /* 0x000fe40000100800 */
[----:B------:R1:W-:Y:S01]  /*92480*/  STL [R1+0xd8], R11 ;  /* 0x0000d80b01007387 */ /* 0x0003e20000100800 */
[----:B------:R-:W-:Y:S01]  /*92490*/  MOV R13, c[0x0][0x1c8] ;  /* 0x00007200000d7a02 */ /* 0x000fe20000000f00 */
[----:B0-----:R-:W-:-:S02]  /*924a0*/  FMUL R14, R18, R0 ;  /* 0x00000000120e7220 */ /* 0x001fc40000400000 */
[C---:B------:R-:W-:Y:S02]  /*924b0*/  FMUL R0, R18.reuse, R26 ;  /* 0x0000001a12007220 */ /* 0x040fe40000400000 */
[----:B-1----:R-:W-:Y:S01]  /*924c0*/  FMUL R11, R18, R7 ;  /* 0x00000007120b7220 */ /* 0x002fe20000400000 */
[----:B------:R-:W-:Y:S01]  /*924d0*/  STL [R1+0xd4], R14 ;  /* 0x0000d40e01007387 */ /* 0x000fe20000100800 */
[----:B------:R-:W4:Y:S02]  /*924e0*/  LDL.LU R7, [R1+0x448] ;  /* 0x0004480001077983 */ /* 0x000f240000300800 */
[----:B------:R0:W-:Y:S02]  /*924f0*/  STL [R1+0xd0], R0 ;  /* 0x0000d00001007387 */ /* 0x0001e40000100800 */
[----:B------:R-:W-:Y:S01]  /*92500*/  IMAD R13, R13, 0xc9, RZ ;  /* 0x000000c90d0d7824 */ /* 0x000fe200078e02ff */
[----:B------:R1:W-:Y:S01]  /*92510*/  STL [R1+0xcc], R11 ;  /* 0x0000cc0b01007387 */ /* 0x0003e20000100800 */
[----:B------:R-:W-:-:S02]  /*92520*/  IMAD.MOV.U32 R12, RZ, RZ, c[0x0][0x1c8] ;  /* 0x00007200ff0c7624 */ /* 0x000fc400078e00ff */
[C---:B0-----:R-:W-:Y:S02]  /*92530*/  FMUL R0, R18.reuse, R25 ;  /* 0x0000001912007220 */ /* 0x041fe40000400000 */
[----:B-1----:R-:W-:-:S03]  /*92540*/  FMUL R11, R18, R29 ;  /* 0x0000001d120b7220 */ /* 0x002fc60000400000 */
[----:B------:R2:W-:Y:S01]  /*92550*/  STL [R1+0xc8], R0 ;  /* 0x0000c80001007387 */ /* 0x0005e20000100800 */
[----:B------:R-:W-:Y:S02]  /*92560*/  IMAD R12, R12, 0x324, RZ ;  /* 0x000003240c0c7824 */ /* 0x000fe400078e02ff */
[----:B------:R-:W-:Y:S02]  /*92570*/  STL [R1+0xc4], R11 ;  /* 0x0000c40b01007387 */ /* 0x000fe40000100800 */
[----:B---3--:R-:W-:-:S05]  /*92580*/  FMUL R6, R18, R6 ;  /* 0x0000000612067220 */ /* 0x008fca0000400000 */
[----:B------:R0:W-:Y:S01]  /*92590*/  STL [R1+0x70], R6 ;  /* 0x0000700601007387 */ /* 0x0001e20000100800 */
[----:B--2---:R-:W-:-:S03]  /*925a0*/  FMUL R0, R18, R5 ;  /* 0x0000000512007220 */ /* 0x004fc60000400000 */
[----:B0-----:R-:W2:Y:S04]  /*925b0*/  LDL.LU R6, [R1+0x44c] ;  /* 0x00044c0001067983 */ /* 0x001ea80000300800 */
[----:B------:R-:W-:Y:S01]  /*925c0*/  STL [R1+0x64], R0 ;  /* 0x0000640001007387 */ /* 0x000fe20000100800 */
[----:B----4-:R-:W-:Y:S01]  /*925d0*/  LEA.HI.X.SX32 R17, R13, R3, 0x1, P5 ;  /* 0x000000030d117211 */ /* 0x010fe200028f0eff */
[----:B------:R-:W0:Y:S04]  /*925e0*/  MUFU.RCP R9, R9 ;  /* 0x0000000900097308 */ /* 0x000e280000001000 */
[----:B------:R1:W-:Y:S02]  /*925f0*/  STL.64 [R1+0x9e0], R16 ;  /* 0x0009e01001007387 */ /* 0x0003e40000100a00 */
[----:B-1----:R-:W-:Y:S01]  /*92600*/  IADD3 R16, P5, R12, R2, RZ ;  /* 0x000000020c107210 */ /* 0x002fe20007fbe0ff */
[----:B------:R-:W-:-:S04]  /*92610*/  FMUL R0, R8, R4 ;  /* 0x0000000408007220 */ /* 0x000fc80000400000 */
[----:B------:R-:W-:Y:S01]  /*92620*/  STL [R1+0x239c], R16 ;  /* 0x00239c1001007387 */ /* 0x000fe20000100800 */
[----:B------:R-:W-:Y:S02]  /*92630*/  STL [R1+0x2398], R2 ;  /* 0x0023980201007387 */ /* 0x000fe40000100800 */
[----:B------:R-:W-:Y:S02]  /*92640*/  STL [R1+0x2394], R3 ;  /* 0x0023940301007387 */ /* 0x000fe40000100800 */
[----:B0-----:R0:W-:Y:S02]  /*92650*/  STL [R1+0x23a0], R9 ;  /* 0x0023a00901007387 */ /* 0x0011e40000100800 */
[----:B0-----:R-:W3:Y:S01]  /*92660*/  LDL.LU R9, [R1+0x458] ;  /* 0x0004580001097983 */ /* 0x001ee20000300800 */
        /* <DEDUP_REMOVED lines=31> */
[----:B--2---:R-:W-:-:S05]  /*92860*/  FMUL R6, R8, R6 ;  /* 0x0000000608067220 */ /* 0x004fca0000400000 */
[----:B------:R0:W-:Y:S04]  /*92870*/  STL [R1+0x1510], R6 ;  /* 0x0015100601007387 */ /* 0x0001e80000100800 */
[----:B0-----:R-:W2:Y:S01]  /*92880*/  LDL.LU R6, [R1+0x524] ;  /* 0x0005240001067983 */ /* 0x001ea20000300800 */
[C---:B---3--:R-:W-:Y:S02]  /*92890*/  FMUL R9, R8.reuse, R9 ;  /* 0x0000000908097220 */ /* 0x048fe40000400000 */
[C---:B----4-:R-:W-:Y:S02]  /*928a0*/  FMUL R16, R8.reuse, R16 ;  /* 0x0000001008107220 */ /* 0x050fe40000400000 */
[C---:B------:R-:W-:Y:S02]  /*928b0*/  FMUL R2, R8.reuse, R2 ;  /* 0x0000000208027220 */ /* 0x040fe40000400000 */
[C---:B------:R-:W-:Y:S01]  /*928c0*/  FMUL R3, R8.reuse, R3 ;  /* 0x0000000308037220 */ /* 0x040fe20000400000 */
[----:B------:R0:W-:Y:S01]  /*928d0*/  STL [R1+0x150c], R9 ;  /* 0x00150c0901007387 */ /* 0x0001e20000100800 */
[----:B------:R-:W-:-:S03]  /*928e0*/  FMUL R4, R8, R4 ;  /* 0x0000000408047220 */ /* 0x000fc60000400000 */
[----:B0-----:R-:W3:Y:S01]  /*928f0*/  LDL.LU R9, [R1+0x23a0] ;  /* 0x0023a00001097983 */ /* 0x001ee20000300800 */
[----:B------:R0:W-:Y:S03]  /*92900*/  STL [R1+0x1508], R16 ;  /* 0x0015081001007387 */ /* 0x0001e60000100800 */
[----:B0-----:R-:W4:Y:S01]  /*92910*/  LDL.LU R16, [R1+0x239c] ;  /* 0x00239c0001107983 */ /* 0x001f220000300800 */
[----:B------:R0:W-:Y:S03]  /*92920*/  STL [R1+0x1504], R2 ;  /* 0x0015040201007387 */ /* 0x0001e60000100800 */
[----:B0-----:R-:W3:Y:S01]  /*92930*/  LDL.LU R2, [R1+0x2398] ;  /* 0x0023980001027983 */ /* 0x001ee20000300800 */
[----:B------:R0:W-:Y:S03]  /*92940*/  STL [R1+0x1500], R3 ;  /* 0x0015000301007387 */ /* 0x0001e60000100800 */
[----:B0-----:R-:W3:Y:S01]  /*92950*/  LDL.LU R3, [R1+0x2394] ;  /* 0x0023940001037983 */ /* 0x001ee20000300800 */
[----:B------:R0:W-:Y:S03]  /*92960*/  STL [R1+0x42c], R4 ;  /* 0x00042c0401007387 */ /* 0x0001e60000100800 */
[----:B0-----:R-:W4:Y:S01]  /*92970*/  LDL.LU R4, [R1+0x2390] ;  /* 0x0023900001047983 */ /* 0x001f220000300800 */
[----:B------:R-:W-:-:S02]  /*92980*/  FMUL R14, R8, R14 ;  /* 0x0000000e080e7220 */ /* 0x000fc40000400000 */
[C---:B------:R-:W-:Y:S02]  /*92990*/  FMUL R5, R8.reuse, R5 ;  /* 0x0000000508057220 */ /* 0x040fe40000400000 */
[C---:B------:R-:W-:Y:S02]  /*929a0*/  FMUL R11, R8.reuse, R11 ;  /* 0x0000000b080b7220 */ /* 0x040fe40000400000 */
[C---:B------:R-:W-:Y:S01]  /*929b0*/  FMUL R17, R8.reuse, R17 ;  /* 0x0000001108117220 */ /* 0x040fe20000400000 */
[----:B------:R-:W-:Y:S01]  /*929c0*/  STL [R1+0x428], R14 ;  /* 0x0004280e01007387 */ /* 0x000fe20000100800 */
[----:B------:R0:W-:Y:S02]  /*929d0*/  STL [R1+0x424], R5 ;  /* 0x0004240501007387 */ /* 0x0001e40000100800 */
[C---:B------:R-:W-:Y:S02]  /*929e0*/  FMUL R12, R8.reuse, R12 ;  /* 0x0000000c080c7220 */ /* 0x040fe40000400000 */
[C---:B------:R-:W-:Y:S01]  /*929f0*/  FMUL R15, R8.reuse, R15 ;  /* 0x0000000f080f7220 */ /* 0x040fe20000400000 */
[----:B0-----:R-:W4:Y:S01]  /*92a00*/  LDL.LU R5, [R1+0x528] ;  /* 0x0005280001057983 */ /* 0x001f220000300800 */
[----:B------:R-:W-:Y:S02]  /*92a10*/  STL [R1+0x420], R11 ;  /* 0x0004200b01007387 */ /* 0x000fe40000100800 */
[----:B------:R0:W-:Y:S02]  /*92a20*/  STL [R1+0x41c], R17 ;  /* 0x00041c1101007387 */ /* 0x0001e40000100800 */
[----:B------:R1:W-:Y:S02]  /*92a30*/  STL [R1+0x418], R12 ;  /* 0x0004180c01007387 */ /* 0x0003e40000100800 */
[----:B0-----:R-:W-:-:S02]  /*92a40*/  FMUL R17, R8, R13 ;  /* 0x0000000d08117220 */ /* 0x001fc40000400000 */
[C---:B------:R-:W-:Y:S02]  /*92a50*/  FMUL R13, R8.reuse, R28 ;  /* 0x0000001c080d7220 */ /* 0x040fe40000400000 */
[C---:B-1----:R-:W-:Y:S01]  /*92a60*/  FMUL R12, R8.reuse, R18 ;  /* 0x00000012080c7220 */ /* 0x042fe20000400000 */
[----:B------:R-:W-:Y:S02]  /*92a70*/  STL [R1+0x414], R17 ;  /* 0x0004141101007387 */ /* 0x000fe40000100800 */
[----:B------:R0:W-:Y:S02]  /*92a80*/  STL [R1+0x410], R13 ;  /* 0x0004100d01007387 */ /* 0x0001e40000100800 */
[----:B------:R1:W-:Y:S02]  /*92a90*/  STL [R1+0x2fc], R12 ;  /* 0x0002fc0c01007387 */ /* 0x0003e40000100800 */
[----:B------:R1:W-:Y:S02]  /*92aa0*/  STL [R1+0x2f8], R15 ;  /* 0x0002f80f01007387 */ /* 0x0003e40000100800 */
[----:B0-----:R-:W-:-:S02]  /*92ab0*/  FMUL R13, R8, R19 ;  /* 0x00000013080d7220 */ /* 0x001fc40000400000 */
[C---:B-1----:R-:W-:Y:S02]  /*92ac0*/  FMUL R12, R8.reuse, R10 ;  /* 0x0000000a080c7220 */ /* 0x042fe40000400000 */
[----:B------:R-:W4:Y:S01]  /*92ad0*/  LDL.LU R10, [R1+0x52c] ;  /* 0x00052c00010a7983 */ /* 0x000f220000300800 */
[----:B------:R0:W-:Y:S02]  /*92ae0*/  STL [R1+0x2f4], R13 ;  /* 0x0002f40d01007387 */ /* 0x0001e40000100800 */
[----:B------:R1:W-:Y:S02]  /*92af0*/  STL [R1+0x2f0], R12 ;  /* 0x0002f00c01007387 */ /* 0x0003e40000100800 */
[C---:B------:R-:W-:Y:S02]  /*92b00*/  FMUL R15, R8.reuse, R24 ;  /* 0x00000018080f7220 */ /* 0x040fe40000400000 */
[C---:B0-----:R-:W-:Y:S02]  /*92b10*/  FMUL R13, R8.reuse, R20 ;  /* 0x00000014080d7220 */ /* 0x041fe40000400000 */
[----:B-1----:R-:W-:-:S03]  /*92b20*/  FMUL R12, R8, R21 ;  /* 0x00000015080c7220 */ /* 0x002fc60000400000 */
[----:B------:R0:W-:Y:S02]  /*92b30*/  STL [R1+0x2ec], R13 ;  /* 0x0002ec0d01007387 */ /* 0x0001e40000100800 */
[----:B------:R1:W-:Y:S02]  /*92b40*/  STL [R1+0x2e8], R12 ;  /* 0x0002e80c01007387 */ /* 0x0003e40000100800 */
[----:B------:R1:W-:Y:S01]  /*92b50*/  STL [R1+0x2e4], R15 ;  /* 0x0002e40f01007387 */ /* 0x0003e20000100800 */
[----:B------:R-:W-:Y:S02]  /*92b60*/  MOV R11, c[0x0][0x1c8] ;  /* 0x00007200000b7a02 */ /* 0x000fe40000000f00 */
[----:B------:R-:W-:Y:S01]  /*92b70*/  MOV R14, c[0x0][0x1c8] ;  /* 0x00007200000e7a02 */ /* 0x000fe20000000f00 */
[C---:B0-----:R-:W-:Y:S02]  /*92b80*/  FMUL R13, R8.reuse, R22 ;  /* 0x00000016080d7220 */ /* 0x041fe40000400000 */
[----:B-1----:R-:W-:-:S02]  /*92b90*/  FMUL R12, R8, R23 ;  /* 0x00000017080c7220 */ /* 0x002fc40000400000 */
[----:B------:R-:W-:Y:S01]  /*92ba0*/  FMUL R15, R8, R27 ;  /* 0x0000001b080f7220 */ /* 0x000fe20000400000 */
[----:B------:R0:W-:Y:S02]  /*92bb0*/  STL [R1+0x2e0], R13 ;  /* 0x0002e00d01007387 */ /* 0x0001e40000100800 */
[----:B------:R1:W-:Y:S02]  /*92bc0*/  STL [R1+0x80], R12 ;  /* 0x0000800c01007387 */ /* 0x0003e40000100800 */
[----:B------:R-:W-:Y:S02]  /*92bd0*/  IMAD R11, R11, 0x192, RZ ;  /* 0x000001920b0b7824 */ /* 0x000fe400078e02ff */
[----:B------:R-:W-:Y:S02]  /*92be0*/  STL [R1+0x7c], R15 ;  /* 0x00007c0f01007387 */ /* 0x000fe40000100800 */
[----:B------:R-:W-:Y:S02]  /*92bf0*/  IMAD R14, R14, 0x326, RZ ;  /* 0x000003260e0e7824 */ /* 0x000fe400078e02ff */
[----:B0-----:R-:W-:-:S02]  /*92c00*/  FMUL R13, R8, R0 ;  /* 0x00000000080d7220 */ /* 0x001fc40000400000 */
[C---:B-1----:R-:W-:Y:S02]  /*92c10*/  FMUL R12, R8.reuse, R26 ;  /* 0x0000001a080c7220 */ /* 0x042fe40000400000 */
[C---:B------:R-:W-:Y:S01]  /*92c20*/  FMUL R0, R8.reuse, R7 ;  /* 0x0000000708007220 */ /* 0x040fe20000400000 */
[----:B------:R0:W-:Y:S01]  /*92c30*/  STL [R1+0x78], R13 ;  /* 0x0000780d01007387 */ /* 0x0001e20000100800 */
[----:B------:R-:W4:Y:S02]  /*92c40*/  LDL.LU R7, [R1+0x530] ;  /* 0x0005300001077983 */ /* 0x000f240000300800 */
[----:B------:R1:W-:Y:S02]  /*92c50*/  STL [R1+0x74], R12 ;  /* 0x0000740c01007387 */ /* 0x0003e40000100800 */
[----:B------:R2:W-:Y:S02]  /*92c60*/  STL [R1+0x6c], R0 ;  /* 0x00006c0001007387 */ /* 0x0005e40000100800 */
[----:B0-----:R-:W-:-:S02]  /*92c70*/  FMUL R13, R8, R25 ;  /* 0x00000019080d7220 */ /* 0x001fc40000400000 */
[----:B-1----:R-:W-:-:S03]  /*92c80*/  FMUL R12, R8, R29 ;  /* 0x0000001d080c7220 */ /* 0x002fc60000400000 */
[----:B------:R-:W-:Y:S02]  /*92c90*/  STL [R1+0x68], R13 ;  /* 0x0000680d01007387 */ /* 0x000fe40000100800 */
[----:B------:R-:W-:Y:S02]  /*92ca0*/  STL [R1+0x60], R12 ;  /* 0x0000600c01007387 */ /* 0x000fe40000100800 */
[----:B--2---:R-:W-:-:S05]  /*92cb0*/  FMUL R0, R8, R6 ;  /* 0x0000000608007220 */ /* 0x004fca0000400000 */
[----:B------:R-:W-:Y:S01]  /*92cc0*/  STL [R1+0x5c], R0 ;  /* 0x00005c0001007387 */ /* 0x000fe20000100800 */
[----:B---3--:R-:W-:Y:S01]  /*92cd0*/  LEA.HI.X.SX32 R17, R11, R3, 0x1, P5 ;  /* 0x000000030b117211 */ /* 0x008fe200028f0eff */
[----:B------:R-:W-:Y:S01]  /*92ce0*/  IADD3 R14, P5, R14, R2, RZ ;  /* 0x000000020e0e7210 */ /* 0x000fe20007fbe0ff */
[----:B----4-:R-:W0:Y:S04]  /*92cf0*/  MUFU.RCP R4, R4 ;  /* 0x0000000400047308 */ /* 0x010e280000001000 */
[----:B------:R-:W-:Y:S01]  /*92d00*/  STL [R1+0x2384], R14 ;  /* 0x0023840e01007387 */ /* 0x000fe20000100800 */
[----:B------:R-:W-:Y:S02]  /*92d10*/  STL [R1+0x2380], R2 ;  /* 0x0023800201007387 */ /* 0x000fe40000100800 */
[----:B------:R-:W-:Y:S02]  /*92d20*/  STL.64 [R1+0x9f0], R16 ;  /* 0x0009f01001007387 */ /* 0x000fe40000100a00 */
[----:B------:R-:W-:Y:S01]  /*92d30*/  STL [R1+0x237c], R3 ;  /* 0x00237c0301007387 */ /* 0x000fe20000100800 */
[----:B0-----:R0:W-:Y:S04]  /*92d40*/  STL [R1+0x2388], R4 ;  /* 0x0023880401007387 */ /* 0x0011e80000100800 */
[----:B0-----:R-:W2:Y:S01]  /*92d50*/  LDL.LU R4, [R1+0x538] ;  /* 0x0005380001047983 */ /* 0x001ea20000300800 */
[----:B------:R-:W-:-:S03]  /*92d60*/  FMUL R0, R9, R5 ;  /* 0x0000000509007220 */ /* 0x000fc60000400000 */
[----:B--2---:R0:W-:Y:S02]  /*92d70*/  STL [R1+0x238c], R4 ;  /* 0x00238c0401007387 */ /* 0x0041e40000100800 */
[----:B------:R1:W-:Y:S02]  /*92d80*/  STL [R1+0x14dc], R0 ;  /* 0x0014dc0001007387 */ /* 0x0003e40000100800 */
[----:B0-----:R-:W2:Y:S01]  /*92d90*/  LDL.LU R4, [R1+0x534] ;  /* 0x0005340001047983 */ /* 0x001ea20000300800 */
[----:B------:R-:W3:Y:S02]  /*92da0*/  LDL.LU R14, [R1+0x53c] ;  /* 0x00053c00010e7983 */ /* 0x000ee40000300800 */
[----:B------:R-:W4:Y:S02]  /*92db0*/  LDL.LU R2, [R1+0x544] ;  /* 0x0005440001027983 */ /* 0x000f240000300800 */
[----:B------:R-:W3:Y:S01]  /*92dc0*/  LDL.LU R3, [R1+0x54c] ;  /* 0x00054c0001037983 */ /* 0x000ee20000300800 */
[----:B------:R-:W3:Y:S01]  /*92dd0*/  LDL.LU R5, [R1+0x554] ;  /* 0x0005540001057983 */ /* 0x000ee20000300800 */
[----:B-1----:R-:W-:-:S02]  /*92de0*/  FMUL R0, R9, R10 ;  /* 0x0000000a09007220 */ /* 0x002fc40000400000 */
[----:B------:R-:W3:Y:S02]  /*92df0*/  LDL.LU R8, [R1+0x55c] ;  /* 0x00055c0001087983 */ /* 0x000ee40000300800 */
[----:B------:R-:W3:Y:S01]  /*92e00*/  LDL.LU R6, [R1+0x564] ;  /* 0x0005640001067983 */ /* 0x000ee20000300800 */
[----:B------:R-:W3:Y:S01]  /*92e10*/  LDL.LU R13, [R1+0x56c] ;  /* 0x00056c00010d7983 */ /* 0x000ee20000300800 */
[----:B------:R-:W3:Y:S02]  /*92e20*/  LDL.LU R15, [R1+0x574] ;  /* 0x00057400010f7983 */ /* 0x000ee40000300800 */
[----:B------:R0:W-:Y:S02]  /*92e30*/  STL [R1+0x14d8], R0 ;  /* 0x0014d80001007387 */ /* 0x0001e40000100800 */
[----:B------:R-:W3:Y:S01]  /*92e40*/  LDL.LU R11, [R1+0x57c] ;  /* 0x00057c00010b7983 */ /* 0x000ee20000300800 */
[----:B------:R-:W3:Y:S01]  /*92e50*/  LDL.LU R28, [R1+0x584] ;  /* 0x00058400011c7983 */ /* 0x000ee20000300800 */
[----:B------:R-:W3:Y:S02]  /*92e60*/  LDL.LU R12, [R1+0x58c] ;  /* 0x00058c00010c7983 */ /* 0x000ee40000300800 */
[----:B------:R-:W3:Y:S02]  /*92e70*/  LDL.LU R18, [R1+0x594] ;  /* 0x0005940001127983 */ /* 0x000ee40000300800 */
[----:B------:R-:W3:Y:S01]  /*92e80*/  LDL.LU R17, [R1+0x59c] ;  /* 0x00059c0001117983 */ /* 0x000ee20000300800 */
[----:B------:R-:W3:Y:S01]  /*92e90*/  LDL.LU R16, [R1+0x5a4] ;  /* 0x0005a40001107983 */ /* 0x000ee20000300800 */
        /* <DEDUP_REMOVED lines=23> */
[C---:B------:R-:W-:Y:S02]  /*93010*/  FMUL R6, R9.reuse, R6 ;  /* 0x0000000609067220 */ /* 0x040fe40000400000 */
[C---:B------:R-:W-:Y:S02]  /*93020*/  FMUL R13, R9.reuse, R13 ;  /* 0x0000000d090d7220 */ /* 0x040fe40000400000 */
[C---:B------:R-:W-:Y:S02]  /*93030*/  FMUL R15, R9.reuse, R15 ;  /* 0x0000000f090f7220 */ /* 0x040fe40000400000 */
[C---:B------:R-:W-:Y:S02]  /*93040*/  FMUL R11, R9.reuse, R11 ;  /* 0x0000000b090b7220 */ /* 0x040fe40000400000 */
[----:B--2---:R-:W-:-:S05]  /*93050*/  FMUL R4, R9, R4 ;  /* 0x0000000409047220 */ /* 0x004fca0000400000 */
        /* <DEDUP_REMOVED lines=10> */
[----:B------:R-:W-:Y:S02]  /*93100*/  STL [R1+0x408], R8 ;  /* 0x0004080801007387 */ /* 0x000fe40000100800 */
[----:B------:R0:W-:Y:S02]  /*93110*/  STL [R1+0x404], R6 ;  /* 0x0004040601007387 */ /* 0x0001e40000100800 */
[----:B0-----:R-:W3:Y:S01]  /*93120*/  LDL.LU R6, [R1+0x540] ;  /* 0x0005400001067983 */ /* 0x001ee20000300800 */
[----:B------:R-:W-:Y:S02]  /*93130*/  STL [R1+0x400], R13 ;  /* 0x0004000d01007387 */ /* 0x000fe40000100800 */
[----:B------:R0:W-:Y:S02]  /*93140*/  STL [R1+0x3fc], R15 ;  /* 0x0003fc0f01007387 */ /* 0x0001e40000100800 */
[----:B------:R1:W-:Y:S02]  /*93150*/  STL [R1+0x3f8], R11 ;  /* 0x0003f80b01007387 */ /* 0x0003e40000100800 */
[----:B0-----:R-:W-:-:S02]  /*93160*/  FMUL R15, R9, R28 ;  /* 0x0000001c090f7220 */ /* 0x001fc40000400000 */
[C---:B-1----:R-:W-:Y:S02]  /*93170*/  FMUL R11, R9.reuse, R12 ;  /* 0x0000000c090b7220 */ /* 0x042fe40000400000 */
[C---:B------:R-:W-:Y:S01]  /*93180*/  FMUL R12, R9.reuse, R18 ;  /* 0x00000012090c7220 */ /* 0x040fe20000400000 */
[----:B------:R0:W-:Y:S02]  /*93190*/  STL [R1+0x3f4], R15 ;  /* 0x0003f40f01007387 */ /* 0x0001e40000100800 */
[----:B------:R1:W-:Y:S02]  /*931a0*/  STL [R1+0x3f0], R11 ;  /* 0x0003f00b01007387 */ /* 0x0003e40000100800 */
[----:B------:R1:W-:Y:S02]  /*931b0*/  STL [R1+0x2dc], R12 ;  /* 0x0002dc0c01007387 */ /* 0x0003e40000100800 */
[C---:B0-----:R-:W-:Y:S02]  /*931c0*/  FMUL R15, R9.reuse, R17 ;  /* 0x00000011090f7220 */ /* 0x041fe40000400000 */
[----:B-1----:R-:W-:-:S02]  /*931d0*/  FMUL R11, R9, R16 ;  /* 0x00000010090b7220 */ /* 0x002fc40000400000 */
[C---:B------:R-:W-:Y:S01]  /*931e0*/  FMUL R12, R9.reuse, R29 ;  /* 0x0000001d090c7220 */ /* 0x040fe20000400000 */
[----:B------:R-:W-:Y:S01]  /*931f0*/  STL [R1+0x2d8], R15 ;  /* 0x0002d80f01007387 */ /* 0x000fe20000100800 */
[----:B------:R-:W3:Y:S02]  /*93200*/  LDL.LU R29, [R1+0x548] ;  /* 0x00054800011d7983 */ /* 0x000ee40000300800 */
[----:B------:R0:W-:Y:S02]  /*93210*/  STL [R1+0x2d4], R11 ;  /* 0x0002d40b01007387 */ /* 0x0001e40000100800 */
[----:B------:R1:W-:Y:S02]  /*93220*/  STL [R1+0x1cc], R12 ;  /* 0x0001cc0c01007387 */ /* 0x0003e40000100800 */
[C---:B0-----:R-:W-:Y:S02]  /*93230*/  FMUL R11, R9.reuse, R19 ;  /* 0x00000013090b7220 */ /* 0x041fe40000400000 */
[----:B-1----:R-:W-:-:S02]  /*93240*/  FMUL R12, R9, R20 ;  /* 0x00000014090c7220 */ /* 0x002fc40000400000 */
[C---:B------:R-:W-:Y:S01]  /*93250*/  FMUL R15, R9.reuse, R21 ;  /* 0x00000015090f7220 */ /* 0x040fe20000400000 */
[----:B------:R0:W-:Y:S02]  /*93260*/  STL [R1+0x1c8], R11 ;  /* 0x0001c80b01007387 */ /* 0x0001e40000100800 */
[----:B------:R1:W-:Y:S02]  /*93270*/  STL [R1+0x1c4], R12 ;  /* 0x0001c40c01007387 */ /* 0x0003e40000100800 */
[----:B------:R1:W-:Y:S02]  /*93280*/  STL [R1+0x1c0], R15 ;  /* 0x0001c00f01007387 */ /* 0x0003e40000100800 */
[C---:B0-----:R-:W-:Y:S02]  /*93290*/  FMUL R11, R9.reuse, R24 ;  /* 0x00000018090b7220 */ /* 0x041fe40000400000 */
[C---:B-1----:R-:W-:Y:S02]  /*932a0*/  FMUL R12, R9.reuse, R22 ;  /* 0x00000016090c7220 */ /* 0x042fe40000400000 */
[----:B------:R-:W-:Y:S01]  /*932b0*/  FMUL R15, R9, R23 ;  /* 0x00000017090f7220 */ /* 0x000fe20000400000 */
[----:B------:R0:W-:Y:S01]  /*932c0*/  STL [R1+0x1bc], R11 ;  /* 0x0001bc0b01007387 */ /* 0x0001e20000100800 */
[----:B------:R-:W-:Y:S01]  /*932d0*/  MOV R8, c[0x0][0x1c8] ;  /* 0x0000720000087a02 */ /* 0x000fe20000000f00 */
[----:B------:R-:W-:-:S02]  /*932e0*/  IMAD.MOV.U32 R13, RZ, RZ, c[0x0][0x1c8] ;  /* 0x00007200ff0d7624 */ /* 0x000fc400078e00ff */
[----:B------:R1:W-:Y:S01]  /*932f0*/  STL [R1+0x58], R12 ;  /* 0x0000580c01007387 */ /* 0x0003e20000100800 */
[----:B------:R-:W-:Y:S01]  /*93300*/  STL [R1+0x54], R15 ;  /* 0x0000540f01007387 */ /* 0x000fe20000100800 */
[C---:B0-----:R-:W-:Y:S02]  /*93310*/  FMUL R11, R9.reuse, R27 ;  /* 0x0000001b090b7220 */ /* 0x041fe40000400000 */
[C---:B-1----:R-:W-:Y:S02]  /*93320*/  FMUL R12, R9.reuse, R0 ;  /* 0x00000000090c7220 */ /* 0x042fe40000400000 */
[----:B------:R-:W-:Y:S01]  /*93330*/  FMUL R0, R9, R26 ;  /* 0x0000001a09007220 */ /* 0x000fe20000400000 */
[----:B------:R0:W-:Y:S01]  /*93340*/  STL [R1+0x50], R11 ;  /* 0x0000500b01007387 */ /* 0x0001e20000100800 */
[----:B------:R-:W-:Y:S02]  /*93350*/  IMAD R13, R13, 0x193, RZ ;  /* 0x000001930d0d7824 */ /* 0x000fe400078e02ff */
[----:B------:R-:W-:-:S02]  /*93360*/  FMUL R10, R9, R10 ;  /* 0x0000000a090a7220 */ /* 0x000fc40000400000 */
[----:B------:R-:W-:Y:S01]  /*93370*/  IMAD R8, R8, 0xca, RZ ;  /* 0x000000ca08087824 */ /* 0x000fe200078e02ff */
[----:B------:R-:W-:Y:S01]  /*93380*/  STL [R1+0x4c], R12 ;  /* 0x00004c0c01007387 */ /* 0x000fe20000100800 */
[----:B------:R1:W-:Y:S02]  /*93390*/  STL [R1+0x40], R0 ;  /* 0x0000400001007387 */ /* 0x0003e40000100800 */
[----:B0-----:R-:W-:-:S05]  /*933a0*/  FMUL R11, R9, R25 ;  /* 0x00000019090b7220 */ /* 0x001fca0000400000 */
[----:B------:R-:W-:Y:S01]  /*933b0*/  STL [R1+0x3c], R11 ;  /* 0x00003c0b01007387 */ /* 0x000fe20000100800 */
[----:B-1----:R-:W-:Y:S02]  /*933c0*/  FMUL R0, R9, R7 ;  /* 0x0000000709007220 */ /* 0x002fe40000400000 */
[----:B------:R4:W-:Y:S02]  /*933d0*/  STL [R1+0x30], R10 ;  /* 0x0000300a01007387 */ /* 0x0009e40000100800 */
[----:B------:R-:W3:Y:S01]  /*933e0*/  LDL.LU R25, [R1+0x550] ;  /* 0x0005500001197983 */ /* 0x000ee20000300800 */
[----:B------:R-:W-:Y:S01]  /*933f0*/  STL [R1+0x24], R0 ;  /* 0x0000240001007387 */ /* 0x000fe20000100800 */
[----:B--2---:R-:W-:Y:S01]  /*93400*/  LEA.HI.X.SX32 R15, R13, R3, 0x1, P5 ;  /* 0x000000030d0f7211 */ /* 0x004fe200028f0eff */
[----:B----4-:R-:W-:Y:S01]  /*93410*/  IADD3 R10, P5, R8, R2, RZ ;  /* 0x00000002080a7210 */ /* 0x010fe20007fbe0ff */
[----:B---3--:R-:W0:Y:S04]  /*93420*/  MUFU.RCP R5, R5 ;  /* 0x0000000500057308 */ /* 0x008e280000001000 */
[----:B------:R-:W-:Y:S01]  /*93430*/  STL [R1+0x236c], R10 ;  /* 0x00236c0a01007387 */ /* 0x000fe20000100800 */
[----:B------:R-:W-:Y:S02]  /*93440*/  STL.64 [R1+0x9e8], R14 ;  /* 0x0009e80e01007387 */ /* 0x000fe40000100a00 */
[----:B------:R-:W-:Y:S02]  /*93450*/  STL [R1+0x2368], R2 ;  /* 0x0023680201007387 */ /* 0x000fe40000100800 */
        /* <DEDUP_REMOVED lines=25> */
[----:B------:R-:W4:Y:S01]  /*935f0*/  LDL.LU R19, [R1+0x5e4] ;  /* 0x0005e40001137983 */ /* 0x000f220000300800 */
[----:B------:R-:W4:Y:S01]  /*93600*/  LDL.LU R20, [R1+0x5ec] ;  /* 0x0005ec0001147983 */ /* 0x000f220000300800 */
[----:B0-----:R-:W-:-:S02]  /*93610*/  FMUL R0, R4, R25 ;  /* 0x0000001904007220 */ /* 0x001fc40000400000 */
[----:B------:R-:W4:Y:S02]  /*93620*/  LDL.LU R21, [R1+0x5f4] ;  /* 0x0005f40001157983 */ /* 0x000f240000300800 */
[----:B------:R-:W4:Y:S01]  /*93630*/  LDL.LU R29, [R1+0x5f8] ;  /* 0x0005f800011d7983 */ /* 0x000f220000300800 */
[----:B------:R-:W4:Y:S01]  /*93640*/  LDL.LU R24, [R1+0x600] ;  /* 0x0006000001187983 */ /* 0x000f220000300800 */
[----:B------:R-:W4:Y:S02]  /*93650*/  LDL.LU R22, [R1+0x608] ;  /* 0x0006080001167983 */ /* 0x000f240000300800 */
[----:B------:R0:W-:Y:S02]  /*93660*/  STL [R1+0x148c], R0 ;  /* 0x00148c0001007387 */ /* 0x0001e40000100800 */
[----:B------:R-:W4:Y:S01]  /*93670*/  LDL.LU R23, [R1+0x610] ;  /* 0x0006100001177983 */ /* 0x000f220000300800 */
[----:B------:R-:W4:Y:S04]  /*93680*/  LDL.LU R27, [R1+0x618] ;  /* 0x00061800011b7983 */ /* 0x000f280000300800 */
[----:B0-----:R-:W4:Y:S01]  /*93690*/  LDL.LU R0, [R1+0x61c] ;  /* 0x00061c0001007983 */ /* 0x001f220000300800 */
[----:B------:R-:W4:Y:S02]  /*936a0*/  LDL.LU R26, [R1+0x620] ;  /* 0x00062000011a7983 */ /* 0x000f240000300800 */
[----:B------:R-:W4:Y:S02]  /*936b0*/  LDL.LU R25, [R1+0x624] ;  /* 0x0006240001197983 */ /* 0x000f240000300800 */
        /* <DEDUP_REMOVED lines=45> */
[----:B------:R1:W-:Y:S02]  /*93990*/  STL [R1+0x16c], R8 ;  /* 0x00016c0801007387 */ /* 0x0003e40000100800 */
[----:B------:R1:W-:Y:S02]  /*939a0*/  STL [R1+0x164], R13 ;  /* 0x0001640d01007387 */ /* 0x0003e40000100800 */
[----:B0-----:R-:W-:-:S02]  /*939b0*/  FMUL R11, R4, R21 ;  /* 0x00000015040b7220 */ /* 0x001fc40000400000 */
[C---:B-1----:R-:W-:Y:S02]  /*939c0*/  FMUL R8, R4.reuse, R29 ;  /* 0x0000001d04087220 */ /* 0x042fe40000400000 */
[C---:B------:R-:W-:Y:S01]  /*939d0*/  FMUL R13, R4.reuse, R24 ;  /* 0x00000018040d7220 */ /* 0x040fe20000400000 */
[----:B------:R-:W3:Y:S01]  /*939e0*/  LDL.LU R29, [R1+0x62c] ;  /* 0x00062c00011d7983 */ /* 0x000ee20000300800 */
[----:B------:R0:W-:Y:S01]  /*939f0*/  STL [R1+0x15c], R11 ;  /* 0x00015c0b01007387 */ /* 0x0001e20000100800 */
[----:B------:R-:W-:Y:S01]  /*93a00*/  MOV R9, c[0x0][0x1c8] ;  /* 0x0000720000097a02 */ /* 0x000fe20000000f00 */
[----:B------:R1:W-:Y:S01]  /*93a10*/  STL [R1+0x48], R8 ;  /* 0x0000480801007387 */ /* 0x0003e20000100800 */
[----:B------:R1:W-:Y:S01]  /*93a20*/  STL [R1+0x44], R13 ;  /* 0x0000440d01007387 */ /* 0x0003e20000100800 */
[----:B------:R-:W-:Y:S01]  /*93a30*/  MOV R12, c[0x0][0x1c8] ;  /* 0x00007200000c7a02 */ /* 0x000fe20000000f00 */
[C---:B0-----:R-:W-:Y:S02]  /*93a40*/  FMUL R11, R4.reuse, R22 ;  /* 0x00000016040b7220 */ /* 0x041fe40000400000 */
[----:B-1----:R-:W-:-:S02]  /*93a50*/  FMUL R8, R4, R23 ;  /* 0x0000001704087220 */ /* 0x002fc40000400000 */
[----:B------:R-:W-:Y:S01]  /*93a60*/  FMUL R13, R4, R27 ;  /* 0x0000001b040d7220 */ /* 0x000fe20000400000 */
[----:B------:R0:W-:Y:S01]  /*93a70*/  STL [R1+0x38], R11 ;  /* 0x0000380b01007387 */ /* 0x0001e20000100800 */
[----:B------:R-:W-:Y:S02]  /*93a80*/  IMAD R9, R9, 0x65, RZ ;  /* 0x0000006509097824 */ /* 0x000fe400078e02ff */
[----:B------:R1:W-:Y:S02]  /*93a90*/  STL [R1+0x34], R8 ;  /* 0x0000340801007387 */ /* 0x0003e40000100800 */
[----:B------:R-:W-:Y:S01]  /*93aa0*/  IMAD R12, R12, 0x194, RZ ;  /* 0x000001940c0c7824 */ /* 0x000fe200078e02ff */
[----:B------:R-:W-:Y:S01]  /*93ab0*/  STL [R1+0x2c], R13 ;  /* 0x00002c0d01007387 */ /* 0x000fe20000100800 */
[C---:B0-----:R-:W-:Y:S02]  /*93ac0*/  FMUL R11, R4.reuse, R0 ;  /* 0x00000000040b7220 */ /* 0x041fe40000400000 */
[----:B-1----:R-:W-:-:S02]  /*93ad0*/  FMUL R8, R4, R26 ;  /* 0x0000001a04087220 */ /* 0x002fc40000400000 */
[----:B------:R-:W-:Y:S01]  /*93ae0*/  FMUL R0, R4, R25 ;  /* 0x0000001904007220 */ /* 0x000fe20000400000 */
[----:B------:R2:W-:Y:S02]  /*93af0*/  STL [R1+0x28], R11 ;  /* 0x0000280b01007387 */ /* 0x0005e40000100800 */
[----:B------:R-:W-:Y:S01]  /*93b00*/  STL [R1+0x20], R8 ;  /* 0x0000200801007387 */ /* 0x000fe20000100800 */
[----:B--2---:R-:W-:Y:S01]  /*93b10*/  LEA.HI.X.SX32 R11, R9, R3, 0x1, P5 ;  /* 0x00000003090b7211 */ /* 0x004fe200028f0eff */
[----:B----4-:R-:W-:Y:S01]  /*93b20*/  IADD3 R12, P5, R12, R2, RZ ;  /* 0x000000020c0c7210 */ /* 0x010fe20007fbe0ff */
[----:B---3--:R-:W0:Y:S03]  /*93b30*/  MUFU.RCP R6, R6 ;  /* 0x0000000600067308 */ /* 0x008e260000001000 */
[----:B------:R1:W-:Y:S01]  /*93b40*/  STL.64 [R1+0x9c8], R10 ;  /* 0x0009c80a01007387 */ /* 0x0003e20000100a00 */
[----:B------:R-:W-:Y:S03]  /*93b50*/  STL [R1+0x1c], R0 ;  /* 0x00001c0001007387 */ /* 0x000fe60000100800 */
[----:B-1----:R-:W2:Y:S01]  /*93b60*/  LDL.LU R10, [R1+0x638] ;  /* 0x00063800010a7983 */ /* 0x002ea20000300800 */
[----:B------:R-:W-:Y:S02]  /*93b70*/  STL [R1+0x2354], R12 ;  /* 0x0023540c01007387 */ /* 0x000fe40000100800 */
[----:B------:R-:W-:Y:S02]  /*93b80*/  STL [R1+0x2350], R2 ;  /* 0x0023500201007387 */ /* 0x000fe40000100800 */
[----:B------:R-:W-:Y:S01]  /*93b90*/  STL [R1+0x234c], R3 ;  /* 0x00234c0301007387 */ /* 0x000fe20000100800 */
[----:B0-----:R0:W-:Y:S04]  /*93ba0*/  STL [R1+0x2358], R6 ;  /* 0x0023580601007387 */ /* 0x0011e80000100800 */
[----:B0-----:R-:W3:Y:S01]  /*93bb0*/  LDL.LU R6, [R1+0x64c] ;  /* 0x00064c0001067983 */ /* 0x001ee20000300800 */
[----:B------:R-:W-:-:S03]  /*93bc0*/  FMUL R0, R5, R7 ;  /* 0x0000000705007220 */ /* 0x000fc60000400000 */
[----:B---3--:R0:W-:Y:S02]  /*93bd0*/  STL [R1+0x235c], R6 ;  /* 0x00235c0601007387 */ /* 0x0081e40000100800 */
[----:B------:R1:W-:Y:S02]  /*93be0*/  STL [R1+0x1418], R0 ;  /* 0x0014180001007387 */ /* 0x0003e40000100800 */
[----:B0-----:R-:W3:Y:S01]  /*93bf0*/  LDL.LU R6, [R1+0x63c] ;  /* 0x00063c0001067983 */ /* 0x001ee20000300800 */
        /* <DEDUP_REMOVED lines=9> */
[----:B-1----:R-:W-:-:S02]  /*93c90*/  FMUL R0, R5, R29 ;  /* 0x0000001d05007220 */ /* 0x002fc40000400000 */
[----:B------:R-:W4:Y:S01]  /*93ca0*/  LDL.LU R14, [R1+0x698] ;  /* 0x00069800010e7983 */ /* 0x000f220000300800 */
[----:B------:R-:W4:Y:S01]  /*93cb0*/  LDL.LU R25, [R1+0x6a0] ;  /* 0x0006a00001197983 */ /* 0x000f220000300800 */
[----:B------:R-:W4:Y:S02]  /*93cc0*/  LDL.LU R11, [R1+0x6a8] ;  /* 0x0006a800010b7983 */ /* 0x000f240000300800 */
[----:B------:R-:W4:Y:S02]  /*93cd0*/  LDL.LU R18, [R1+0x6b0] ;  /* 0x0006b00001127983 */ /* 0x000f240000300800 */
[----:B------:R0:W-:Y:S01]  /*93ce0*/  STL [R1+0x1414], R0 ;  /* 0x0014140001007387 */ /* 0x0001e20000100800 */
[----:B------:R-:W4:Y:S01]  /*93cf0*/  LDL.LU R17, [R1+0x6b8] ;  /* 0x0006b80001117983 */ /* 0x000f220000300800 */
[----:B------:R-:W4:Y:S02]  /*93d00*/  LDL.LU R15, [R1+0x750] ;  /* 0x00075000010f7983 */ /* 0x000f240000300800 */
[----:B------:R-:W4:Y:S02]  /*93d10*/  LDL.LU R16, [R1+0x758] ;  /* 0x0007580001107983 */ /* 0x000f240000300800 */
[----:B------:R-:W4:Y:S01]  /*93d20*/  LDL.LU R19, [R1+0x760] ;  /* 0x0007600001137983 */ /* 0x000f220000300800 */
[----:B------:R-:W4:Y:S01]  /*93d30*/  LDL.LU R20, [R1+0x768] ;  /* 0x0007680001147983 */ /* 0x000f220000300800 */
[----:B------:R-:W4:Y:S02]  /*93d40*/  LDL.LU R21, [R1+0x770] ;  /* 0x0007700001157983 */ /* 0x000f240000300800 */
[----:B------:R-:W4:Y:S02]  /*93d50*/  LDL.LU R24, [R1+0x778] ;  /* 0x0007780001187983 */ /* 0x000f240000300800 */
[C---:B--2---:R-:W-:Y:S01]  /*93d60*/  FMUL R10, R5.reuse, R10 ;  /* 0x0000000a050a7220 */ /* 0x044fe20000400000 */
[----:B------:R-:W2:Y:S01]  /*93d70*/  LDL.LU R22, [R1+0x780] ;  /* 0x0007800001167983 */ /* 0x000ea20000300800 */
[----:B------:R-:W2:Y:S02]  /*93d80*/  LDL.LU R23, [R1+0x78c] ;  /* 0x00078c0001177983 */ /* 0x000ea40000300800 */
[----:B------:R-:W2:Y:S02]  /*93d90*/  LDL.LU R27, [R1+0x794] ;  /* 0x00079400011b7983 */ /* 0x000ea40000300800 */
[----:B0-----:R-:W2:Y:S01]  /*93da0*/  LDL.LU R0, [R1+0x7a0] ;  /* 0x0007a00001007983 */ /* 0x001ea20000300800 */
[----:B------:R0:W-:Y:S01]  /*93db0*/  STL [R1+0x1410], R10 ;  /* 0x0014100a01007387 */ /* 0x0001e20000100800 */
[----:B------:R-:W2:Y:S02]  /*93dc0*/  LDL.LU R26, [R1+0x7a8] ;  /* 0x0007a800011a7983 */ /* 0x000ea40000300800 */
[----:B------:R-:W2:Y:S01]  /*93dd0*/  LDL.LU R29, [R1+0x7b0] ;  /* 0x0007b000011d7983 */ /* 0x000ea20000300800 */
[----:B0-----:R-:W2:Y:S01]  /*93de0*/  LDL.LU R10, [R1+0x7b8] ;  /* 0x0007b800010a7983 */ /* 0x001ea20000300800 */
[----:B---3--:R-:W-:-:S05]  /*93df0*/  FMUL R6, R5, R6 ;  /* 0x0000000605067220 */ /* 0x008fca0000400000 */
[----:B------:R0:W-:Y:S04]  /*93e00*/  STL [R1+0x140c], R6 ;  /* 0x00140c0601007387 */ /* 0x0001e80000100800 */
[----:B0-----:R-:W3:Y:S01]  /*93e10*/  LDL.LU R6, [R1+0x235c] ;  /* 0x00235c0001067983 */ /* 0x001ee20000300800 */
[C---:B----4-:R-:W-:Y:S02]  /*93e20*/  FMUL R12, R5.reuse, R12 ;  /* 0x0000000c050c7220 */ /* 0x050fe40000400000 */
[C---:B------:R-:W-:Y:S02]  /*93e30*/  FMUL R2, R5.reuse, R2 ;  /* 0x0000000205027220 */ /* 0x040fe40000400000 */
[C---:B------:R-:W-:Y:S02]  /*93e40*/  FMUL R3, R5.reuse, R3 ;  /* 0x0000000305037220 */ /* 0x040fe40000400000 */
[----:B------:R-:W-:-:S02]  /*93e50*/  FMUL R7, R5, R7 ;  /* 0x0000000705077220 */ /* 0x000fc40000400000 */
[C---:B------:R-:W-:Y:S02]  /*93e60*/  FMUL R4, R5.reuse, R4 ;  /* 0x0000000405047220 */ /* 0x040fe40000400000 */
[C---:B------:R-:W-:Y:S02]  /*93e70*/  FMUL R8, R5.reuse, R8 ;  /* 0x0000000805087220 */ /* 0x040fe40000400000 */
[C---:B------:R-:W-:Y:S02]  /*93e80*/  FMUL R13, R5.reuse, R13 ;  /* 0x0000000d050d7220 */ /* 0x040fe40000400000 */
[C---:B------:R-:W-:Y:S02]  /*93e90*/  FMUL R9, R5.reuse, R9 ;  /* 0x0000000905097220 */ /* 0x040fe40000400000 */
[C---:B------:R-:W-:Y:S02]  /*93ea0*/  FMUL R28, R5.reuse, R28 ;  /* 0x0000001c051c7220 */ /* 0x040fe40000400000 */
[----:B------:R-:W-:-:S02]  /*93eb0*/  FMUL R11, R5, R11 ;  /* 0x0000000b050b7220 */ /* 0x000fc40000400000 */
[----:B---3--:R-:W-:-:S05]  /*93ec0*/  FMUL R6, R5, R6 ;  /* 0x0000000605067220 */ /* 0x008fca0000400000 */
[----:B------:R0:W-:Y:S04]  /*93ed0*/  STL [R1+0x1400], R6 ;  /* 0x0014000601007387 */ /* 0x0001e80000100800 */
        /* <DEDUP_REMOVED lines=8> */
[----:B0-----:R-:W3:Y:S01]  /*93f60*/  LDL.LU R7, [R1+0x2348] ;  /* 0x0023480001077983 */ /* 0x001ee20000300800 */
[----:B------:R-:W-:Y:S02]  /*93f70*/  STL [R1+0x398], R4 ;  /* 0x0003980401007387 */ /* 0x000fe40000100800 */
[----:B------:R-:W-:Y:S02]  /*93f80*/  STL [R1+0x394], R8 ;  /* 0x0003940801007387 */ /* 0x000fe40000100800 */
[----:B------:R0:W-:Y:S01]  /*93f90*/  STL [R1+0x390], R13 ;  /* 0x0003900d01007387 */ /* 0x0001e20000100800 */
[----:B------:R1:W-:Y:S01]  /*93fa0*/  STL [R1+0x384], R9 ;  /* 0x0003840901007387 */ /* 0x0003e20000100800 */
[----:B------:R-:W-:Y:S02]  /*93fb0*/  STL [R1+0x380], R28 ;  /* 0x0003801c01007387 */ /* 0x000fe40000100800 */
[----:B0-----:R-:W-:-:S02]  /*93fc0*/  FMUL R13, R5, R14 ;  /* 0x0000000e050d7220 */ /* 0x001fc40000400000 */
[C---:B-1----:R-:W-:Y:S02]  /*93fd0*/  FMUL R9, R5.reuse, R25 ;  /* 0x0000001905097220 */ /* 0x042fe40000400000 */
[----:B------:R-:W3:Y:S01]  /*93fe0*/  LDL.LU R25, [R1+0x654] ;  /* 0x0006540001197983 */ /* 0x000ee20000300800 */
[----:B------:R-:W-:Y:S02]  /*93ff0*/  STL [R1+0x374], R13 ;  /* 0x0003740d01007387 */ /* 0x000fe40000100800 */
[----:B------:R0:W-:Y:S02]  /*94000*/  STL [R1+0x370], R9 ;  /* 0x0003700901007387 */ /* 0x0001e40000100800 */
[----:B------:R1:W-:Y:S02]  /*94010*/  STL [R1+0x138], R11 ;  /* 0x0001380b01007387 */ /* 0x0003e40000100800 */
[C---:B0-----:R-:W-:Y:S02]  /*94020*/  FMUL R9, R5.reuse, R18 ;  /* 0x0000001205097220 */ /* 0x041fe40000400000 */
[----:B------:R-:W-:-:S02]  /*94030*/  FMUL R13, R5, R17 ;  /* 0x00000011050d7220 */ /* 0x000fc40000400000 */
[C---:B-1----:R-:W-:Y:S01]  /*94040*/  FMUL R11, R5.reuse, R15 ;  /* 0x0000000f050b7220 */ /* 0x042fe20000400000 */
[----:B------:R0:W-:Y:S02]  /*94050*/  STL [R1+0x134], R9 ;  /* 0x0001340901007387 */ /* 0x0001e40000100800 */
[----:B------:R1:W-:Y:S02]  /*94060*/  STL [R1+0x130], R13 ;  /* 0x0001300d01007387 */ /* 0x0003e40000100800 */
[----:B------:R2:W-:Y:S02]  /*94070*/  STL [R1+0x12c], R11 ;  /* 0x00012c0b01007387 */ /* 0x0005e40000100800 */
[C---:B0-----:R-:W-:Y:S02]  /*94080*/  FMUL R9, R5.reuse, R16 ;  /* 0x0000001005097220 */ /* 0x041fe40000400000 */
[C---:B-1----:R-:W-:Y:S02]  /*94090*/  FMUL R13, R5.reuse, R19 ;  /* 0x00000013050d7220 */ /* 0x042fe40000400000 */
[C---:B--2---:R-:W-:Y:S01]  /*940a0*/  FMUL R11, R5.reuse, R20 ;  /* 0x00000014050b7220 */ /* 0x044fe20000400000 */
[----:B------:R0:W-:Y:S02]  /*940b0*/  STL [R1+0x120], R9 ;  /* 0x0001200901007387 */ /* 0x0001e40000100800 */
[----:B------:R1:W-:Y:S02]  /*940c0*/  STL [R1+0x11c], R13 ;  /* 0x00011c0d01007387 */ /* 0x0003e40000100800 */
[----:B------:R2:W-:Y:S02]  /*940d0*/  STL [R1+0x110], R11 ;  /* 0x0001100b01007387 */ /* 0x0005e40000100800 */
[----:B0-----:R-:W-:-:S02]  /*940e0*/  FMUL R9, R5, R21 ;  /* 0x0000001505097220 */ /* 0x001fc40000400000 */
[C---:B-1----:R-:W-:Y:S02]  /*940f0*/  FMUL R13, R5.reuse, R24 ;  /* 0x00000018050d7220 */ /* 0x042fe40000400000 */
[C---:B--2---:R-:W-:Y:S01]  /*94100*/  FMUL R11, R5.reuse, R22 ;  /* 0x00000016050b7220 */ /* 0x044fe20000400000 */
[----:B------:R0:W-:Y:S02]  /*94110*/  STL [R1+0x10c], R9 ;  /* 0x00010c0901007387 */ /* 0x0001e40000100800 */
[----:B------:R1:W-:Y:S02]  /*94120*/  STL [R1+0x18], R13 ;  /* 0x0000180d01007387 */ /* 0x0003e40000100800 */
[----:B------:R-:W2:Y:S02]  /*94130*/  LDL.LU R19, [R1+0x65c] ;  /* 0x00065c0001137983 */ /* 0x000ea40000300800 */
[----:B------:R1:W-:Y:S02]  /*94140*/  STL [R1+0x14], R11 ;  /* 0x0000140b01007387 */ /* 0x0003e40000100800 */
[----:B0-----:R-:W-:-:S02]  /*94150*/  FMUL R9, R5, R23 ;  /* 0x0000001705097220 */ /* 0x001fc40000400000 */
[C---:B-1----:R-:W-:Y:S02]  /*94160*/  FMUL R13, R5.reuse, R27 ;  /* 0x0000001b050d7220 */ /* 0x042fe40000400000 */
[C---:B------:R-:W-:Y:S01]  /*94170*/  FMUL R11, R5.reuse, R0 ;  /* 0x00000000050b7220 */ /* 0x040fe20000400000 */
[----:B------:R0:W-:Y:S01]  /*94180*/  STL [R1+0x10], R9 ;  /* 0x0000100901007387 */ /* 0x0001e20000100800 */
[C---:B------:R-:W-:Y:S02]  /*94190*/  FMUL R0, R5.reuse, R29 ;  /* 0x0000001d05007220 */ /* 0x040fe40000400000 */
[----:B------:R-:W-:Y:S02]  /*941a0*/  STL [R1+0xc], R13 ;  /* 0x00000c0d01007387 */ /* 0x000fe40000100800 */
[----:B------:R-:W-:Y:S02]  /*941b0*/  STL [R1+0x8], R11 ;  /* 0x0000080b01007387 */ /* 0x000fe40000100800 */
[----:B0-----:R-:W-:-:S02]  /*941c0*/  FMUL R9, R5, R26 ;  /* 0x0000001a05097220 */ /* 0x001fc40000400000 */
[----:B------:R-:W-:-:S03]  /*941d0*/  FMUL R29, R5, R10 ;  /* 0x0000000a051d7220 */ /* 0x000fc60000400000 */
[----:B------:R-:W-:Y:S01]  /*941e0*/  STL [R1+0x4], R9 ;  /* 0x0000040901007387 */ /* 0x000fe20000100800 */
[----:B------:R-:W2:Y:S02]  /*941f0*/  LDL.LU R20, [R1+0x664] ;  /* 0x0006640001147983 */ /* 0x000ea40000300800 */
[----:B------:R-:W-:Y:S02]  /*94200*/  STL [R1], R0 ;  /* 0x0000000001007387 */ /* 0x000fe40000100800 */
[----:B------:R-:W2:Y:S01]  /*94210*/  LDL.LU R10, [R1+0x674] ;  /* 0x00067400010a7983 */ /* 0x000ea20000300800 */
[----:B------:R-:W-:Y:S02]  /*94220*/  MOV R8, c[0x0][0x1c8] ;  /* 0x0000720000087a02 */ /* 0x000fe40000000f00 */
[----:B------:R-:W-:-:S03]  /*94230*/  MOV R4, c[0x0][0x1c8] ;  /* 0x0000720000047a02 */ /* 0x000fc60000000f00 */
[----:B------:R-:W-:Y:S02]  /*94240*/  IMAD R8, R8, 0xca, RZ ;  /* 0x000000ca08087824 */ /* 0x000fe400078e02ff */
[----:B------:R-:W-:Y:S01]  /*94250*/  IMAD R4, R4, 0x328, RZ ;  /* 0x0000032804047824 */ /* 0x000fe200078e02ff */
[----:B--2---:R0:W-:Y:S04]  /*94260*/  STL [R1+0x2344], R10 ;  /* 0x0023440a01007387 */ /* 0x0041e80000100800 */
[----:B0-----:R-:W2:Y:S01]  /*94270*/  LDL.LU R10, [R1+0x66c] ;  /* 0x00066c00010a7983 */ /* 0x001ea20000300800 */
[----:B------:R-:W2:Y:S01]  /*94280*/  LDL.LU R21, [R1+0x67c] ;  /* 0x00067c0001157983 */ /* 0x000ea20000300800 */
[----:B---3--:R-:W-:Y:S01]  /*94290*/  LEA.HI.X.SX32 R13, R8, R3, 0x1, P5 ;  /* 0x00000003080d7211 */ /* 0x008fe200028f0eff */
[----:B------:R-:W-:Y:S01]  /*942a0*/  STL [R1+0x22ec], R29 ;  /* 0x0022ec1d01007387 */ /* 0x000fe20000100800 */
[----:B------:R-:W3:Y:S01]  /*942b0*/  LDL.LU R24, [R1+0x684] ;  /* 0x0006840001187983 */ /* 0x000ee20000300800 */
[----:B------:R-:W3:Y:S01]  /*942c0*/  LDL.LU R22, [R1+0x68c] ;  /* 0x00068c0001167983 */ /* 0x000ee20000300800 */
[----:B------:R-:W-:Y:S01]  /*942d0*/  IADD3 R26, P5, R4, R2, RZ ;  /* 0x00000002041a7210 */ /* 0x000fe20007fbe0ff */
[----:B------:R-:W3:Y:S02]  /*942e0*/  LDL.LU R5, [R1+0x694] ;  /* 0x0006940001057983 */ /* 0x000ee40000300800 */
[C---:B------:R-:W-:Y:S01]  /*942f0*/  FMUL R4, R6.reuse, R25 ;  /* 0x0000001906047220 */ /* 0x040fe20000400000 */
[----:B----4-:R0:W-:Y:S01]  /*94300*/  STL.64 [R1+0x9c0], R12 ;  /* 0x0009c00c01007387 */ /* 0x0101e20000100a00 */
[----:B------:R-:W4:Y:S02]  /*94310*/  LDL.LU R0, [R1+0x69c] ;  /* 0x00069c0001007983 */ /* 0x000f240000300800 */
[----:B------:R-:W3:Y:S01]  /*94320*/  LDL.LU R28, [R1+0x6a4] ;  /* 0x0006a400011c7983 */ /* 0x000ee20000300800 */
[----:B------:R1:W2:Y:S01]  /*94330*/  MUFU.RCP R23, R7 ;  /* 0x0000000700177308 */ /* 0x0002a20000001000 */
[C---:B------:R-:W-:Y:S01]  /*94340*/  FMUL R15, R6.reuse, R19 ;  /* 0x00000013060f7220 */ /* 0x040fe20000400000 */
[----:B0-----:R-:W4:Y:S01]  /*94350*/  LDL.LU R12, [R1+0x6ac] ;  /* 0x0006ac00010c7983 */ /* 0x001f220000300800 */
[----:B------:R0:W-:Y:S02]  /*94360*/  STL [R1+0x484], R4 ;  /* 0x0004840401007387 */ /* 0x0001e40000100800 */
[----:B-1----:R-:W4:Y:S02]  /*94370*/  LDL.LU R7, [R1+0x6b4] ;  /* 0x0006b40001077983 */ /* 0x002f240000300800 */
[----:B------:R-:W4:Y:S01]  /*94380*/  LDL.LU R27, [R1+0x6bc] ;  /* 0x0006bc00011b7983 */ /* 0x000f220000300800 */
[----:B0-----:R-:W4:Y:S01]  /*94390*/  LDL.LU R4, [R1+0x754] ;  /* 0x0007540001047983 */ /* 0x001f220000300800 */
        /* <DEDUP_REMOVED lines=8> */
[----:B------:R0:W-:Y:S02]  /*94420*/  STL [R1+0x47c], R15 ;  /* 0x00047c0f01007387 */ /* 0x0001e40000100800 */
[----:B------:R-:W-:-:S02]  /*94430*/  FMUL R20, R6, R20 ;  /* 0x0000001406147220 */ /* 0x000fc40000400000 */
[----:B------:R-:W4:Y:S01]  /*94440*/  LDL.LU R17, [R1+0x798] ;  /* 0x0007980001117983 */ /* 0x000f220000300800 */
[----:B------:R-:W4:Y:S04]  /*94450*/  LDL.LU R16, [R1+0x79c] ;  /* 0x00079c0001107983 */ /* 0x000f280000300800 */
[----:B0-----:R-:W4:Y:S01]  /*94460*/  LDL.LU R15, [R1+0x7a4] ;  /* 0x0007a400010f7983 */ /* 0x001f220000300800 */
[----:B------:R-:W4:Y:S02]  /*94470*/  LDL.LU R19, [R1+0x7ac] ;  /* 0x0007ac0001137983 */ /* 0x000f240000300800 */
[----:B------:R0:W-:Y:S02]  /*94480*/  STL [R1+0x478], R20 ;  /* 0x0004781401007387 */ /* 0x0001e40000100800 */
[----:B0-----:R-:W4:Y:S01]  /*94490*/  LDL.LU R20, [R1+0x7b4] ;  /* 0x0007b40001147983 */ /* 0x001f220000300800 */
[----:B--2---:R-:W-:-:S05]  /*944a0*/  FMUL R10, R6, R10 ;  /* 0x0000000a060a7220 */ /* 0x004fca0000400000 */
[----:B------:R0:W-:Y:S04]  /*944b0*/  STL [R1+0x474], R10 ;  /* 0x0004740a01007387 */ /* 0x0001e80000100800 */
[----:B0-----:R-:W2:Y:S01]  /*944c0*/  LDL.LU R10, [R1+0x2344] ;  /* 0x00234400010a7983 */ /* 0x001ea20000300800 */
[C---:B------:R-:W-:Y:S02]  /*944d0*/  FMUL R21, R6.reuse, R21 ;  /* 0x0000001506157220 */ /* 0x040fe40000400000 */
[C---:B---3--:R-:W-:Y:S02]  /*944e0*/  FMUL R24, R6.reuse, R24 ;  /* 0x0000001806187220 */ /* 0x048fe40000400000 */
[C---:B------:R-:W-:Y:S02]  /*944f0*/  FMUL R22, R6.reuse, R22 ;  /* 0x0000001606167220 */ /* 0x040fe40000400000 */
[----:B------:R-:W-:-:S02]  /*94500*/  FMUL R5, R6, R5 ;  /* 0x0000000506057220 */ /* 0x000fc40000400000 */
[C---:B----4-:R-:W-:Y:S02]  /*94510*/  FMUL R0, R6.reuse, R0 ;  /* 0x0000000006007220 */ /* 0x050fe40000400000 */
[C---:B------:R-:W-:Y:S02]  /*94520*/  FMUL R28, R6.reuse, R28 ;  /* 0x0000001c061c7220 */ /* 0x040fe40000400000 */
[C---:B------:R-:W-:Y:S02]  /*94530*/  FMUL R12, R6.reuse, R12 ;  /* 0x0000000c060c7220 */ /* 0x040fe40000400000 */
[C---:B------:R-:W-:Y:S02]  /*94540*/  FMUL R7, R6.reuse, R7 ;  /* 0x0000000706077220 */ /* 0x040fe40000400000 */
[C---:B------:R-:W-:Y:S02]  /*94550*/  FMUL R4, R6.reuse, R4 ;  /* 0x0000000406047220 */ /* 0x040fe40000400000 */
[----:B------:R-:W-:-:S02]  /*94560*/  FMUL R8, R6, R8 ;  /* 0x0000000806087220 */ /* 0x000fc40000400000 */
        /* <DEDUP_REMOVED lines=9> */
[----:B------:R-:W-:Y:S02]  /*94600*/  STL [R1+0x35c], R5 ;  /* 0x00035c0501007387 */ /* 0x000fe40000100800 */
[----:B------:R0:W-:Y:S02]  /*94610*/  STL [R1+0x358], R0 ;  /* 0x0003580001007387 */ /* 0x0001e40000100800 */
[----:B0-----:R-:W2:Y:S01]  /*94620*/  LDL.LU R0, [R1+0x7c8] ;  /* 0x0007c80001007983 */ /* 0x001ea20000300800 */
[----:B------:R-:W-:Y:S02]  /*94630*/  STL [R1+0x354], R28 ;  /* 0x0003541c01007387 */ /* 0x000fe40000100800 */
[----:B------:R-:W-:Y:S02]  /*94640*/  STL [R1+0x350], R12 ;  /* 0x0003500c01007387 */ /* 0x000fe40000100800 */
[----:B------:R0:W-:Y:S02]  /*94650*/  STL [R1+0x34c], R7 ;  /* 0x00034c0701007387 */ /* 0x0001e40000100800 */
[----:B0-----:R-:W-:-:S05]  /*94660*/  FMUL R7, R6, R27 ;  /* 0x0000001b06077220 */ /* 0x001fca0000400000 */
[----:B------:R0:W-:Y:S01]  /*94670*/  STL [R1+0x348], R7 ;  /* 0x0003480701007387 */ /* 0x0001e20000100800 */
[----:B------:R1:W-:Y:S02]  /*94680*/  STL [R1+0x344], R4 ;  /* 0x0003440401007387 */ /* 0x0003e40000100800 */
[----:B------:R1:W-:Y:S02]  /*94690*/  STL [R1+0x340], R8 ;  /* 0x0003400801007387 */ /* 0x0003e40000100800 */
[C---:B0-----:R-:W-:Y:S02]  /*946a0*/  FMUL R7, R6.reuse, R29 ;  /* 0x0000001d06077220 */ /* 0x041fe40000400000 */
[C---:B-1----:R-:W-:Y:S02]  /*946b0*/  FMUL R4, R6.reuse, R9 ;  /* 0x0000000906047220 */ /* 0x042fe40000400000 */
[C---:B------:R-:W-:Y:S01]  /*946c0*/  FMUL R8, R6.reuse, R13 ;  /* 0x0000000d06087220 */ /* 0x040fe20000400000 */
[----:B------:R-:W-:Y:S02]  /*946d0*/  STL [R1+0xf8], R7 ;  /* 0x0000f80701007387 */ /* 0x000fe40000100800 */
[----:B------:R0:W-:Y:S02]  /*946e0*/  STL [R1+0xf4], R4 ;  /* 0x0000f40401007387 */ /* 0x0001e40000100800 */
[----:B------:R1:W-:Y:S02]  /*946f0*/  STL [R1+0xf0], R8 ;  /* 0x0000f00801007387 */ /* 0x0003e40000100800 */
[----:B0-----:R-:W-:-:S02]  /*94700*/  FMUL R4, R6, R25 ;  /* 0x0000001906047220 */ /* 0x001fc40000400000 */
[----:B------:R-:W2:Y:S01]  /*94710*/  LDL.LU R25, [R1+0x7cc] ;  /* 0x0007cc0001197983 */ /* 0x000ea20000300800 */
[C---:B------:R-:W-:Y:S02]  /*94720*/  FMUL R7, R6.reuse, R14 ;  /* 0x0000000e06077220 */ /* 0x040fe40000400000 */
[C---:B-1----:R-:W-:Y:S02]  /*94730*/  FMUL R8, R6.reuse, R11 ;  /* 0x0000000b06087220 */ /* 0x042fe40000400000 */
[C---:B------:R-:W-:Y:S01]  /*94740*/  FMUL R11, R6.reuse, R15 ;  /* 0x0000000f060b7220 */ /* 0x040fe20000400000 */
[----:B------:R0:W-:Y:S01]  /*94750*/  STL [R1+0xec], R7 ;  /* 0x0000ec0701007387 */ /* 0x0001e20000100800 */
[----:B------:R1:W-:Y:S02]  /*94760*/  STL [R1+0xe8], R4 ;  /* 0x0000e80401007387 */ /* 0x0003e40000100800 */
[----:B------:R-:W-:Y:S02]  /*94770*/  STL [R1+0xe4], R8 ;  /* 0x0000e40801007387 */ /* 0x000fe40000100800 */
[----:B------:R-:W-:-:S02]  /*94780*/  FMUL R16, R6, R16 ;  /* 0x0000001006107220 */ /* 0x000fc40000400000 */
[C---:B0-----:R-:W-:Y:S02]  /*94790*/  FMUL R7, R6.reuse, R18 ;  /* 0x0000001206077220 */ /* 0x041fe40000400000 */
[C---:B-1----:R-:W-:Y:S02]  /*947a0*/  FMUL R4, R6.reuse, R17 ;  /* 0x0000001106047220 */ /* 0x042fe40000400000 */
[C---:B------:R-:W-:Y:S02]  /*947b0*/  FMUL R17, R6.reuse, R20 ;  /* 0x0000001406117220 */ /* 0x040fe40000400000 */
[----:B------:R-:W-:Y:S01]  /*947c0*/  FMUL R18, R6, R19 ;  /* 0x0000001306127220 */ /* 0x000fe20000400000 */
[----:B------:R-:W-:Y:S01]  /*947d0*/  STL [R1+0xe0], R7 ;  /* 0x0000e00701007387 */ /* 0x000fe20000100800 */
[----:B------:R0:W-:Y:S02]  /*947e0*/  STL [R1+0xdc], R4 ;  /* 0x0000dc0401007387 */ /* 0x0001e40000100800 */
[----:B------:R-:W-:Y:S01]  /*947f0*/  STL [R1+0x22f0], R11 ;  /* 0x0022f00b01007387 */ /* 0x000fe20000100800 */
[----:B------:R-:W-:Y:S01]  /*94800*/  MOV R28, c[0x0][0x1c8] ;  /* 0x00007200001c7a02 */ /* 0x000fe20000000f00 */
[----:B0-----:R-:W2:Y:S01]  /*94810*/  LDL.LU R4, [R1+0x7d0] ;  /* 0x0007d00001047983 */ /* 0x001ea20000300800 */
[----:B------:R-:W-:Y:S02]  /*94820*/  STL.64 [R1+0x22d0], R16 ;  /* 0x0022d01001007387 */ /* 0x000fe40000100a00 */
[----:B------:R-:W-:Y:S02]  /*94830*/  STL [R1+0x22d8], R17 ;  /* 0x0022d81101007387 */ /* 0x000fe40000100800 */
[----:B------:R-:W-:-:S05]  /*94840*/  IMAD R12, R28, 0x194, RZ ;  /* 0x000001941c0c7824 */ /* 0x000fca00078e02ff */
[----:B------:R-:W-:Y:S01]  /*94850*/  LEA.HI.X.SX32 R27, R12, R3, 0x1, P5 ;  /* 0x000000030c1b7211 */ /* 0x000fe200028f0eff */
[----:B---3--:R-:W-:-:S05]  /*94860*/  FMUL R19, R6, R21 ;  /* 0x0000001506137220 */ /* 0x008fca0000400000 */
[----:B------:R-:W-:Y:S01]  /*94870*/  STL.64 [R1+0x22e0], R18 ;  /* 0x0022e01201007387 */ /* 0x000fe20000100a00 */
[----:B----4-:R-:W-:-:S05]  /*94880*/  FMUL R9, R6, R24 ;  /* 0x0000001806097220 */ /* 0x010fca0000400000 */
[----:B------:R-:W-:Y:S01]  /*94890*/  STL [R1+0x22f4], R9 ;  /* 0x0022f40901007387 */ /* 0x000fe20000100800 */
[----:B------:R-:W3:Y:S02]  /*948a0*/  LDL.LU R29, [R1+0x7d4] ;  /* 0x0007d400011d7983 */ /* 0x000ee40000300800 */
[----:B--2---:R-:W-:-:S05]  /*948b0*/  FMUL R20, R6, R22 ;  /* 0x0000001606147220 */ /* 0x004fca0000400000 */
[----:B------:R-:W-:Y:S01]  /*948c0*/  STL [R1+0x22f8], R20 ;  /* 0x0022f81401007387 */ /* 0x000fe20000100800 */
[----:B------:R-:W2:Y:S02]  /*948d0*/  LDL.LU R14, [R1+0x7d8] ;  /* 0x0007d800010e7983 */ /* 0x000ea40000300800 */
[----:B------:R-:W4:Y:S02]  /*948e0*/  LDL.LU R21, [R1+0x7dc] ;  /* 0x0007dc0001157983 */ /* 0x000f240000300800 */
[----:B------:R-:W4:Y:S02]  /*948f0*/  LDL.LU R15, [R1+0x870] ;  /* 0x00087000010f7983 */ /* 0x000f240000300800 */
[----:B------:R-:W-:-:S05]  /*94900*/  FMUL R8, R6, R0 ;  /* 0x0000000006087220 */ /* 0x000fca0000400000 */
[----:B------:R-:W-:Y:S01]  /*94910*/  STL [R1+0x22fc], R8 ;  /* 0x0022fc0801007387 */ /* 0x000fe20000100800 */
[----:B------:R-:W4:Y:S02]  /*94920*/  LDL.LU R22, [R1+0x880] ;  /* 0x0008800001167983 */ /* 0x000f240000300800 */
[----:B------:R-:W4:Y:S02]  /*94930*/  LDL.LU R24, [R1+0x884] ;  /* 0x0008840001187983 */ /* 0x000f240000300800 */
[----:B------:R0:W-:Y:S02]  /*94940*/  STL.64 [R1+0x9d8], R26 ;  /* 0x0009d81a01007387 */ /* 0x0001e40000100a00 */
[----:B0-----:R-:W4:Y:S01]  /*94950*/  LDL.LU R27, [R1+0x888] ;  /* 0x00088800011b7983 */ /* 0x001f220000300800 */
[----:B------:R-:W-:-:S04]  /*94960*/  IMAD.MOV.U32 R5, RZ, RZ, c[0x0][0x1c8] ;  /* 0x00007200ff057624 */ /* 0x000fc800078e00ff */
[----:B------:R-:W-:Y:S02]  /*94970*/  IMAD R5, R5, 0x32a, RZ ;  /* 0x0000032a05057824 */ /* 0x000fe400078e02ff */
[----:B------:R-:W-:Y:S02]  /*94980*/  IMAD R0, R28, 0x196, RZ ;  /* 0x000001961c007824 */ /* 0x000fe400078e02ff */
[----:B------:R-:W4:Y:S01]  /*94990*/  LDL.LU R28, [R1+0x8a0] ;  /* 0x0008a000011c7983 */ /* 0x000f220000300800 */
[----:B------:R-:W4:Y:S01]  /*949a0*/  LDL.LU R13, [R1+0x8a4] ;  /* 0x0008a400010d7983 */ /* 0x000f220000300800 */
[----:B------:R-:W-:Y:S01]  /*949b0*/  IADD3 R8, P5, R5, R2, RZ ;  /* 0x0000000205087210 */ /* 0x000fe20007fbe0ff */
[----:B------:R0:W1:Y:S01]  /*949c0*/  MUFU.RCP R26, R10 ;  /* 0x0000000a001a7308 */ /* 0x0000620000001000 */
[----:B------:R-:W-:-:S05]  /*949d0*/  FMUL R5, R23, R25 ;  /* 0x0000001917057220 */ /* 0x000fca0000400000 */
[----:B------:R1:W-:Y:S01]  /*949e0*/  STL [R1+0x44c], R5 ;  /* 0x00044c0501007387 */ /* 0x0003e20000100800 */
[----:B0-----:R-:W4:Y:S03]  /*949f0*/  LDL.LU R10, [R1+0x8a8] ;  /* 0x0008a800010a7983 */ /* 0x001f260000300800 */
[----:B------:R-:W4:Y:S04]  /*94a00*/  LDL.LU R9, [R1+0x8b0] ;  /* 0x0008b00001097983 */ /* 0x000f280000300800 */
[----:B-1----:R-:W4:Y:S01]  /*94a10*/  LDL.LU R5, [R1+0x8b4] ;  /* 0x0008b40001057983 */ /* 0x002f220000300800 */
[----:B------:R-:W4:Y:S02]  /*94a20*/  LDL.LU R12, [R1+0x8c0] ;  /* 0x0008c000010c7983 */ /* 0x000f240000300800 */
[----:B------:R-:W4:Y:S02]  /*94a30*/  LDL.LU R6, [R1+0x8c4] ;  /* 0x0008c40001067983 */ /* 0x000f240000300800 */
[----:B------:R-:W4:Y:S01]  /*94a40*/  LDL.LU R20, [R1+0x8d0] ;  /* 0x0008d00001147983 */ /* 0x000f220000300800 */
[----:B------:R-:W4:Y:S01]  /*94a50*/  LDL.LU R18, [R1+0x8d4] ;  /* 0x0008d40001127983 */ /* 0x000f220000300800 */
[----:B------:R-:W4:Y:S02]  /*94a60*/  LDL.LU R25, [R1+0x8e0] ;  /* 0x0008e00001197983 */ /* 0x000f240000300800 */
[----:B------:R-:W4:Y:S02]  /*94a70*/  LDL.LU R19, [R1+0x8e4] ;  /* 0x0008e40001137983 */ /* 0x000f240000300800 */
[----:B------:R-:W4:Y:S02]  /*94a80*/  LDL.LU R17, [R1+0x950] ;  /* 0x0009500001117983 */ /* 0x000f240000300800 */
[----:B------:R-:W-:-:S05]  /*94a90*/  FMUL R4, R23, R4 ;  /* 0x0000000417047220 */ /* 0x000fca0000400000 */
[----:B------:R0:W-:Y:S01]  /*94aa0*/  STL [R1+0x448], R4 ;  /* 0x0004480401007387 */ /* 0x0001e20000100800 */
[----:B------:R-:W4:Y:S02]  /*94ab0*/  LDL.LU R16, [R1+0x954] ;  /* 0x0009540001107983 */ /* 0x000f240000300800 */
[----:B------:R-:W4:Y:S02]  /*94ac0*/  LDL.LU R11, [R1+0x960] ;  /* 0x00096000010b7983 */ /* 0x000f240000300800 */
[----:B------:R-:W4:Y:S01]  /*94ad0*/  LDL.LU R7, [R1+0x964] ;  /* 0x0009640001077983 */ /* 0x000f220000300800 */
[----:B0-----:R-:W4:Y:S01]  /*94ae0*/  LDL.LU R4, [R1+0x970] ;  /* 0x0009700001047983 */ /* 0x001f220000300800 */
[----:B---3--:R-:W-:-:S05]  /*94af0*/  FMUL R29, R23, R29 ;  /* 0x0000001d171d7220 */ /* 0x008fca0000400000 */
[----:B------:R0:W-:Y:S01]  /*94b00*/  STL [R1+0x444], R29 ;  /* 0x0004441d01007387 */ /* 0x0001e20000100800 */
[C---:B--2---:R-:W-:Y:S02]  /*94b10*/  FMUL R14, R23.reuse, R14 ;  /* 0x0000000e170e7220 */ /* 0x044fe40000400000 */
[C---:B----4-:R-:W-:Y:S02]  /*94b20*/  FMUL R21, R23.reuse, R21 ;  /* 0x0000001517157220 */ /* 0x050fe40000400000 */
[C---:B------:R-:W-:Y:S01]  /*94b30*/  FMUL R15, R23.reuse, R15 ;  /* 0x0000000f170f7220 */ /* 0x040fe20000400000 */
[----:B0-----:R-:W2:Y:S01]  /*94b40*/  LDL.LU R29, [R1+0x974] ;  /* 0x00097400011d7983 */ /* 0x001ea20000300800 */
[----:B------:R0:W-:Y:S02]  /*94b50*/  STL [R1+0x440], R14 ;  /* 0x0004400e01007387 */ /* 0x0001e40000100800 */
[C---:B------:R-:W-:Y:S02]  /*94b60*/  FMUL R22, R23.reuse, R22 ;  /* 0x0000001617167220 */ /* 0x040fe40000400000 */
[C---:B------:R-:W-:Y:S01]  /*94b70*/  FMUL R24, R23.reuse, R24 ;  /* 0x0000001817187220 */ /* 0x040fe20000400000 */
[----:B0-----:R-:W3:Y:S01]  /*94b80*/  LDL.LU R14, [R1+0x980] ;  /* 0x00098000010e7983 */ /* 0x001ee20000300800 */
[----:B------:R0:W-:Y:S03]  /*94b90*/  STL [R1+0x43c], R21 ;  /* 0x00043c1501007387 */ /* 0x0001e60000100800 */
[----:B0-----:R-:W4:Y:S01]  /*94ba0*/  LDL.LU R21, [R1+0x984] ;  /* 0x0009840001157983 */ /* 0x001f220000300800 */
[----:B------:R0:W-:Y:S02]  /*94bb0*/  STL [R1+0x438], R15 ;  /* 0x0004380f01007387 */ /* 0x0001e40000100800 */
[C---:B------:R-:W-:Y:S01]  /*94bc0*/  FMUL R27, R23.reuse, R27 ;  /* 0x0000001b171b7220 */ /* 0x040fe20000400000 */
[----:B0-----:R-:W4:Y:S01]  /*94bd0*/  LDL.LU R15, [R1+0x990] ;  /* 0x00099000010f7983 */ /* 0x001f220000300800 */
[----:B------:R0:W-:Y:S03]  /*94be0*/  STL [R1+0x434], R22 ;  /* 0x0004341601007387 */ /* 0x0001e60000100800 */
[----:B0-----:R-:W4:Y:S01]  /*94bf0*/  LDL.LU R22, [R1+0x994] ;  /* 0x0009940001167983 */ /* 0x001f220000300800 */
[----:B------:R0:W-:Y:S03]  /*94c00*/  STL [R1+0x430], R24 ;  /* 0x0004301801007387 */ /* 0x0001e60000100800 */
[----:B0-----:R-:W4:Y:S01]  /*94c10*/  LDL.LU R24, [R1+0x9a0] ;  /* 0x0009a00001187983 */ /* 0x001f220000300800 */
[----:B------:R0:W-:Y:S03]  /*94c20*/  STL [R1+0x31c], R27 ;  /* 0x00031c1b01007387 */ /* 0x0001e60000100800 */
[----:B0-----:R-:W4:Y:S01]  /*94c30*/  LDL.LU R27, [R1+0x9a4] ;  /* 0x0009a400011b7983 */ /* 0x001f220000300800 */
[----:B------:R-:W-:-:S02]  /*94c40*/  FMUL R28, R23, R28 ;  /* 0x0000001c171c7220 */ /* 0x000fc40000400000 */
[C---:B------:R-:W-:Y:S02]  /*94c50*/  FMUL R13, R23.reuse, R13 ;  /* 0x0000000d170d7220 */ /* 0x040fe40000400000 */
[C---:B------:R-:W-:Y:S01]  /*94c60*/  FMUL R10, R23.reuse, R10 ;  /* 0x0000000a170a7220 */ /* 0x040fe20000400000 */
[----:B------:R-:W-:Y:S02]  /*94c70*/  STL [R1+0x318], R28 ;  /* 0x0003181c01007387 */ /* 0x000fe40000100800 */
[----:B------:R-:W-:Y:S02]  /*94c80*/  STL [R1+0x314], R13 ;  /* 0x0003140d01007387 */ /* 0x000fe40000100800 */
[----:B------:R0:W-:Y:S02]  /*94c90*/  STL [R1+0x310], R10 ;  /* 0x0003100a01007387 */ /* 0x0001e40000100800 */
[C---:B0-----:R-:W-:Y:S02]  /*94ca0*/  FMUL R10, R23.reuse, R9 ;  /* 0x00000009170a7220 */ /* 0x041fe40000400000 */
[----:B------:R-:W-:-:S02]  /*94cb0*/  FMUL R9, R23, R5 ;  /* 0x0000000517097220 */ /* 0x000fc40000400000 */
[C---:B------:R-:W-:Y:S01]  /*94cc0*/  FMUL R5, R23.reuse, R6 ;  /* 0x0000000617057220 */ /* 0x040fe20000400000 */
[----:B------:R0:W-:Y:S02]  /*94cd0*/  STL [R1+0x30c], R10 ;  /* 0x00030c0a01007387 */ /* 0x0001e40000100800 */
[----:B------:R1:W-:Y:S02]  /*94ce0*/  STL [R1+0x308], R9 ;  /* 0x0003080901007387 */ /* 0x0003e40000100800 */
[C---:B------:R-:W-:Y:S02]  /*94cf0*/  FMUL R6, R23.reuse, R18 ;  /* 0x0000001217067220 */ /* 0x040fe40000400000 */
[C---:B0-----:R-:W-:Y:S02]  /*94d00*/  FMUL R10, R23.reuse, R12 ;  /* 0x0000000c170a7220 */ /* 0x041fe40000400000 */
[----:B-1----:R-:W-:-:S03]  /*94d10*/  FMUL R9, R23, R20 ;  /* 0x0000001417097220 */ /* 0x002fc60000400000 */
[----:B------:R-:W-:Y:S01]  /*94d20*/  STL [R1+0x304], R10 ;  /* 0x0003040a01007387 */ /* 0x000fe20000100800 */
[----:B------:R0:W-:Y:S02]  /*94d30*/  STL [R1+0x300], R5 ;  /* 0x0003000501007387 */ /* 0x0001e40000100800 */
[----:B------:R1:W-:Y:S02]  /*94d40*/  STL [R1+0xc0], R9 ;  /* 0x0000c00901007387 */ /* 0x0003e40000100800 */
[C---:B0-----:R-:W-:Y:S02]  /*94d50*/  FMUL R5, R23.reuse, R25 ;  /* 0x0000001917057220 */ /* 0x041fe40000400000 */
[----:B------:R-:W4:Y:S01]  /*94d60*/  LDL.LU R25, [R1+0x850] ;  /* 0x0008500001197983 */ /* 0x000f220000300800 */
[----:B------:R0:W-:Y:S02]  /*94d70*/  STL [R1+0xbc], R6 ;  /* 0x0000bc0601007387 */ /* 0x0001e40000100800 */
[----:B------:R0:W-:Y:S02]  /*94d80*/  STL [R1+0xb8], R5 ;  /* 0x0000b80501007387 */ /* 0x0001e40000100800 */
[----:B-1----:R-:W-:-:S02]  /*94d90*/  FMUL R9, R23, R16 ;  /* 0x0000001017097220 */ /* 0x002fc40000400000 */
[C---:B0-----:R-:W-:Y:S02]  /*94da0*/  FMUL R6, R23.reuse, R19 ;  /* 0x0000001317067220 */ /* 0x041fe40000400000 */
[----:B------:R-:W-:-:S03]  /*94db0*/  FMUL R5, R23, R17 ;  /* 0x0000001117057220 */ /* 0x000fc60000400000 */
[----:B------:R0:W-:Y:S02]  /*94dc0*/  STL [R1+0xb4], R6 ;  /* 0x0000b40601007387 */ /* 0x0001e40000100800 */
[----:B------:R1:W-:Y:S01]  /*94dd0*/  STL [R1+0xb0], R5 ;  /* 0x0000b00501007387 */ /* 0x0003e20000100800 */
[----:B------:R-:W-:Y:S01]  /*94de0*/  MOV R28, c[0x0][0x1c8] ;  /* 0x00007200001c7a02 */ /* 0x000fe20000000f00 */
[----:B------:R1:W-:Y:S02]  /*94df0*/  STL [R1+0xac], R9 ;  /* 0x0000ac0901007387 */ /* 0x0003e40000100800 */
[C---:B0-----:R-:W-:Y:S02]  /*94e00*/  FMUL R6, R23.reuse, R11 ;  /* 0x0000000b17067220 */ /* 0x041fe40000400000 */
[C---:B-1----:R-:W-:Y:S02]  /*94e10*/  FMUL R5, R23.reuse, R7 ;  /* 0x0000000717057220 */ /* 0x042fe40000400000 */
[----:B------:R-:W-:Y:S01]  /*94e20*/  FMUL R7, R23, R4 ;  /* 0x0000000417077220 */ /* 0x000fe20000400000 */
[----:B------:R3:W-:Y:S04]  /*94e30*/  STL [R1+0xa8], R6 ;  /* 0x0000a80601007387 */ /* 0x0007e80000100800 */
[----:B------:R-:W-:Y:S02]  /*94e40*/  STL [R1+0x2300], R7 ;  /* 0x0023000701007387 */ /* 0x000fe40000100800 */
[----:B------:R0:W-:Y:S02]  /*94e50*/  STL [R1+0xa4], R5 ;  /* 0x0000a40501007387 */ /* 0x0001e40000100800 */
[----:B------:R-:W-:-:S02]  /*94e60*/  IMAD R13, R28, 0x195, RZ ;  /* 0x000001951c0d7824 */ /* 0x000fc400078e02ff */
[C---:B------:R-:W-:Y:S02]  /*94e70*/  IMAD R17, R28.reuse, 0xcb, RZ ;  /* 0x000000cb1c117824 */ /* 0x040fe400078e02ff */
[----:B------:R-:W-:Y:S01]  /*94e80*/  IMAD R16, R28, 0x32c, RZ ;  /* 0x0000032c1c107824 */ /* 0x000fe200078e02ff */
[----:B------:R-:W-:Y:S01]  /*94e90*/  LEA.HI.X.SX32 R9, R13, R3, 0x1, P5 ;  /* 0x000000030d097211 */ /* 0x000fe200028f0eff */
[----:B------:R-:W-:Y:S02]  /*94ea0*/  IADD3 R18, P5, R0, R2, RZ ;  /* 0x0000000200127210 */ /* 0x000fe40007fbe0ff */
[----:B--2---:R-:W-:-:S05]  /*94eb0*/  FMUL R10, R23, R29 ;  /* 0x0000001d170a7220 */ /* 0x004fca0000400000 */
[----:B------:R-:W-:Y:S01]  /*94ec0*/  STL [R1+0x2304], R10 ;  /* 0x0023040a01007387 */ /* 0x000fe20000100800 */
[----:B---3--:R-:W-:-:S05]  /*94ed0*/  FMUL R6, R23, R14 ;  /* 0x0000000e17067220 */ /* 0x008fca0000400000 */
[----:B------:R-:W-:Y:S01]  /*94ee0*/  STL [R1+0x2308], R6 ;  /* 0x0023080601007387 */ /* 0x000fe20000100800 */
[----:B----4-:R-:W-:-:S05]  /*94ef0*/  FMUL R21, R23, R21 ;  /* 0x0000001517157220 */ /* 0x010fca0000400000 */
[----:B------:R-:W-:Y:S01]  /*94f00*/  STL [R1+0x230c], R21 ;  /* 0x00230c1501007387 */ /* 0x000fe20000100800 */
[----:B0-----:R-:W-:-:S05]  /*94f10*/  FMUL R5, R23, R15 ;  /* 0x0000000f17057220 */ /* 0x001fca0000400000 */
[----:B------:R-:W-:Y:S01]  /*94f20*/  STL [R1+0x2310], R5 ;  /* 0x0023100501007387 */ /* 0x000fe20000100800 */
[----:B------:R-:W-:-:S05]  /*94f30*/  FMUL R22, R23, R22 ;  /* 0x0000001617167220 */ /* 0x000fca0000400000 */
[----:B------:R-:W-:Y:S01]  /*94f40*/  STL [R1+0x2314], R22 ;  /* 0x0023141601007387 */ /* 0x000fe20000100800 */
[----:B------:R-:W-:-:S05]  /*94f50*/  FMUL R4, R23, R24 ;  /* 0x0000001817047220 */ /* 0x000fca0000400000 */
[----:B------:R-:W-:Y:S01]  /*94f60*/  STL [R1+0x2318], R4 ;  /* 0x0023180401007387 */ /* 0x000fe20000100800 */
[----:B------:R-:W-:-:S05]  /*94f70*/  FMUL R23, R23, R27 ;  /* 0x0000001b17177220 */ /* 0x000fca0000400000 */
[----:B------:R-:W-:Y:S01]  /*94f80*/  STL [R1+0x231c], R23 ;  /* 0x00231c1701007387 */ /* 0x000fe20000100800 */
[----:B------:R-:W-:Y:S02]  /*94f90*/  STL [R1+0x2320], R17 ;  /* 0x0023201101007387 */ /* 0x000fe40000100800 */
[----:B------:R-:W-:Y:S02]  /*94fa0*/  STL [R1+0x2324], R16 ;  /* 0x0023241001007387 */ /* 0x000fe40000100800 */
[----:B------:R0:W-:Y:S01]  /*94fb0*/  STL [R1+0x2330], R18 ;  /* 0x0023301201007387 */ /* 0x0001e20000100800 */
[----:B------:R-:W-:Y:S01]  /*94fc0*/  STL [R1+0x232c], R2 ;  /* 0x00232c0201007387 */ /* 0x000fe20000100800 */
[----:B------:R-:W-:Y:S02]  /*94fd0*/  STL.64 [R1+0x9d0], R8 ;  /* 0x0009d00801007387 */ /* 0x000fe40000100a00 */
[----:B------:R-:W-:Y:S01]  /*94fe0*/  STL [R1+0x2328], R3 ;  /* 0x0023280301007387 */ /* 0x000fe20000100800 */
[----:B0-----:R-:W2:Y:S01]  /*94ff0*/  LDL.LU R18, [R1+0x88c] ;  /* 0x00088c0001127983 */ /* 0x001ea20000300800 */
[----:B------:R-:W-:-:S03]  /*95000*/  FMUL R0, R26, R25 ;  /* 0x000000191a007220 */ /* 0x000fc60000400000 */
[----:B--2---:R0:W-:Y:S02]  /*95010*/  STL [R1+0x2334], R18 ;  /* 0x0023341201007387 */ /* 0x0041e40000100800 */
[----:B------:R-:W-:Y:S02]  /*95020*/  STL [R1+0x3ec], R0 ;  /* 0x0003ec0001007387 */ /* 0x000fe40000100800 */
        /* <DEDUP_REMOVED lines=60> */
[----:B0-----:R-:W3:Y:S01]  /*953f0*/  LDL.LU R16, [R1+0x2324] ;  /* 0x0023240001107983 */ /* 0x001ee20000300800 */
[----:B------:R0:W-:Y:S03]  /*95400*/  STL [R1+0x198], R17 ;  /* 0x0001981101007387 */ /* 0x0001e60000100800 */
[----:B0-----:R-:W4:Y:S01]  /*95410*/  LDL.LU R17, [R1+0x2320] ;  /* 0x0023200001117983 */ /* 0x001f220000300800 */
[----:B------:R0:W-:Y:S02]  /*95420*/  STL [R1+0x190], R23 ;  /* 0x0001901701007387 */ /* 0x0001e40000100800 */
[C---:B------:R-:W-:Y:S01]  /*95430*/  FMUL R7, R26.reuse, R7 ;  /* 0x000000071a077220 */ /* 0x040fe20000400000 */
[----:B0-----:R0:W5:Y:S01]  /*95440*/  LDL.LU R23, [R1+0x231c] ;  /* 0x00231c0001177983 */ /* 0x0011620000300800 */
[----:B------:R1:W-:Y:S02]  /*95450*/  STL [R1+0x188], R4 ;  /* 0x0001880401007387 */ /* 0x0003e40000100800 */
[C---:B------:R-:W-:Y:S01]  /*95460*/  FMUL R8, R26.reuse, R8 ;  /* 0x000000081a087220 */ /* 0x040fe20000400000 */
[----:B-1----:R0:W5:Y:S01]  /*95470*/  LDL.LU R4, [R1+0x2318] ;  /* 0x0023180001047983 */ /* 0x0021620000300800 */
        /* <DEDUP_REMOVED lines=18> */
[----:B------:R1:W-:Y:S03]  /*955a0*/  STL [R1+0x9c], R8 ;  /* 0x00009c0801007387 */ /* 0x0003e60000100800 */
[----:B-1----:R0:W5:Y:S01]  /*955b0*/  LDL.LU R8, [R1+0x22fc] ;  /* 0x0022fc0001087983 */ /* 0x0021620000300800 */
[----:B------:R1:W-:Y:S03]  /*955c0*/  STL [R1+0x98], R20 ;  /* 0x0000981401007387 */ /* 0x0003e60000100800 */
[----:B-1----:R0:W5:Y:S01]  /*955d0*/  LDL.LU R20, [R1+0x22f8] ;  /* 0x0022f80001147983 */ /* 0x0021620000300800 */
[----:B------:R1:W-:Y:S03]  /*955e0*/  STL [R1+0x94], R9 ;  /* 0x0000940901007387 */ /* 0x0003e60000100800 */
[----:B-1----:R0:W5:Y:S01]  /*955f0*/  LDL.LU R9, [R1+0x22f4] ;  /* 0x0022f40001097983 */ /* 0x0021620000300800 */
[----:B------:R1:W-:Y:S02]  /*95600*/  STL [R1+0x90], R11 ;  /* 0x0000900b01007387 */ /* 0x0003e40000100800 */
[----:B------:R-:W-:-:S02]  /*95610*/  FMUL R24, R26, R24 ;  /* 0x000000181a187220 */ /* 0x000fc40000400000 */
[C---:B------:R-:W-:Y:S01]  /*95620*/  FMUL R15, R26.reuse, R15 ;  /* 0x0000000f1a0f7220 */ /* 0x040fe20000400000 */
[----:B-1----:R0:W5:Y:S01]  /*95630*/  LDL.LU R11, [R1+0x22f0] ;  /* 0x0022f000010b7983 */ /* 0x0021620000300800 */
[----:B------:R1:W-:Y:S02]  /*95640*/  STL [R1+0x8c], R29 ;  /* 0x00008c1d01007387 */ /* 0x0003e40000100800 */
[C---:B------:R-:W-:Y:S02]  /*95650*/  FMUL R12, R26.reuse, R12 ;  /* 0x0000000c1a0c7220 */ /* 0x040fe40000400000 */
[C---:B------:R-:W-:Y:S02]  /*95660*/  FMUL R27, R26.reuse, R27 ;  /* 0x0000001b1a1b7220 */ /* 0x040fe40000400000 */
[C---:B------:R-:W-:Y:S02]  /*95670*/  FMUL R14, R26.reuse, R14 ;  /* 0x0000000e1a0e7220 */ /* 0x040fe40000400000 */
[C---:B------:R-:W-:Y:S01]  /*95680*/  FMUL R25, R26.reuse, R25 ;  /* 0x000000191a197220 */ /* 0x040fe20000400000 */
[----:B-1----:R0:W5:Y:S01]  /*95690*/  LDL.LU R29, [R1+0x22ec] ;  /* 0x0022ec00011d7983 */ /* 0x0021620000300800 */
[----:B------:R1:W-:Y:S02]  /*956a0*/  STL [R1+0x88], R0 ;  /* 0x0000880001007387 */ /* 0x0003e40000100800 */
[----:B------:R-:W-:-:S02]  /*956b0*/  FMUL R13, R26, R13 ;  /* 0x0000000d1a0d7220 */ /* 0x000fc40000400000 */
[----:B------:R-:W-:Y:S01]  /*956c0*/  FMUL R26, R26, R19 ;  /* 0x000000131a1a7220 */ /* 0x000fe20000400000 */
[----:B-1----:R0:W5:Y:S01]  /*956d0*/  LDL.LU R0, [R1+0x22e8] ;  /* 0x0022e80001007983 */ /* 0x0021620000300800 */
[----:B------:R1:W-:Y:S02]  /*956e0*/  STL [R1+0x84], R28 ;  /* 0x0000841c01007387 */ /* 0x0003e40000100800 */
[----:B-1----:R-:W-:Y:S02]  /*956f0*/  MOV R28, c[0x0][0x1c8] ;  /* 0x00007200001c7a02 */ /* 0x002fe40000000f00 */
[----:B----4-:R-:W-:-:S03]  /*95700*/  LEA.HI.X.SX32 R19, R17, R3, 0x1, P5 ;  /* 0x0000000311137211 */ /* 0x010fc600028f0eff */
[----:B------:R-:W-:Y:S01]  /*95710*/  IMAD R17, R28, 0x196, RZ ;  /* 0x000001961c117824 */ /* 0x000fe200078e02ff */
[----:B---3--:R-:W-:-:S04]  /*95720*/  IADD3 R16, P5, R16, R2, RZ ;  /* 0x0000000210107210 */ /* 0x008fc80007fbe0ff */
[----:B------:R-:W-:Y:S01]  /*95730*/  LEA.HI.X.SX32 R17, R17, R3, 0x1, P5 ;  /* 0x0000000311117211 */ /* 0x000fe200028f0eff */
[----:B--2---:R1:W-:Y:S04]  /*95740*/  STL.64 [R1+0x9a8], R18 ;  /* 0x0009a81201007387 */ /* 0x0043e80000100a00 */
[----:B-1----:R0:W5:Y:S01]  /*95750*/  LDL.LU.64 R18, [R1+0x22e0] ;  /* 0x0022e00001127983 */ /* 0x0021620000300a00 */
[----:B------:R1:W-:Y:S03]  /*95760*/  STL.64 [R1+0x9b8], R16 ;  /* 0x0009b81001007387 */ /* 0x0003e60000100a00 */
[----:B-1----:R0:W2:Y:S01]  /*95770*/  LDL.LU R17, [R1+0x22d8] ;  /* 0x0022d80001117983 */ /* 0x0020a20000300800 */
[----:B------:R-:W-:Y:S01]  /*95780*/  F2FP.PACK_AB R12, R12, R27 ;  /* 0x0000001b0c0c723e */ /* 0x000fe200000000ff */
[----:B------:R-:W-:-:S05]  /*95790*/  IMAD R27, R28, 0x32e, RZ ;  /* 0x0000032e1c1b7824 */ /* 0x000fca00078e02ff */
[----:B------:R-:W-:-:S05]  /*957a0*/  IADD3 R16, P5, R27, R2, RZ ;  /* 0x000000021b107210 */ /* 0x000fca0007fbe0ff */
[----:B------:R2:W-:Y:S04]  /*957b0*/  STL [R1+0x9b0], R16 ;  /* 0x0009b01001007387 */ /* 0x0005e80000100800 */
[----:B--2---:R0:W5:Y:S01]  /*957c0*/  LDL.LU.64 R16, [R1+0x22d0] ;  /* 0x0022d00001107983 */ /* 0x0041620000300a00 */
[----:B------:R-:W-:Y:S02]  /*957d0*/  F2FP.PACK_AB R13, R13, R26 ;  /* 0x0000001a0d0d723e */ /* 0x000fe400000000ff */
[----:B------:R-:W-:Y:S01]  /*957e0*/  F2FP.PACK_AB R14, R14, R25 ;  /* 0x000000190e0e723e */ /* 0x000fe200000000ff */
[C---:B------:R-:W-:Y:S01]  /*957f0*/  IMAD R26, R28.reuse, 0x197, RZ ;  /* 0x000001971c1a7824 */ /* 0x040fe200078e02ff */
[----:B------:R-:W-:Y:S02]  /*95800*/  SHF.L.U32 R25, R28, 0x1, RZ ;  /* 0x000000011c197819 */ /* 0x000fe400000006ff */
[----:B------:R-:W-:-:S02]  /*95810*/  F2FP.PACK_AB R15, R24, R15 ;  /* 0x0000000f180f723e */ /* 0x000fc400000000ff */
[----:B-----5:R1:W-:Y:S04]  /*95820*/  STL.64 [R1+0x2cb0], R16 ;  /* 0x002cb01001007387 */ /* 0x0203e80000100a00 */
[----:B------:R-:W-:Y:S06]  /*95830*/  BAR.SYNC.DEFER_BLOCKING 0x0 ;  /* 0x0000000000007b1d */ /* 0x000fec0000010000 */
[----:B-1----:R-:W2:Y:S01]  /*95840*/  LDL.64 R16, [R1+0x9b0] ;  /* 0x0009b00001107983 */ /* 0x002ea20000100a00 */
[----:B------:R-:W-:-:S02]  /*95850*/  F2FP.PACK_AB R6, R6, R21 ;  /* 0x000000150606723e */ /* 0x000fc400000000ff */
[----:B------:R-:W-:Y:S02]  /*95860*/  F2FP.PACK_AB R5, R5, R22 ;  /* 0x000000160505723e */ /* 0x000fe400000000ff */
[----:B------:R-:W-:Y:S01]  /*95870*/  F2FP.PACK_AB R4, R4, R23 ;  /* 0x000000170404723e */ /* 0x000fe200000000ff */
[----:B------:R1:W-:Y:S02]  /*95880*/  STS.128 [R0], R12 ;  /* 0x0000000c00007388 */ /* 0x0003e40000000c00 */
[C---:B-1----:R-:W-:Y:S02]  /*95890*/  IMAD.SHL.U32 R13, R28.reuse, 0x4, RZ ;  /* 0x000000041c0d7824 */ /* 0x042fe400078e00ff */
[----:B------:R-:W-:Y:S01]  /*958a0*/  IMAD R12, R28, 0xe, RZ ;  /* 0x0000000e1c0c7824 */ /* 0x000fe200078e02ff */
[----:B--2---:R-:W-:Y:S02]  /*958b0*/  LEA.HI.X.SX32 R17, R26, R3, 0x1, P5 ;  /* 0x000000031a117211 */ /* 0x004fe400028f0eff */
[----:B------:R-:W-:-:S03]  /*958c0*/  IADD3 R16, P5, R25, R2, RZ ;  /* 0x0000000219107210 */ /* 0x000fc60007fbe0ff */
[----:B------:R1:W-:Y:S02]  /*958d0*/  STL [R1+0x9b4], R17 ;  /* 0x0009b41101007387 */ /* 0x0003e40000100800 */
[C---:B-1----:R-:W-:Y:S02]  /*958e0*/  LEA.HI.X.SX32 R17, R28.reuse, R3, 0x1, P5 ;  /* 0x000000031c117211 */ /* 0x042fe400028f0eff */
[----:B------:R-:W-:-:S03]  /*958f0*/  LEA R14, P5, R28, R2, 0x2 ;  /* 0x000000021c0e7211 */ /* 0x000fc600078a10ff */
[----:B------:R-:W-:Y:S01]  /*95900*/  STL.64 [R1+0x9a0], R16 ;  /* 0x0009a01001007387 */ /* 0x000fe20000100a00 */
[----:B------:R-:W-:-:S05]  /*95910*/  LEA.HI.X.SX32 R15, R25, R3, 0x1, P5 ;  /* 0x00000003190f7211 */ /* 0x000fca00028f0eff */
[----:B------:R1:W-:Y:S04]  /*95920*/  STL.64 [R1+0x998], R14 ;  /* 0x0009980e01007387 */ /* 0x0003e80000100a00 */
[----:B------:R-:W2:Y:S04]  /*95930*/  LDL.LU R21, [R1] ;  /* 0x0000000001157983 */ /* 0x000ea80000300800 */
[----:B------:R-:W3:Y:S01]  /*95940*/  LDL.LU R25, [R1+0x8] ;  /* 0x0000080001197983 */ /* 0x000ee20000300800 */
[----:B-1----:R-:W-:-:S03]  /*95950*/  LEA R14, P5, R28, R2, 0x3 ;  /* 0x000000021c0e7211 */ /* 0x002fc600078a18ff */
[----:B------:R-:W3:Y:S01]  /*95960*/  LDL.LU R26, [R1+0x4] ;  /* 0x00000400011a7983 */ /* 0x000ee20000300800 */
[----:B------:R-:W-:-:S05]  /*95970*/  LEA.HI.X.SX32 R15, R13, R3, 0x1, P5 ;  /* 0x000000030d0f7211 */ /* 0x000fca00028f0eff */
[----:B------:R1:W-:Y:S04]  /*95980*/  STL.64 [R1+0x990], R14 ;  /* 0x0009900e01007387 */ /* 0x0003e80000100a00 */
[----:B------:R-:W4:Y:S04]  /*95990*/  LDL.LU R22, [R1+0x10] ;  /* 0x0000100001167983 */ /* 0x000f280000300800 */
[----:B------:R-:W4:Y:S01]  /*959a0*/  LDL.LU R23, [R1+0xc] ;  /* 0x00000c0001177983 */ /* 0x000f220000300800 */
[----:B------:R-:W-:Y:S01]  /*959b0*/  F2FP.PACK_AB R7, R7, R10 ;  /* 0x0000000a0707723e */ /* 0x000fe200000000ff */
[----:B------:R-:W-:Y:S01]  /*959c0*/  IMAD R10, R28, 0x7, RZ ;  /* 0x000000071c0a7824 */ /* 0x000fe200078e02ff */
[----:B------:R-:W-:-:S04]  /*959d0*/  IADD3 R16, P5, R12, R2, RZ ;  /* 0x000000020c107210 */ /* 0x000fc80007fbe0ff */
[----:B------:R-:W-:Y:S02]  /*959e0*/  LEA.HI.X.SX32 R17, R10, R3, 0x1, P5 ;  /* 0x000000030a117211 */ /* 0x000fe400028f0eff */
[C---:B-1----:R-:W-:Y:S01]  /*959f0*/  SHF.L.U32 R15, R28.reuse, 0x3, RZ ;  /* 0x000000031c0f7819 */ /* 0x042fe200000006ff */
[----:B----4-:R-:W-:Y:S04]  /*95a00*/  STL.64 [R1+0x2ca8], R22 ;  /* 0x002ca81601007387 */ /* 0x010fe80000100a00 */
[----:B------:R1:W-:Y:S02]  /*95a10*/  STL.64 [R1+0x988], R16 ;  /* 0x0009881001007387 */ /* 0x0003e40000100a00 */
[----:B-1----:R-:W-:-:S04]  /*95a20*/  LEA R16, P5, R28, R2, 0x4 ;  /* 0x000000021c107211 */ /* 0x002fc800078a20ff */
[----:B------:R-:W-:-:S05]  /*95a30*/  LEA.HI.X.SX32 R17, R15, R3, 0x1, P5 ;  /* 0x000000030f117211 */ /* 0x000fca00028f0eff */
[----:B------:R1:W-:Y:S04]  /*95a40*/  STL.64 [R1+0x980], R16 ;  /* 0x0009801001007387 */ /* 0x0003e80000100a00 */
[----:B-1----:R-:W4:Y:S01]  /*95a50*/  LDL.LU.64 R16, [R1+0x2cb0] ;  /* 0x002cb00001107983 */ /* 0x002f220000300a00 */
[----:B------:R-:W-:-:S03]  /*95a60*/  IMAD R13, R28, 0x1a, RZ ;  /* 0x0000001a1c0d7824 */ /* 0x000fc600078e02ff */
[----:B------:R-:W2:Y:S02]  /*95a70*/  LDL.LU R24, [R1+0x18] ;  /* 0x0000180001187983 */ /* 0x000ea40000300800 */
[----:B------:R-:W-:Y:S02]  /*95a80*/  IADD3 R22, P5, R13, R2, RZ ;  /* 0x000000020d167210 */ /* 0x000fe40007fbe0ff */
[----:B------:R-:W2:Y:S04]  /*95a90*/  LDL.LU R27, [R1+0x14] ;  /* 0x00001400011b7983 */ /* 0x000ea80000300800 */
[----:B------:R1:W-:Y:S01]  /*95aa0*/  STL [R1+0x978], R22 ;  /* 0x0009781601007387 */ /* 0x0003e20000100800 */
[----:B------:R-:W-:Y:S01]  /*95ab0*/  F2FP.PACK_AB R9, R19, R9 ;  /* 0x000000091309723e */ /* 0x000fe200000000ff */
[----:B------:R-:W-:-:S02]  /*95ac0*/  IMAD R19, R28, 0xd, RZ ;  /* 0x0000000d1c137824 */ /* 0x000fc400078e02ff */
[----:B------:R-:W-:Y:S01]  /*95ad0*/  IMAD R14, R28, 0x1c, RZ ;  /* 0x0000001c1c0e7824 */ /* 0x000fe200078e02ff */
[----:B------:R-:W-:Y:S01]  /*95ae0*/  F2FP.PACK_AB R8, R20, R8 ;  /* 0x000000081408723e */ /* 0x000fe200000000ff */
[----:B------:R-:W-:Y:S01]  /*95af0*/  IMAD R15, R28, 0x1e, RZ ;  /* 0x0000001e1c0f7824 */ /* 0x000fe200078e02ff */
[----:B----4-:R-:W-:Y:S02]  /*95b00*/  F2FP.PACK_AB R10, R18, R17 ;  /* 0x00000011120a723e */ /* 0x010fe400000000ff */
[----:B------:R-:W-:Y:S02]  /*95b10*/  F2FP.PACK_AB R11, R16, R11 ;  /* 0x0000000b100b723e */ /* 0x000fe400000000ff */
[----:B------:R-:W-:Y:S02]  /*95b20*/  MOV R16, R22 ;  /* 0x0000001600107202 */ /* 0x000fe40000000f00 */
[----:B------:R-:W-:Y:S02]  /*95b30*/  MOV R17, R23 ;  /* 0x0000001700117202 */ /* 0x000fe40000000f00 */
[----:B-1----:R-:W4:Y:S01]  /*95b40*/  LDL.LU.64 R22, [R1+0x2ca8] ;  /* 0x002ca80001167983 */ /* 0x002f220000300a00 */
[----:B------:R-:W-:-:S02]  /*95b50*/  LEA.HI.X.SX32 R17, R19, R3, 0x1, P5 ;  /* 0x0000000313117211 */ /* 0x000fc400028f0eff */
[----:B------:R-:W-:Y:S01]  /*95b60*/  IADD3 R16, P5, R14, R2, RZ ;  /* 0x000000020e107210 */ /* 0x000fe20007fbe0ff */
[----:B------:R-:W-:Y:S04]  /*95b70*/  STS.128 [R0+0x80], R4 ;  /* 0x0000800400007388 */ /* 0x000fe80000000c00 */
[----:B------:R1:W-:Y:S04]  /*95b80*/  STL [R1+0x97c], R17 ;  /* 0x00097c1101007387 */ /* 0x0003e80000100800 */
[----:B------:R0:W-:Y:S04]  /*95b90*/  STS.128 [R0+0x100], R8 ;  /* 0x0001000800007388 */ /* 0x0001e80000000c00 */
[----:B------:R-:W4:Y:S01]  /*95ba0*/  LDL.LU R18, [R1+0x24] ;  /* 0x0000240001127983 */ /* 0x000f220000300800 */
[----:B-1----:R-:W-:Y:S01]  /*95bb0*/  LEA.HI.X.SX32 R17, R12, R3, 0x1, P5 ;  /* 0x000000030c117211 */ /* 0x002fe200028f0eff */
[----:B------:R-:W-:Y:S01]  /*95bc0*/  IMAD R5, R28, 0xf, RZ ;  /* 0x0000000f1c057824 */ /* 0x000fe200078e02ff */
[----:B--2---:R-:W-:-:S02]  /*95bd0*/  F2FP.PACK_AB R4, R21, R29 ;  /* 0x0000001d1504723e */ /* 0x004fc400000000ff */
[-C--:B0-----:R-:W-:Y:S01]  /*95be0*/  IADD3 R8, P5, R15, R2.reuse, RZ ;  /* 0x000000020f087210 */ /* 0x081fe20007fbe0ff */
[----:B------:R-:W-:Y:S03]  /*95bf0*/  STL.64 [R1+0x970], R16 ;  /* 0x0009701001007387 */ /* 0x000fe60000100a00 */
[-C--:B------:R-:W-:Y:S01]  /*95c00*/  LEA.HI.X.SX32 R9, R5, R3.reuse, 0x1, P5 ;  /* 0x0000000305097211 */ /* 0x080fe200028f0eff */
[----:B------:R-:W2:Y:S01]  /*95c10*/  LDL.LU R29, [R1+0x28] ;  /* 0x00002800011d7983 */ /* 0x000ea20000300800 */
[C---:B------:R-:W-:Y:S02]  /*95c20*/  SHF.L.U32 R7, R28.reuse, 0x4, RZ ;  /* 0x000000041c077819 */ /* 0x040fe400000006ff */
[C---:B------:R-:W-:Y:S01]  /*95c30*/  LEA R10, P5, R28.reuse, R2, 0x5 ;  /* 0x000000021c0a7211 */ /* 0x040fe200078a28ff */
[----:B------:R0:W-:Y:S01]  /*95c40*/  STL.64 [R1+0x968], R8 ;  /* 0x0009680801007387 */ /* 0x0001e20000100a00 */
[----:B---3--:R-:W-:Y:S01]  /*95c50*/  F2FP.PACK_AB R5, R25, R26 ;  /* 0x0000001a1905723e */ /* 0x008fe200000000ff */
[----:B------:R-:W-:Y:S01]  /*95c60*/  IMAD R12, R28, 0x34, RZ ;  /* 0x000000341c0c7824 */ /* 0x000fe200078e02ff */
[----:B------:R-:W-:Y:S01]  /*95c70*/  LEA.HI.X.SX32 R11, R7, R3, 0x1, P5 ;  /* 0x00000003070b7211 */ /* 0x000fe200028f0eff */
[----:B0-----:R-:W3:Y:S04]  /*95c80*/  LDL.LU R9, [R1+0x40] ;  /* 0x0000400001097983 */ /* 0x001ee80000300800 */
[----:B------:R-:W3:Y:S04]  /*95c90*/  LDL.LU R19, [R1+0x3c] ;  /* 0x00003c0001137983 */ /* 0x000ee80000300800 */
[----:B------:R-:W2:Y:S04]  /*95ca0*/  LDL.LU R20, [R1+0x38] ;  /* 0x0000380001147983 */ /* 0x000ea80000300800 */
[----:B------:R-:W2:Y:S04]  /*95cb0*/  LDL.LU R21, [R1+0x34] ;  /* 0x0000340001157983 */ /* 0x000ea80000300800 */
[----:B------:R-:W2:Y:S04]  /*95cc0*/  LDL.LU R25, [R1+0x50] ;  /* 0x0000500001197983 */ /* 0x000ea80000300800 */
[----:B------:R-:W2:Y:S01]  /*95cd0*/  LDL.LU R26, [R1+0x4c] ;  /* 0x00004c00011a7983 */ /* 0x000ea20000300800 */
[----:B------:R-:W-:-:S02]  /*95ce0*/  F2FP.PACK_AB R7, R24, R27 ;  /* 0x0000001b1807723e */ /* 0x000fc400000000ff */
[----:B----4-:R-:W-:Y:S02]  /*95cf0*/  F2FP.PACK_AB R6, R22, R23 ;  /* 0x000000171606723e */ /* 0x010fe400000000ff */
[----:B------:R-:W4:Y:S04]  /*95d00*/  LDL.LU R22, [R1+0x48] ;  /* 0x0000480001167983 */ /* 0x000f280000300800 */
[----:B------:R-:W4:Y:S04]  /*95d10*/  LDL.LU R23, [R1+0x44] ;  /* 0x0000440001177983 */ /* 0x000f280000300800 */
[----:B------:R0:W-:Y:S02]  /*95d20*/  STL.64 [R1+0x960], R10 ;  /* 0x0009600a01007387 */ /* 0x0001e40000100a00 */
[----:B0-----:R-:W-:-:S04]  /*95d30*/  IADD3 R10, P5, R12, R2, RZ ;  /* 0x000000020c0a7210 */ /* 0x001fc80007fbe0ff */
[----:B------:R-:W-:Y:S02]  /*95d40*/  LEA.HI.X.SX32 R11, R13, R3, 0x1, P5 ;  /* 0x000000030d0b7211 */ /* 0x000fe400028f0eff */
[----:B------:R-:W2:Y:S04]  /*95d50*/  LDL.LU R13, [R1+0x1c] ;  /* 0x00001c00010d7983 */ /* 0x000ea80000300800 */
[----:B------:R-:W2:Y:S04]  /*95d60*/  LDL.LU R24, [R1+0x58] ;  /* 0x0000580001187983 */ /* 0x000ea80000300800 */
[----:B------:R-:W2:Y:S04]  /*95d70*/  LDL.LU R27, [R1+0x54] ;  /* 0x00005400011b7983 */ /* 0x000ea80000300800 */
[----:B------:R0:W-:Y:S04]  /*95d80*/  STL.64 [R1+0x958], R10 ;  /* 0x0009580a01007387 */ /* 0x0001e80000100a00 */
[----:B0-----:R-:W2:Y:S04]  /*95d90*/  LDL.LU R11, [R1+0x20] ;  /* 0x00002000010b7983 */ /* 0x001ea80000300800 */
[----:B------:R0:W-:Y:S04]  /*95da0*/  STS.128 [R0+0x180], R4 ;  /* 0x0001800400007388 */ /* 0x0001e80000000c00 */
[----:B0-----:R-:W4:Y:S04]  /*95db0*/  LDL.LU R6, [R1+0x30] ;  /* 0x0000300001067983 */ /* 0x001f280000300800 */
[----:B------:R-:W4:Y:S01]  /*95dc0*/  LDL.LU R7, [R1+0x2c] ;  /* 0x00002c0001077983 */ /* 0x000f220000300800 */
[----:B------:R-:W-:-:S02]  /*95dd0*/  IMAD R16, R28, 0x36, RZ ;  /* 0x000000361c107824 */ /* 0x000fc400078e02ff */
[----:B------:R-:W-:-:S03]  /*95de0*/  IMAD R8, R28, 0x1b, RZ ;  /* 0x0000001b1c087824 */ /* 0x000fc600078e02ff */
[----:B------:R-:W-:Y:S01]  /*95df0*/  IADD3 R10, P5, R16, R2, RZ ;  /* 0x00000002100a7210 */ /* 0x000fe20007fbe0ff */
[C---:B------:R-:W-:Y:S01]  /*95e00*/  IMAD R17, R28.reuse, 0x38, RZ ;  /* 0x000000381c117824 */ /* 0x040fe200078e02ff */
[----:B---3--:R-:W-:Y:S01]  /*95e10*/  F2FP.PACK_AB R9, R9, R19 ;  /* 0x000000130909723e */ /* 0x008fe200000000ff */
[----:B------:R-:W-:Y:S01]  /*95e20*/  IMAD.SHL.U32 R19, R28, 0x20, RZ ;  /* 0x000000201c137824 */ /* 0x000fe200078e00ff */
[----:B--2---:R-:W-:Y:S02]  /*95e30*/  F2FP.PACK_AB R4, R11, R13 ;  /* 0x0000000d0b04723e */ /* 0x004fe400000000ff */
[----:B------:R-:W-:-:S05]  /*95e40*/  LEA.HI.X.SX32 R11, R8, R3, 0x1, P5 ;  /* 0x00000003080b7211 */ /* 0x000fca00028f0eff */
[----:B------:R0:W-:Y:S01]  /*95e50*/  STL.64 [R1+0x950], R10 ;  /* 0x0009500a01007387 */ /* 0x0001e20000100a00 */
[----:B------:R-:W-:-:S03]  /*95e60*/  IMAD R13, R28, 0x3a, RZ ;  /* 0x0000003a1c0d7824 */ /* 0x000fc600078e02ff */
[----:B------:R-:W-:Y:S01]  /*95e70*/  STL.64 [R1+0x2ca0], R16 ;  /* 0x002ca01001007387 */ /* 0x000fe20000100a00 */
[----:B0-----:R-:W-:-:S04]  /*95e80*/  IADD3 R10, P5, R17, R2, RZ ;  /* 0x00000002110a7210 */ /* 0x001fc80007fbe0ff */
[----:B------:R-:W-:Y:S02]  /*95e90*/  LEA.HI.X.SX32 R11, R14, R3, 0x1, P5 ;  /* 0x000000030e0b7211 */ /* 0x000fe400028f0eff */
[----:B----4-:R-:W-:Y:S01]  /*95ea0*/  F2FP.PACK_AB R8, R6, R18 ;  /* 0x000000120608723e */ /* 0x010fe200000000ff */
[C---:B------:R-:W-:Y:S02]  /*95eb0*/  IMAD R6, R28.reuse, 0x1d, RZ ;  /* 0x0000001d1c067824 */ /* 0x040fe400078e02ff */
[----:B------:R0:W-:Y:S01]  /*95ec0*/  STL.64 [R1+0x948], R10 ;  /* 0x0009480a01007387 */ /* 0x0001e20000100a00 */
[----:B------:R-:W-:Y:S01]  /*95ed0*/  IMAD R18, R28, 0x3c, RZ ;  /* 0x0000003c1c127824 */ /* 0x000fe200078e02ff */
[----:B0-----:R-:W-:-:S04]  /*95ee0*/  IADD3 R10, P5, R13, R2, RZ ;  /* 0x000000020d0a7210 */ /* 0x001fc80007fbe0ff */
[----:B------:R-:W-:Y:S02]  /*95ef0*/  LEA.HI.X.SX32 R11, R6, R3, 0x1, P5 ;  /* 0x00000003060b7211 */ /* 0x000fe400028f0eff */
[----:B------:R-:W-:Y:S01]  /*95f00*/  IADD3 R16, P5, R18, R2, RZ ;  /* 0x0000000212107210 */ /* 0x000fe20007fbe0ff */
[----:B------:R-:W-:-:S03]  /*95f10*/  IMAD R14, R28, 0x3e, RZ ;  /* 0x0000003e1c0e7824 */ /* 0x000fc600078e02ff */
[----:B------:R-:W-:Y:S01]  /*95f20*/  LEA.HI.X.SX32 R17, R15, R3, 0x1, P5 ;  /* 0x000000030f117211 */ /* 0x000fe200028f0eff */
[----:B------:R0:W-:Y:S01]  /*95f30*/  STL.64 [R1+0x940], R10 ;  /* 0x0009400a01007387 */ /* 0x0001e20000100a00 */
[----:B------:R-:W-:Y:S02]  /*95f40*/  F2FP.PACK_AB R5, R7, R29 ;  /* 0x0000001d0705723e */ /* 0x000fe400000000ff */
[----:B------:R-:W-:Y:S02]  /*95f50*/  F2FP.PACK_AB R7, R22, R23 ;  /* 0x000000171607723e */ /* 0x000fe400000000ff */
[----:B0-----:R-:W-:Y:S01]  /*95f60*/  F2FP.PACK_AB R10, R25, R26 ;  /* 0x0000001a190a723e */ /* 0x001fe200000000ff */
[----:B------:R-:W-:Y:S01]  /*95f70*/  IMAD R11, R28, 0x1f, RZ ;  /* 0x0000001f1c0b7824 */ /* 0x000fe200078e02ff */
[----:B------:R-:W2:Y:S04]  /*95f80*/  LDL.LU R26, [R1+0x5c] ;  /* 0x00005c00011a7983 */ /* 0x000ea80000300800 */
[----:B------:R0:W-:Y:S04]  /*95f90*/  STL.64 [R1+0x938], R16 ;  /* 0x0009381001007387 */ /* 0x0001e80000100a00 */
[----:B------:R-:W3:Y:S04]  /*95fa0*/  LDL.LU R22, [R1+0x68] ;  /* 0x0000680001167983 */ /* 0x000ee80000300800 */
[----:B------:R-:W4:Y:S01]  /*95fb0*/  LDL.LU R23, [R1+0xc4] ;  /* 0x0000c40001177983 */ /* 0x000f220000300800 */
[----:B0-----:R-:W-:-:S04]  /*95fc0*/  IADD3 R16, P5, R14, R2, RZ ;  /* 0x000000020e107210 */ /* 0x001fc80007fbe0ff */
[----:B------:R-:W-:-:S05]  /*95fd0*/  LEA.HI.X.SX32 R17, R11, R3, 0x1, P5 ;  /* 0x000000030b117211 */ /* 0x000fca00028f0eff */
[----:B------:R0:W-:Y:S01]  /*95fe0*/  STL.64 [R1+0x930], R16 ;  /* 0x0009301001007387 */ /* 0x0001e20000100a00 */
[----:B------:R-:W-:Y:S01]  /*95ff0*/  F2FP.PACK_AB R6, R20, R21 ;  /* 0x000000151406723e */ /* 0x000fe200000000ff */
[----:B------:R-:W-:Y:S01]  /*96000*/  IMAD R15, R28, 0x66, RZ ;  /* 0x000000661c0f7824 */ /* 0x000fe200078e02ff */
[----:B------:R-:W-:Y:S01]  /*96010*/  F2FP.PACK_AB R11, R24, R27 ;  /* 0x0000001b180b723e */ /* 0x000fe200000000ff */
[----:B------:R-:W2:Y:S04]  /*96020*/  LDL.LU R29, [R1+0xd0] ;  /* 0x0000d000011d7983 */ /* 0x000ea80000300800 */
[----:B------:R-:W2:Y:S01]  /*96030*/  LDL.LU R25, [R1+0xcc] ;  /* 0x0000cc0001197983 */ /* 0x000ea20000300800 */
[----:B0-----:R-:W-:-:S03]  /*96040*/  LEA R16, P5, R28, R2, 0x6 ;  /* 0x000000021c107211 */ /* 0x001fc600078a30ff */
[----:B------:R-:W2:Y:S01]  /*96050*/  LDL.LU R24, [R1+0x80] ;  /* 0x0000800001187983 */ /* 0x000ea20000300800 */
[----:B------:R-:W-:-:S03]  /*96060*/  LEA.HI.X.SX32 R17, R19, R3, 0x1, P5 ;  /* 0x0000000313117211 */ /* 0x000fc600028f0eff */
[----:B------:R-:W2:Y:S04]  /*96070*/  LDL.LU R27, [R1+0x7c] ;  /* 0x00007c00011b7983 */ /* 0x000ea80000300800 */
[----:B------:R-:W-:Y:S04]  /*96080*/  STL.64 [R1+0x928], R16 ;  /* 0x0009281001007387 */ /* 0x000fe80000100a00 */
[----:B------:R-:W-:Y:S04]  /*96090*/  STL.64 [R1+0x2c98], R14 ;  /* 0x002c980e01007387 */ /* 0x000fe80000100a00 */
[----:B------:R0:W-:Y:S04]  /*960a0*/  STS.128 [R0+0x200], R4 ;  /* 0x0002000400007388 */ /* 0x0001e80000000c00 */
[----:B0-----:R-:W2:Y:S01]  /*960b0*/  LDL.LU R6, [R1+0x60] ;  /* 0x0000600001067983 */ /* 0x001ea20000300800 */
[C---:B------:R-:W-:Y:S01]  /*960c0*/  IMAD R21, R28.reuse, 0x33, RZ ;  /* 0x000000331c157824 */ /* 0x040fe200078e02ff */
[----:B------:R-:W-:Y:S01]  /*960d0*/  IADD3 R16, P5, R15, R2, RZ ;  /* 0x000000020f107210 */ /* 0x000fe20007fbe0ff */
[----:B------:R-:W-:Y:S01]  /*960e0*/  IMAD R20, R28, 0x68, RZ ;  /* 0x000000681c147824 */ /* 0x000fe200078e02ff */
[----:B------:R-:W3:Y:S02]  /*960f0*/  LDL.LU R5, [R1+0x6c] ;  /* 0x00006c0001057983 */ /* 0x000ee40000300800 */
[----:B------:R-:W-:-:S02]  /*96100*/  LEA.HI.X.SX32 R17, R21, R3, 0x1, P5 ;  /* 0x0000000315117211 */ /* 0x000fc400028f0eff */
[----:B------:R-:W4:Y:S04]  /*96110*/  LDL.LU R7, [R1+0xc8] ;  /* 0x0000c80001077983 */ /* 0x000f280000300800 */
[----:B------:R0:W-:Y:S01]  /*96120*/  STS.128 [R0+0x280], R8 ;  /* 0x0002800800007388 */ /* 0x0001e20000000c00 */
[----:B------:R-:W-:-:S04]  /*96130*/  IADD3 R14, P5, R20, R2, RZ ;  /* 0x00000002140e7210 */ /* 0x000fc80007fbe0ff */
[----:B------:R-:W-:Y:S01]  /*96140*/  LEA.HI.X.SX32 R15, R12, R3, 0x1, P5 ;  /* 0x000000030c0f7211 */ /* 0x000fe200028f0eff */
[----:B0-----:R-:W3:Y:S04]  /*96150*/  LDL.LU R8, [R1+0x70] ;  /* 0x0000700001087983 */ /* 0x001ee80000300800 */
[----:B------:R-:W3:Y:S04]  /*96160*/  LDL.LU R9, [R1+0x64] ;  /* 0x0000640001097983 */ /* 0x000ee80000300800 */
[----:B------:R-:W3:Y:S04]  /*96170*/  LDL.LU R10, [R1+0x74] ;  /* 0x00007400010a7983 */ /* 0x000ee80000300800 */
[----:B------:R0:W-:Y:S04]  /*96180*/  STL.64 [R1+0x920], R16 ;  /* 0x0009201001007387 */ /* 0x0001e80000100a00 */
[----:B0-----:R-:W3:Y:S04]  /*96190*/  LDL.LU.64 R16, [R1+0x2ca0] ;  /* 0x002ca00001107983 */ /* 0x001ee80000300a00 */
[----:B------:R-:W4:Y:S01]  /*961a0*/  LDL.LU R11, [R1+0xd8] ;  /* 0x0000d800010b7983 */ /* 0x000f220000300800 */
[----:B--2---:R-:W-:-:S03]  /*961b0*/  F2FP.PACK_AB R4, R6, R26 ;  /* 0x0000001a0604723e */ /* 0x004fc600000000ff */
[----:B------:R-:W2:Y:S04]  /*961c0*/  LDL.LU R26, [R1+0xd4] ;  /* 0x0000d400011a7983 */ /* 0x000ea80000300800 */
[----:B------:R-:W2:Y:S01]  /*961d0*/  LDL.LU R12, [R1+0x78] ;  /* 0x00007800010c7983 */ /* 0x000ea20000300800 */
[C---:B------:R-:W-:Y:S02]  /*961e0*/  IMAD R19, R28.reuse, 0x6a, RZ ;  /* 0x0000006a1c137824 */ /* 0x040fe400078e02ff */
[C---:B------:R-:W-:Y:S01]  /*961f0*/  IMAD R6, R28.reuse, 0x35, RZ ;  /* 0x000000351c067824 */ /* 0x040fe200078e02ff */
[----:B------:R0:W-:Y:S01]  /*96200*/  STL.64 [R1+0x918], R14 ;  /* 0x0009180e01007387 */ /* 0x0001e20000100a00 */
[----:B------:R-:W-:Y:S01]  /*96210*/  IMAD R21, R28, 0x6c, RZ ;  /* 0x0000006c1c157824 */ /* 0x000fe200078e02ff */
[----:B0-----:R-:W-:-:S04]  /*96220*/  IADD3 R14, P5, R19, R2, RZ ;  /* 0x00000002130e7210 */ /* 0x001fc80007fbe0ff */
[----:B------:R-:W-:-:S05]  /*96230*/  LEA.HI.X.SX32 R15, R6, R3, 0x1, P5 ;  /* 0x00000003060f7211 */ /* 0x000fca00028f0eff */
[----:B------:R0:W-:Y:S04]  /*96240*/  STL.64 [R1+0x910], R14 ;  /* 0x0009100e01007387 */ /* 0x0001e80000100a00 */
[----:B------:R1:W-:Y:S01]  /*96250*/  STL.64 [R1+0x2c90], R20 ;  /* 0x002c901401007387 */ /* 0x0003e20000100a00 */
[----:B0-----:R-:W-:-:S04]  /*96260*/  IADD3 R14, P5, R21, R2, RZ ;  /* 0x00000002150e7210 */ /* 0x001fc80007fbe0ff */
[----:B---3--:R-:W-:-:S05]  /*96270*/  LEA.HI.X.SX32 R15, R16, R3, 0x1, P5 ;  /* 0x00000003100f7211 */ /* 0x008fca00028f0eff */
[----:B------:R0:W-:Y:S04]  /*96280*/  STL.64 [R1+0x908], R14 ;  /* 0x0009080e01007387 */ /* 0x0001e80000100a00 */
[----:B-1----:R-:W3:Y:S01]  /*96290*/  LDL.LU R20, [R1+0x100] ;  /* 0x0001000001147983 */ /* 0x002ee20000300800 */
[----:B--2---:R-:W-:Y:S02]  /*962a0*/  F2FP.PACK_AB R6, R12, R10 ;  /* 0x0000000a0c06723e */ /* 0x004fe400000000ff */
[----:B------:R-:W-:Y:S02]  /*962b0*/  F2FP.PACK_AB R10, R29, R25 ;  /* 0x000000191d0a723e */ /* 0x000fe400000000ff */
[----:B------:R-:W3:Y:S01]  /*962c0*/  LDL.LU R29, [R1+0xfc] ;  /* 0x0000fc00011d7983 */ /* 0x000ee20000300800 */
[----:B------:R-:W-:Y:S01]  /*962d0*/  F2FP.PACK_AB R5, R5, R22 ;  /* 0x000000160505723e */ /* 0x000fe200000000ff */
[----:B------:R-:W-:Y:S01]  /*962e0*/  IMAD R22, R28, 0x6e, RZ ;  /* 0x0000006e1c167824 */ /* 0x000fe200078e02ff */
[----:B------:R-:W-:Y:S01]  /*962f0*/  F2FP.PACK_AB R8, R8, R9 ;  /* 0x000000090808723e */ /* 0x000fe200000000ff */
[----:B------:R-:W2:Y:S01]  /*96300*/  LDL.LU R25, [R1+0x13c] ;  /* 0x00013c0001197983 */ /* 0x000ea20000300800 */
[----:B----4-:R-:W-:Y:S01]  /*96310*/  F2FP.PACK_AB R9, R7, R23 ;  /* 0x000000170709723e */ /* 0x010fe200000000ff */
[----:B------:R-:W-:Y:S01]  /*96320*/  IMAD R7, R28, 0x37, RZ ;  /* 0x000000371c077824 */ /* 0x000fe200078e02ff */
[----:B0-----:R-:W-:Y:S01]  /*96330*/  IADD3 R14, P5, R22, R2, RZ ;  /* 0x00000002160e7210 */ /* 0x001fe20007fbe0ff */
[----:B------:R-:W-:-:S03]  /*96340*/  IMAD R23, R28, 0x70, RZ ;  /* 0x000000701c177824 */ /* 0x000fc600078e02ff */
[----:B------:R-:W-:-:S05]  /*96350*/  LEA.HI.X.SX32 R15, R7, R3, 0x1, P5 ;  /* 0x00000003070f7211 */ /* 0x000fca00028f0eff */
[----:B------:R0:W-:Y:S01]  /*96360*/  STL.64 [R1+0x900], R14 ;  /* 0x0009000e01007387 */ /* 0x0001e20000100a00 */
[----:B------:R-:W-:Y:S01]  /*96370*/  IMAD R16, R28, 0x72, RZ ;  /* 0x000000721c107824 */ /* 0x000fe200078e02ff */
[----:B------:R-:W-:Y:S02]  /*96380*/  F2FP.PACK_AB R7, R24, R27 ;  /* 0x0000001b1807723e */ /* 0x000fe400000000ff */
[----:B------:R-:W-:Y:S01]  /*96390*/  STL.64 [R1+0x2c80], R22 ;  /* 0x002c801601007387 */ /* 0x000fe20000100a00 */
[----:B------:R-:W-:-:S03]  /*963a0*/  IMAD R12, R28, 0x39, RZ ;  /* 0x000000391c0c7824 */ /* 0x000fc600078e02ff */
[----:B------:R-:W4:Y:S01]  /*963b0*/  LDL.LU R27, [R1+0x104] ;  /* 0x00010400011b7983 */ /* 0x000f220000300800 */
[----:B0-----:R-:W-:-:S04]  /*963c0*/  IADD3 R14, P5, R23, R2, RZ ;  /* 0x00000002170e7210 */ /* 0x001fc80007fbe0ff */
[-C--:B------:R-:W-:Y:S01]  /*963d0*/  LEA.HI.X.SX32 R15, R17, R3.reuse, 0x1, P5 ;  /* 0x00000003110f7211 */ /* 0x080fe200028f0eff */
[----:B------:R-:W-:Y:S04]  /*963e0*/  STS.128 [R0+0x300], R4 ;  /* 0x0003000400007388 */ /* 0x000fe80000000c00 */
[----:B------:R0:W-:Y:S01]  /*963f0*/  STL.64 [R1+0x8f8], R14 ;  /* 0x0008f80e01007387 */ /* 0x0001e20000100a00 */
[----:B------:R-:W-:Y:S01]  /*96400*/  F2FP.PACK_AB R11, R11, R26 ;  /* 0x0000001a0b0b723e */ /* 0x000fe200000000ff */
[----:B------:R-:W-:Y:S01]  /*96410*/  IMAD R24, R28, 0x74, RZ ;  /* 0x000000741c187824 */ /* 0x000fe200078e02ff */
[-C--:B0-----:R-:W-:Y:S01]  /*96420*/  IADD3 R14, P5, R16, R2.reuse, RZ ;  /* 0x00000002100e7210 */ /* 0x081fe20007fbe0ff */
[----:B------:R-:W4:Y:S03]  /*96430*/  LDL.LU R7, [R1+0x108] ;  /* 0x0001080001077983 */ /* 0x000f260000300800 */
[----:B------:R-:W-:Y:S01]  /*96440*/  LEA.HI.X.SX32 R15, R12, R3, 0x1, P5 ;  /* 0x000000030c0f7211 */ /* 0x000fe200028f0eff */
[----:B------:R-:W2:Y:S04]  /*96450*/  LDL.LU R6, [R1+0x114] ;  /* 0x0001140001067983 */ /* 0x000ea80000300800 */
[----:B------:R-:W2:Y:S04]  /*96460*/  LDL.LU R22, [R1+0x14c] ;  /* 0x00014c0001167983 */ /* 0x000ea80000300800 */
[----:B------:R-:W2:Y:S04]  /*96470*/  LDL.LU R12, [R1+0x128] ;  /* 0x00012800010c7983 */ /* 0x000ea80000300800 */
[----:B------:R-:W2:Y:S04]  /*96480*/  LDL.LU R23, [R1+0x124] ;  /* 0x0001240001177983 */ /* 0x000ea80000300800 */
[----:B------:R0:W-:Y:S04]  /*96490*/  STL.64 [R1+0x8f0], R14 ;  /* 0x0008f00e01007387 */ /* 0x0001e80000100a00 */
[----:B------:R1:W-:Y:S01]  /*964a0*/  STS.128 [R0+0x380], R8 ;  /* 0x0003800800007388 */ /* 0x0003e20000000c00 */
[----:B------:R-:W-:Y:S01]  /*964b0*/  IMAD R17, R28, 0x76, RZ ;  /* 0x000000761c117824 */ /* 0x000fe200078e02ff */
[----:B0-----:R-:W-:-:S04]  /*964c0*/  IADD3 R14, P5, R24, R2, RZ ;  /* 0x00000002180e7210 */ /* 0x001fc80007fbe0ff */
[----:B------:R-:W-:Y:S01]  /*964d0*/  LEA.HI.X.SX32 R15, R13, R3, 0x1, P5 ;  /* 0x000000030d0f7211 */ /* 0x000fe200028f0eff */
[----:B-1----:R-:W2:Y:S04]  /*964e0*/  LDL.LU R8, [R1+0x140] ;  /* 0x0001400001087983 */ /* 0x002ea80000300800 */
[----:B------:R-:W2:Y:S01]  /*964f0*/  LDL.LU R9, [R1+0x144] ;  /* 0x0001440001097983 */ /* 0x000ea20000300800 */
[----:B------:R-:W-:-:S03]  /*96500*/  IMAD R5, R28, 0x3b, RZ ;  /* 0x0000003b1c057824 */ /* 0x000fc600078e02ff */
[----:B------:R-:W2:Y:S04]  /*96510*/  LDL.LU R10, [R1+0x118] ;  /* 0x00011800010a7983 */ /* 0x000ea80000300800 */
[----:B------:R-:W2:Y:S04]  /*96520*/  LDL.LU R11, [R1+0x150] ;  /* 0x00015000010b7983 */ /* 0x000ea80000300800 */
[----:B------:R-:W2:Y:S04]  /*96530*/  LDL.LU R13, [R1+0x148] ;  /* 0x00014800010d7983 */ /* 0x000ea80000300800 */
[----:B------:R0:W-:Y:S04]  /*96540*/  STL.64 [R1+0x8e8], R14 ;  /* 0x0008e80e01007387 */ /* 0x0001e80000100a00 */
[----:B------:R-:W-:Y:S01]  /*96550*/  STL.64 [R1+0x2c68], R16 ;  /* 0x002c681001007387 */ /* 0x000fe20000100a00 */
[----:B0-----:R-:W-:-:S04]  /*96560*/  IADD3 R14, P5, R17, R2, RZ ;  /* 0x00000002110e7210 */ /* 0x001fc80007fbe0ff */
[----:B------:R-:W-:Y:S02]  /*96570*/  LEA.HI.X.SX32 R15, R5, R3, 0x1, P5 ;  /* 0x00000003050f7211 */ /* 0x000fe400028f0eff */
[----:B---3--:R-:W-:Y:S02]  /*96580*/  F2FP.PACK_AB R4, R20, R29 ;  /* 0x0000001d1404723e */ /* 0x008fe400000000ff */
[----:B------:R-:W3:Y:S04]  /*96590*/  LDL.LU R20, [R1+0x158] ;  /* 0x0001580001147983 */ /* 0x000ee80000300800 */
[----:B------:R-:W3:Y:S04]  /*965a0*/  LDL.LU R29, [R1+0x154] ;  /* 0x00015400011d7983 */ /* 0x000ee80000300800 */
[----:B------:R0:W-:Y:S04]  /*965b0*/  STL.64 [R1+0x8e0], R14 ;  /* 0x0008e00e01007387 */ /* 0x0001e80000100a00 */
[----:B0-----:R-:W3:Y:S01]  /*965c0*/  LDL.LU.64 R14, [R1+0x2c98] ;  /* 0x002c9800010e7983 */ /* 0x001ee20000300a00 */
[----:B------:R-:W-:-:S05]  /*965d0*/  IMAD R26, R28, 0x78, RZ ;  /* 0x000000781c1a7824 */ /* 0x000fca00078e02ff */
[----:B------:R-:W-:-:S04]  /*965e0*/  IADD3 R16, P5, R26, R2, RZ ;  /* 0x000000021a107210 */ /* 0x000fc80007fbe0ff */
[----:B------:R-:W-:-:S05]  /*965f0*/  LEA.HI.X.SX32 R17, R18, R3, 0x1, P5 ;  /* 0x0000000312117211 */ /* 0x000fca00028f0eff */
[----:B------:R0:W-:Y:S01]  /*96600*/  STL.64 [R1+0x8d8], R16 ;  /* 0x0008d81001007387 */ /* 0x0001e20000100a00 */
[----:B----4-:R-:W-:Y:S01]  /*96610*/  F2FP.PACK_AB R5, R7, R27 ;  /* 0x0000001b0705723e */ /* 0x010fe200000000ff */
[C---:B------:R-:W-:Y:S02]  /*96620*/  IMAD R7, R28.reuse, 0x3d, RZ ;  /* 0x0000003d1c077824 */ /* 0x040fe400078e02ff */
[C---:B------:R-:W-:Y:S02]  /*96630*/  IMAD R27, R28.reuse, 0x7c, RZ ;  /* 0x0000007c1c1b7824 */ /* 0x040fe400078e02ff */
[----:B------:R-:W-:Y:S01]  /*96640*/  IMAD R18, R28, 0x7e, RZ ;  /* 0x0000007e1c127824 */ /* 0x000fe200078e02ff */
[----:B--2---:R-:W-:Y:S01]  /*96650*/  F2FP.PACK_AB R8, R8, R25 ;  /* 0x000000190808723e */ /* 0x004fe200000000ff */
[----:B------:R-:W-:-:S05]  /*96660*/  IMAD R25, R28, 0x7a, RZ ;  /* 0x0000007a1c197824 */ /* 0x000fca00078e02ff */
[----:B0-----:R-:W-:Y:S01]  /*96670*/  IADD3 R16, P5, R25, R2, RZ ;  /* 0x0000000219107210 */ /* 0x001fe20007fbe0ff */
[----:B------:R-:W-:Y:S03]  /*96680*/  STL.64 [R1+0x2c70], R24 ;  /* 0x002c701801007387 */ /* 0x000fe60000100a00 */
[----:B------:R-:W-:Y:S01]  /*96690*/  LEA.HI.X.SX32 R17, R7, R3, 0x1, P5 ;  /* 0x0000000307117211 */ /* 0x000fe200028f0eff */
[----:B------:R-:W-:Y:S04]  /*966a0*/  STL [R1+0x2c78], R25 ;  /* 0x002c781901007387 */ /* 0x000fe80000100800 */
[----:B------:R0:W-:Y:S01]  /*966b0*/  STL.64 [R1+0x8d0], R16 ;  /* 0x0008d01001007387 */ /* 0x0001e20000100a00 */
[----:B------:R-:W-:-:S03]  /*966c0*/  F2FP.PACK_AB R6, R10, R6 ;  /* 0x000000060a06723e */ /* 0x000fc600000000ff */
[----:B------:R1:W-:Y:S01]  /*966d0*/  STL.64 [R1+0x2c58], R26 ;  /* 0x002c581a01007387 */ /* 0x0003e20000100a00 */
[----:B------:R-:W-:Y:S02]  /*966e0*/  F2FP.PACK_AB R10, R11, R22 ;  /* 0x000000160b0a723e */ /* 0x000fe400000000ff */
[----:B0-----:R-:W-:Y:S01]  /*966f0*/  IADD3 R16, P5, R27, R2, RZ ;  /* 0x000000021b107210 */ /* 0x001fe20007fbe0ff */
[----:B-1----:R-:W2:Y:S04]  /*96700*/  LDL.LU R26, [R1+0x1a0] ;  /* 0x0001a000011a7983 */ /* 0x002ea80000300800 */
[----:B------:R-:W2:Y:S01]  /*96710*/  LDL.LU R27, [R1+0x19c] ;  /* 0x00019c00011b7983 */ /* 0x000ea20000300800 */
[----:B------:R-:W-:-:S03]  /*96720*/  F2FP.PACK_AB R7, R12, R23 ;  /* 0x000000170c07723e */ /* 0x000fc600000000ff */
[----:B------:R-:W4:Y:S01]  /*96730*/  LDL.LU R25, [R1+0x1b0] ;  /* 0x0001b00001197983 */ /* 0x000f220000300800 */
[----:B------:R-:W-:-:S03]  /*96740*/  F2FP.PACK_AB R9, R13, R9 ;  /* 0x000000090d09723e */ /* 0x000fc600000000ff */
[----:B------:R-:W4:Y:S01]  /*96750*/  LDL.LU R22, [R1+0x1ac] ;  /* 0x0001ac0001167983 */ /* 0x000f220000300800 */
[----:B------:R-:W-:-:S03]  /*96760*/  IMAD R13, R28, 0x3f, RZ ;  /* 0x0000003f1c0d7824 */ /* 0x000fc600078e02ff */
[----:B------:R0:W-:Y:S02]  /*96770*/  STS.128 [R0+0x400], R4 ;  /* 0x0004000400007388 */ /* 0x0001e40000000c00 */
[----:B0-----:R-:W-:Y:S02]  /*96780*/  MOV R7, R21 ;  /* 0x0000001500077202 */ /* 0x001fe40000000f00 */
[----:B---3--:R-:W-:Y:S02]  /*96790*/  F2FP.PACK_AB R11, R20, R29 ;  /* 0x0000001d140b723e */ /* 0x008fe400000000ff */
[----:B------:R-:W-:Y:S02]  /*967a0*/  LEA.HI.X.SX32 R17, R14, R3, 0x1, P5 ;  /* 0x000000030e117211 */ /* 0x000fe400028f0eff */
[----:B------:R-:W3:Y:S04]  /*967b0*/  LDL.LU R14, [R1+0x1a4] ;  /* 0x0001a400010e7983 */ /* 0x000ee80000300800 */
[----:B------:R-:W3:Y:S04]  /*967c0*/  LDL.LU R24, [R1+0x1b8] ;  /* 0x0001b80001187983 */ /* 0x000ee80000300800 */
[----:B------:R-:W3:Y:S04]  /*967d0*/  LDL.LU R23, [R1+0x1b4] ;  /* 0x0001b40001177983 */ /* 0x000ee80000300800 */
[----:B------:R0:W-:Y:S04]  /*967e0*/  STL.64 [R1+0x8c8], R16 ;  /* 0x0008c81001007387 */ /* 0x0001e80000100a00 */
[----:B------:R-:W-:Y:S01]  /*967f0*/  STL.64 [R1+0x2c88], R18 ;  /* 0x002c881201007387 */ /* 0x000fe20000100a00 */
[----:B0-----:R-:W-:-:S04]  /*96800*/  IADD3 R16, P5, R18, R2, RZ ;  /* 0x0000000212107210 */ /* 0x001fc80007fbe0ff */
[----:B------:R-:W-:Y:S02]  /*96810*/  LEA.HI.X.SX32 R17, R13, R3, 0x1, P5 ;  /* 0x000000030d117211 */ /* 0x000fe400028f0eff */
[----:B------:R-:W-:Y:S01]  /*96820*/  LEA R20, P5, R28, R2, 0x7 ;  /* 0x000000021c147211 */ /* 0x000fe200078a38ff */
[----:B------:R-:W4:Y:S04]  /*96830*/  LDL.LU R13, [R1+0x1a8] ;  /* 0x0001a800010d7983 */ /* 0x000f280000300800 */
[----:B------:R0:W-:Y:S01]  /*96840*/  STL.64 [R1+0x8c0], R16 ;  /* 0x0008c01001007387 */ /* 0x0001e20000100a00 */
[----:B------:R-:W-:-:S03]  /*96850*/  MOV R6, R20 ;  /* 0x0000001400067202 */ /* 0x000fc60000000f00 */
[----:B0-----:R-:W4:Y:S04]  /*96860*/  LDL.LU R16, [R1+0x1d4] ;  /* 0x0001d40001107983 */ /* 0x001f280000300800 */
[----:B------:R-:W4:Y:S04]  /*96870*/  LDL.LU R17, [R1+0x1d0] ;  /* 0x0001d00001117983 */ /* 0x000f280000300800 */
[----:B------:R0:W-:Y:S04]  /*96880*/  STL [R1+0x8b8], R20 ;  /* 0x0008b81401007387 */ /* 0x0001e80000100800 */
[----:B0-----:R-:W4:Y:S01]  /*96890*/  LDL.LU.64 R20, [R1+0x2c90] ;  /* 0x002c900001147983 */ /* 0x001f220000300a00 */
[C---:B------:R-:W-:Y:S01]  /*968a0*/  SHF.L.U32 R12, R28.reuse, 0x6, RZ ;  /* 0x000000061c0c7819 */ /* 0x040fe200000006ff */
[----:B------:R-:W-:-:S02]  /*968b0*/  IMAD R18, R28, 0xcc, RZ ;  /* 0x000000cc1c127824 */ /* 0x000fc400078e02ff */
[----:B------:R0:W-:Y:S01]  /*968c0*/  STS.128 [R0+0x480], R8 ;  /* 0x0004800800007388 */ /* 0x0001e20000000c00 */
[-C--:B------:R-:W-:Y:S01]  /*968d0*/  LEA.HI.X.SX32 R7, R12, R3.reuse, 0x1, P5 ;  /* 0x000000030c077211 */ /* 0x080fe200028f0eff */
[C---:B------:R-:W-:Y:S02]  /*968e0*/  IMAD R29, R28.reuse, 0xce, RZ ;  /* 0x000000ce1c1d7824 */ /* 0x040fe400078e02ff */
[C---:B------:R-:W-:Y:S02]  /*968f0*/  IMAD R4, R28.reuse, 0x67, RZ ;  /* 0x000000671c047824 */ /* 0x040fe400078e02ff */
[----:B------:R-:W-:Y:S01]  /*96900*/  IMAD R5, R28, 0xd0, RZ ;  /* 0x000000d01c057824 */ /* 0x000fe200078e02ff */
[----:B0-----:R-:W-:Y:S01]  /*96910*/  IADD3 R10, P5, R18, R2, RZ ;  /* 0x00000002120a7210 */ /* 0x001fe20007fbe0ff */
[----:B------:R-:W4:Y:S03]  /*96920*/  LDL.LU R8, [R1+0x1d8] ;  /* 0x0001d80001087983 */ /* 0x000f260000300800 */
[----:B------:R-:W-:-:S02]  /*96930*/  LEA.HI.X.SX32 R11, R15, R3, 0x1, P5 ;  /* 0x000000030f0b7211 */ /* 0x000fc400028f0eff */
[----:B------:R-:W-:Y:S01]  /*96940*/  IADD3 R18, P5, R29, R2, RZ ;  /* 0x000000021d127210 */ /* 0x000fe20007fbe0ff */
[----:B------:R0:W-:Y:S03]  /*96950*/  STL [R1+0x8bc], R7 ;  /* 0x0008bc0701007387 */ /* 0x0001e60000100800 */
[----:B------:R-:W-:Y:S01]  /*96960*/  LEA.HI.X.SX32 R19, R4, R3, 0x1, P5 ;  /* 0x0000000304137211 */ /* 0x000fe200028f0eff */
[----:B------:R-:W4:Y:S01]  /*96970*/  LDL.LU R6, [R1+0x1e4] ;  /* 0x0001e40001067983 */ /* 0x000f220000300800 */
[----:B--2---:R-:W-:-:S03]  /*96980*/  F2FP.PACK_AB R12, R26, R27 ;  /* 0x0000001b1a0c723e */ /* 0x004fc600000000ff */
[----:B0-----:R-:W2:Y:S04]  /*96990*/  LDL.LU R7, [R1+0x1e0] ;  /* 0x0001e00001077983 */ /* 0x001ea80000300800 */
[----:B------:R-:W2:Y:S04]  /*969a0*/  LDL.LU R26, [R1+0x1ec] ;  /* 0x0001ec00011a7983 */ /* 0x000ea80000300800 */
[----:B------:R-:W2:Y:S04]  /*969b0*/  LDL.LU R27, [R1+0x1e8] ;  /* 0x0001e800011b7983 */ /* 0x000ea80000300800 */
[----:B------:R0:W-:Y:S04]  /*969c0*/  STL.64 [R1+0x8b0], R10 ;  /* 0x0008b00a01007387 */ /* 0x0001e80000100a00 */
[----:B0-----:R-:W2:Y:S04]  /*969d0*/  LDL.LU R11, [R1+0x1f0] ;  /* 0x0001f000010b7983 */ /* 0x001ea80000300800 */
[----:B------:R0:W-:Y:S02]  /*969e0*/  STL.64 [R1+0x8a8], R18 ;  /* 0x0008a81201007387 */ /* 0x0001e40000100a00 */
[----:B0-----:R-:W-:-:S02]  /*969f0*/  IADD3 R18, P5, R5, R2, RZ ;  /* 0x0000000205127210 */ /* 0x001fc40007fbe0ff */
[----:B---3--:R-:W-:Y:S02]  /*96a00*/  F2FP.PACK_AB R15, R24, R23 ;  /* 0x00000017180f723e */ /* 0x008fe400000000ff */
[----:B----4-:R-:W-:Y:S02]  /*96a10*/  F2FP.PACK_AB R13, R13, R14 ;  /* 0x0000000e0d0d723e */ /* 0x010fe400000000ff */
[----:B------:R-:W-:-:S05]  /*96a20*/  F2FP.PACK_AB R14, R25, R22 ;  /* 0x00000016190e723e */ /* 0x000fca00000000ff */
[----:B------:R-:W-:Y:S01]  /*96a30*/  STS.128 [R0+0x500], R12 ;  /* 0x0005000c00007388 */ /* 0x000fe20000000c00 */
[----:B------:R-:W-:-:S05]  /*96a40*/  LEA.HI.X.SX32 R19, R20, R3, 0x1, P5 ;  /* 0x0000000314137211 */ /* 0x000fca00028f0eff */
[----:B------:R0:W-:Y:S04]  /*96a50*/  STL.64 [R1+0x8a0], R18 ;  /* 0x0008a01201007387 */ /* 0x0001e80000100a00 */
[----:B0-----:R-:W3:Y:S04]  /*96a60*/  LDL.LU.64 R18, [R1+0x2c88] ;  /* 0x002c880001127983 */ /* 0x001ee80000300a00 */
[----:B------:R-:W4:Y:S04]  /*96a70*/  LDL.LU R9, [R1+0x1f8] ;  /* 0x0001f80001097983 */ /* 0x000f280000300800 */
[----:B------:R-:W4:Y:S04]  /*96a80*/  LDL.LU R10, [R1+0x200] ;  /* 0x00020000010a7983 */ /* 0x000f280000300800 */
[----:B------:R-:W4:Y:S01]  /*96a90*/  LDL.LU R13, [R1+0x1dc] ;  /* 0x0001dc00010d7983 */ /* 0x000f220000300800 */
[----:B------:R-:W-:-:S03]  /*96aa0*/  IMAD R22, R28, 0xd2, RZ ;  /* 0x000000d21c167824 */ /* 0x000fc600078e02ff */
[----:B------:R-:W4:Y:S01]  /*96ab0*/  LDL.LU R14, [R1+0x1f4] ;  /* 0x0001f400010e7983 */ /* 0x000f220000300800 */
[----:B------:R-:W-:Y:S01]  /*96ac0*/  IMAD R5, R28, 0x69, RZ ;  /* 0x000000691c057824 */ /* 0x000fe200078e02ff */
[-C--:B------:R-:W-:Y:S01]  /*96ad0*/  IADD3 R22, P5, R22, R2.reuse, RZ ;  /* 0x0000000216167210 */ /* 0x080fe20007fbe0ff */
[----:B------:R-:W-:Y:S01]  /*96ae0*/  IMAD R24, R28, 0xd4, RZ ;  /* 0x000000d41c187824 */ /* 0x000fe200078e02ff */
[----:B------:R-:W4:Y:S02]  /*96af0*/  LDL.LU R15, [R1+0x208] ;  /* 0x00020800010f7983 */ /* 0x000f240000300800 */
[----:B------:R-:W-:Y:S02]  /*96b00*/  LEA.HI.X.SX32 R23, R5, R3, 0x1, P5 ;  /* 0x0000000305177211 */ /* 0x000fe400028f0eff */
[----:B------:R-:W-:Y:S02]  /*96b10*/  F2FP.PACK_AB R4, R16, R17 ;  /* 0x000000111004723e */ /* 0x000fe400000000ff */
[----:B------:R-:W4:Y:S01]  /*96b20*/  LDL.LU R16, [R1+0x218] ;  /* 0x0002180001107983 */ /* 0x000f220000300800 */
[----:B------:R-:W-:-:S03]  /*96b30*/  IADD3 R24, P5, R24, R2, RZ ;  /* 0x0000000218187210 */ /* 0x000fc60007fbe0ff */
[----:B------:R-:W4:Y:S01]  /*96b40*/  LDL.LU R17, [R1+0x210] ;  /* 0x0002100001117983 */ /* 0x000f220000300800 */
[----:B------:R-:W-:-:S03]  /*96b50*/  IMAD R20, R28, 0xd6, RZ ;  /* 0x000000d61c147824 */ /* 0x000fc600078e02ff */
[----:B------:R0:W-:Y:S04]  /*96b60*/  STL.64 [R1+0x898], R22 ;  /* 0x0008981601007387 */ /* 0x0001e80000100a00 */
[----:B0-----:R-:W4:Y:S01]  /*96b70*/  LDL.LU.64 R22, [R1+0x2c80] ;  /* 0x002c800001167983 */ /* 0x001f220000300a00 */
[----:B------:R-:W-:Y:S01]  /*96b80*/  IMAD R12, R28, 0xd8, RZ ;  /* 0x000000d81c0c7824 */ /* 0x000fe200078e02ff */
[----:B--2---:R-:W-:Y:S02]  /*96b90*/  F2FP.PACK_AB R6, R6, R7 ;  /* 0x000000070606723e */ /* 0x004fe400000000ff */
[----:B------:R-:W-:Y:S02]  /*96ba0*/  F2FP.PACK_AB R7, R26, R27 ;  /* 0x0000001b1a07723e */ /* 0x000fe400000000ff */
[----:B---3--:R-:W-:-:S05]  /*96bb0*/  LEA.HI.X.SX32 R25, R19, R3, 0x1, P5 ;  /* 0x0000000313197211 */ /* 0x008fca00028f0eff */
[----:B------:R0:W-:Y:S04]  /*96bc0*/  STL.64 [R1+0x890], R24 ;  /* 0x0008901801007387 */ /* 0x0001e80000100a00 */
[----:B------:R-:W2:Y:S01]  /*96bd0*/  LDL.LU R26, [R1+0x634] ;  /* 0x00063400011a7983 */ /* 0x000ea20000300800 */
[----:B----4-:R-:W-:Y:S01]  /*96be0*/  F2FP.PACK_AB R5, R13, R8 ;  /* 0x000000080d05723e */ /* 0x010fe200000000ff */
[----:B------:R-:W-:Y:S02]  /*96bf0*/  IMAD R8, R28, 0x6b, RZ ;  /* 0x0000006b1c087824 */ /* 0x000fe400078e02ff */
[----:B------:R-:W2:Y:S01]  /*96c00*/  LDL.LU R27, [R1+0x630] ;  /* 0x00063000011b7983 */ /* 0x000ea20000300800 */
[----:B0-----:R-:W-:-:S04]  /*96c10*/  IADD3 R24, P5, R20, R2, RZ ;  /* 0x0000000214187210 */ /* 0x001fc80007fbe0ff */
[----:B------:R-:W-:-:S05]  /*96c20*/  LEA.HI.X.SX32 R25, R8, R3, 0x1, P5 ;  /* 0x0000000308197211 */ /* 0x000fca00028f0eff */
[----:B------:R0:W-:Y:S02]  /*96c30*/  STL.64 [R1+0x888], R24 ;  /* 0x0008881801007387 */ /* 0x0001e40000100a00 */
[----:B0-----:R-:W-:-:S04]  /*96c40*/  IADD3 R24, P5, R12, R2, RZ ;  /* 0x000000020c187210 */ /* 0x001fc80007fbe0ff */
[----:B------:R-:W-:Y:S02]  /*96c50*/  LEA.HI.X.SX32 R25, R21, R3, 0x1, P5 ;  /* 0x0000000315197211 */ /* 0x000fe400028f0eff */
[----:B------:R-:W3:Y:S01]  /*96c60*/  LDL.LU R21, [R1+0x1fc] ;  /* 0x0001fc0001157983 */ /* 0x000ee20000300800 */
[----:B------:R-:W-:Y:S01]  /*96c70*/  IMAD R19, R28, 0xda, RZ ;  /* 0x000000da1c137824 */ /* 0x000fe200078e02ff */
[----:B------:R-:W-:Y:S02]  /*96c80*/  F2FP.PACK_AB R8, R14, R11 ;  /* 0x0000000b0e08723e */ /* 0x000fe400000000ff */
[----:B------:R-:W4:Y:S01]  /*96c90*/  LDL.LU R13, [R1+0x640] ;  /* 0x00064000010d7983 */ /* 0x000f220000300800 */
[----:B------:R-:W-:-:S03]  /*96ca0*/  IMAD R11, R28, 0x6d, RZ ;  /* 0x0000006d1c0b7824 */ /* 0x000fc600078e02ff */
[----:B------:R-:W2:Y:S04]  /*96cb0*/  LDL.LU R14, [R1+0x648] ;  /* 0x00064800010e7983 */ /* 0x000ea80000300800 */
[----:B------:R0:W-:Y:S01]  /*96cc0*/  STL.64 [R1+0x880], R24 ;  /* 0x0008801801007387 */ /* 0x0001e20000100a00 */
[----:B------:R-:W-:-:S03]  /*96cd0*/  IMAD R12, R28, 0xdc, RZ ;  /* 0x000000dc1c0c7824 */ /* 0x000fc600078e02ff */
[----:B------:R1:W-:Y:S01]  /*96ce0*/  STL.64 [R1+0x2c50], R18 ;  /* 0x002c501201007387 */ /* 0x0003e20000100a00 */
[----:B0-----:R-:W-:-:S04]  /*96cf0*/  IADD3 R24, P5, R19, R2, RZ ;  /* 0x0000000213187210 */ /* 0x001fc80007fbe0ff */
[----:B------:R-:W-:Y:S01]  /*96d00*/  LEA.HI.X.SX32 R25, R11, R3, 0x1, P5 ;  /* 0x000000030b197211 */ /* 0x000fe200028f0eff */
[----:B-1----:R-:W2:Y:S04]  /*96d10*/  LDL.LU R18, [R1+0x6c0] ;  /* 0x0006c00001127983 */ /* 0x002ea80000300800 */
[----:B------:R0:W-:Y:S01]  /*96d20*/  STL.64 [R1+0x878], R24 ;  /* 0x0008781801007387 */ /* 0x0001e20000100a00 */
[----:B------:R-:W-:-:S03]  /*96d30*/  F2FP.PACK_AB R10, R15, R10 ;  /* 0x0000000a0f0a723e */ /* 0x000fc600000000ff */
[----:B------:R-:W2:Y:S04]  /*96d40*/  LDL.LU R19, [R1+0x6c8] ;  /* 0x0006c80001137983 */ /* 0x000ea80000300800 */
[----:B------:R-:W2:Y:S01]  /*96d50*/  LDL.LU R15, [R1+0x6c4] ;  /* 0x0006c400010f7983 */ /* 0x000ea20000300800 */
[----:B0-----:R-:W-:-:S04]  /*96d60*/  IADD3 R24, P5, R12, R2, RZ ;  /* 0x000000020c187210 */ /* 0x001fc80007fbe0ff */
[----:B------:R-:W-:-:S05]  /*96d70*/  LEA.HI.X.SX32 R25, R22, R3, 0x1, P5 ;  /* 0x0000000316197211 */ /* 0x000fca00028f0eff */
[----:B------:R0:W-:Y:S04]  /*96d80*/  STL.64 [R1+0x870], R24 ;  /* 0x0008701801007387 */ /* 0x0001e80000100a00 */
[----:B0-----:R-:W2:Y:S01]  /*96d90*/  LDL.LU R25, [R1+0x2c78] ;  /* 0x002c780001197983 */ /* 0x001ea20000300800 */
[----:B---3--:R-:W-:Y:S01]  /*96da0*/  F2FP.PACK_AB R9, R21, R9 ;  /* 0x000000091509723e */ /* 0x008fe200000000ff */
[----:B------:R-:W-:-:S05]  /*96db0*/  IMAD R21, R28, 0xde, RZ ;  /* 0x000000de1c157824 */ /* 0x000fca00078e02ff */
[----:B------:R0:W-:Y:S04]  /*96dc0*/  STL.64 [R1+0x2c08], R20 ;  /* 0x002c081401007387 */ /* 0x0001e80000100a00 */
[----:B0-----:R-:W4:Y:S01]  /*96dd0*/  LDL.LU R20, [R1+0x644] ;  /* 0x0006440001147983 */ /* 0x001f220000300800 */
[----:B------:R-:W-:Y:S01]  /*96de0*/  F2FP.PACK_AB R11, R16, R17 ;  /* 0x00000011100b723e */ /* 0x000fe200000000ff */
[C---:B------:R-:W-:Y:S01]  /*96df0*/  IMAD R12, R28.reuse, 0x6f, RZ ;  /* 0x0000006f1c0c7824 */ /* 0x040fe200078e02ff */
[----:B------:R-:W-:Y:S01]  /*96e00*/  IADD3 R24, P5, R21, R2, RZ ;  /* 0x0000000215187210 */ /* 0x000fe20007fbe0ff */
[C---:B------:R-:W-:Y:S01]  /*96e10*/  IMAD R16, R28.reuse, 0xe0, RZ ;  /* 0x000000e01c107824 */ /* 0x040fe200078e02ff */
[----:B------:R0:W-:Y:S04]  /*96e20*/  STS.128 [R0+0x580], R4 ;  /* 0x0005800400007388 */ /* 0x0001e80000000c00 */
[----:B------:R1:W-:Y:S01]  /*96e30*/  STL [R1+0x868], R24 ;  /* 0x0008681801007387 */ /* 0x0003e20000100800 */
[----:B------:R-:W-:-:S03]  /*96e40*/  IMAD R22, R28, 0xe2, RZ ;  /* 0x000000e21c167824 */ /* 0x000fc600078e02ff */
[----:B------:R3:W-:Y:S01]  /*96e50*/  STS.128 [R0+0x600], R8 ;  /* 0x0006000800007388 */ /* 0x0007e20000000c00 */
[----:B0-----:R-:W-:Y:S01]  /*96e60*/  MOV R6, R24 ;  /* 0x0000001800067202 */ /* 0x001fe20000000f00 */
[----:B------:R-:W-:Y:S02]  /*96e70*/  IMAD R4, R28, 0x71, RZ ;  /* 0x000000711c047824 */ /* 0x000fe400078e02ff */
[----:B--2---:R-:W-:Y:S01]  /*96e80*/  IMAD.MOV.U32 R7, RZ, RZ, R25 ;  /* 0x000000ffff077224 */ /* 0x004fe200078e0019 */
[----:B------:R-:W-:Y:S01]  /*96e90*/  LEA.HI.X.SX32 R7, R12, R3, 0x1, P5 ;  /* 0x000000030c077211 */ /* 0x000fe200028f0eff */
[----:B-1----:R-:W2:Y:S01]  /*96ea0*/  LDL.LU.64 R24, [R1+0x2c70] ;  /* 0x002c700001187983 */ /* 0x002ea20000300a00 */
[----:B------:R-:W-:-:S03]  /*96eb0*/  IADD3 R16, P5, R16, R2, RZ ;  /* 0x0000000210107210 */ /* 0x000fc60007fbe0ff */
[----:B---3--:R-:W3:Y:S01]  /*96ec0*/  LDL.LU R11, [R1+0x700] ;  /* 0x00070000010b7983 */ /* 0x008ee20000300800 */
[----:B------:R-:W-:-:S03]  /*96ed0*/  LEA.HI.X.SX32 R17, R23, R3, 0x1, P5 ;  /* 0x0000000317117211 */ /* 0x000fc600028f0eff */
[----:B------:R-:W-:Y:S01]  /*96ee0*/  STL [R1+0x86c], R7 ;  /* 0x00086c0701007387 */ /* 0x000fe20000100800 */
[----:B------:R-:W-:-:S03]  /*96ef0*/  F2FP.PACK_AB R12, R26, R27 ;  /* 0x0000001b1a0c723e */ /* 0x000fc600000000ff */
[----:B------:R-:W3:Y:S04]  /*96f00*/  LDL.LU R6, [R1+0x6fc] ;  /* 0x0006fc0001067983 */ /* 0x000ee80000300800 */
[----:B------:R-:W2:Y:S04]  /*96f10*/  LDL.LU R9, [R1+0x6d4] ;  /* 0x0006d40001097983 */ /* 0x000ea80000300800 */
[----:B------:R-:W2:Y:S04]  /*96f20*/  LDL.LU R26, [R1+0x708] ;  /* 0x00070800011a7983 */ /* 0x000ea80000300800 */
[----:B------:R-:W2:Y:S04]  /*96f30*/  LDL.LU R27, [R1+0x704] ;  /* 0x00070400011b7983 */ /* 0x000ea80000300800 */
[----:B------:R0:W-:Y:S02]  /*96f40*/  STL.64 [R1+0x860], R16 ;  /* 0x0008601001007387 */ /* 0x0001e40000100a00 */
[----:B0-----:R-:W-:-:S04]  /*96f50*/  IADD3 R16, P5, R22, R2, RZ ;  /* 0x0000000216107210 */ /* 0x001fc80007fbe0ff */
[----:B------:R-:W-:-:S05]  /*96f60*/  LEA.HI.X.SX32 R17, R4, R3, 0x1, P5 ;  /* 0x0000000304117211 */ /* 0x000fca00028f0eff */
[----:B------:R0:W-:Y:S04]  /*96f70*/  STL.64 [R1+0x858], R16 ;  /* 0x0008581001007387 */ /* 0x0001e80000100a00 */
[----:B0-----:R-:W2:Y:S04]  /*96f80*/  LDL.LU.64 R16, [R1+0x2c68] ;  /* 0x002c680001107983 */ /* 0x001ea80000300a00 */
[----:B------:R-:W2:Y:S01]  /*96f90*/  LDL.LU R4, [R1+0x6cc] ;  /* 0x0006cc0001047983 */ /* 0x000ea20000300800 */
[----:B----4-:R-:W-:-:S03]  /*96fa0*/  F2FP.PACK_AB R13, R20, R13 ;  /* 0x0000000d140d723e */ /* 0x010fc600000000ff */
[----:B------:R-:W4:Y:S01]  /*96fb0*/  LDL.LU R20, [R1+0x6e0] ;  /* 0x0006e00001147983 */ /* 0x000f220000300800 */
[----:B------:R-:W-:Y:S01]  /*96fc0*/  IMAD R5, R28, 0xe4, RZ ;  /* 0x000000e41c057824 */ /* 0x000fe200078e02ff */
[----:B------:R-:W-:Y:S01]  /*96fd0*/  F2FP.PACK_AB R14, R18, R14 ;  /* 0x0000000e120e723e */ /* 0x000fe200000000ff */
[----:B------:R-:W-:Y:S01]  /*96fe0*/  IMAD R23, R28, 0xe6, RZ ;  /* 0x000000e61c177824 */ /* 0x000fe200078e02ff */
[----:B------:R-:W-:-:S05]  /*96ff0*/  F2FP.PACK_AB R15, R19, R15 ;  /* 0x0000000f130f723e */ /* 0x000fca00000000ff */
[----:B------:R-:W-:Y:S04]  /*97000*/  STS.128 [R0+0x680], R12 ;  /* 0x0006800c00007388 */ /* 0x000fe80000000c00 */
[----:B----4-:R0:W-:Y:S04]  /*97010*/  STL.64 [R1+0x2c60], R20 ;  /* 0x002c601401007387 */ /* 0x0101e80000100a00 */
[----:B------:R-:W4:Y:S01]  /*97020*/  LDL.LU R18, [R1+0x6dc] ;  /* 0x0006dc0001127983 */ /* 0x000f220000300800 */
[----:B0-----:R-:W-:-:S04]  /*97030*/  IADD3 R20, P5, R5, R2, RZ ;  /* 0x0000000205147210 */ /* 0x001fc80007fbe0ff */
[----:B--2---:R-:W-:Y:S02]  /*97040*/  LEA.HI.X.SX32 R21, R16, R3, 0x1, P5 ;  /* 0x0000000310157211 */ /* 0x004fe400028f0eff */
[----:B------:R-:W2:Y:S01]  /*97050*/  LDL.LU R16, [R1+0x6d0] ;  /* 0x0006d00001107983 */ /* 0x000ea20000300800 */
[----:B------:R-:W-:-:S03]  /*97060*/  IMAD R5, R28, 0x73, RZ ;  /* 0x000000731c057824 */ /* 0x000fc600078e02ff */
[----:B------:R-:W4:Y:S04]  /*97070*/  LDL.LU R10, [R1+0x70c] ;  /* 0x00070c00010a7983 */ /* 0x000f280000300800 */
[----:B------:R-:W4:Y:S04]  /*97080*/  LDL.LU R7, [R1+0x6e8] ;  /* 0x0006e80001077983 */ /* 0x000f280000300800 */
[----:B------:R0:W-:Y:S04]  /*97090*/  STL.64 [R1+0x850], R20 ;  /* 0x0008501401007387 */ /* 0x0001e80000100a00 */
[----:B------:R-:W4:Y:S04]  /*970a0*/  LDL.LU R19, [R1+0x6e4] ;  /* 0x0006e40001137983 */ /* 0x000f280000300800 */
[----:B------:R1:W-:Y:S01]  /*970b0*/  STL.64 [R1+0x2be8], R22 ;  /* 0x002be81601007387 */ /* 0x0003e20000100a00 */
[----:B0-----:R-:W-:-:S04]  /*970c0*/  IADD3 R20, P5, R23, R2, RZ ;  /* 0x0000000217147210 */ /* 0x001fc80007fbe0ff */
[----:B------:R-:W-:Y:S01]  /*970d0*/  LEA.HI.X.SX32 R21, R5, R3, 0x1, P5 ;  /* 0x0000000305157211 */ /* 0x000fe200028f0eff */
[----:B-1----:R-:W4:Y:S04]  /*970e0*/  LDL.LU R23, [R1+0x6d8] ;  /* 0x0006d80001177983 */ /* 0x002f280000300800 */
[----:B------:R-:W4:Y:S04]  /*970f0*/  LDL.LU R12, [R1+0x714] ;  /* 0x00071400010c7983 */ /* 0x000f280000300800 */
[----:B------:R0:W-:Y:S04]  /*97100*/  STL.64 [R1+0x848], R20 ;  /* 0x0008481401007387 */ /* 0x0001e80000100a00 */
[----:B0-----:R-:W4:Y:S01]  /*97110*/  LDL.LU.64 R20, [R1+0x2c60] ;  /* 0x002c600001147983 */ /* 0x001f220000300a00 */
[----:B------:R-:W-:-:S05]  /*97120*/  IMAD R8, R28, 0xe8, RZ ;  /* 0x000000e81c087824 */ /* 0x000fca00078e02ff */
[----:B------:R-:W-:-:S04]  /*97130*/  IADD3 R14, P5, R8, R2, RZ ;  /* 0x00000002080e7210 */ /* 0x000fc80007fbe0ff */
[----:B------:R-:W-:Y:S02]  /*97140*/  LEA.HI.X.SX32 R15, R24, R3, 0x1, P5 ;  /* 0x00000003180f7211 */ /* 0x000fe400028f0eff */
[----:B---3--:R-:W-:Y:S01]  /*97150*/  F2FP.PACK_AB R8, R11, R6 ;  /* 0x000000060b08723e */ /* 0x008fe200000000ff */
[C---:B------:R-:W-:Y:S02]  /*97160*/  IMAD R6, R28.reuse, 0x75, RZ ;  /* 0x000000751c067824 */ /* 0x040fe400078e02ff */
[----:B------:R0:W-:Y:S01]  /*97170*/  STL.64 [R1+0x840], R14 ;  /* 0x0008400e01007387 */ /* 0x0001e20000100a00 */
[----:B------:R-:W-:-:S03]  /*97180*/  IMAD R11, R28, 0xec, RZ ;  /* 0x000000ec1c0b7824 */ /* 0x000fc600078e02ff */
[----:B------:R-:W3:Y:S01]  /*97190*/  LDL.LU R13, [R1+0x90] ;  /* 0x00009000010d7983 */ /* 0x000ee20000300800 */
[----:B------:R-:W-:Y:S01]  /*971a0*/  IMAD R24, R28, 0xee, RZ ;  /* 0x000000ee1c187824 */ /* 0x000fe200078e02ff */
[----:B--2---:R-:W-:Y:S01]  /*971b0*/  F2FP.PACK_AB R4, R16, R4 ;  /* 0x000000041004723e */ /* 0x004fe200000000ff */
[----:B------:R-:W-:-:S05]  /*971c0*/  IMAD R16, R28, 0xea, RZ ;  /* 0x000000ea1c107824 */ /* 0x000fca00078e02ff */
[----:B0-----:R-:W-:-:S04]  /*971d0*/  IADD3 R14, P5, R16, R2, RZ ;  /* 0x00000002100e7210 */ /* 0x001fc80007fbe0ff */
[----:B------:R-:W-:-:S05]  /*971e0*/  LEA.HI.X.SX32 R15, R6, R3, 0x1, P5 ;  /* 0x00000003060f7211 */ /* 0x000fca00028f0eff */
[----:B------:R0:W-:Y:S04]  /*971f0*/  STL.64 [R1+0x838], R14 ;  /* 0x0008380e01007387 */ /* 0x0001e80000100a00 */
[----:B0-----:R-:W3:Y:S04]  /*97200*/  LDL.LU R14, [R1+0x8c] ;  /* 0x00008c00010e7983 */ /* 0x001ee80000300800 */
[----:B------:R-:W2:Y:S01]  /*97210*/  LDL.LU R15, [R1+0x98] ;  /* 0x00009800010f7983 */ /* 0x000ea20000300800 */
[----:B----4-:R-:W-:Y:S02]  /*97220*/  F2FP.PACK_AB R5, R23, R9 ;  /* 0x000000091705723e */ /* 0x010fe400000000ff */
[----:B------:R-:W-:Y:S01]  /*97230*/  F2FP.PACK_AB R9, R26, R27 ;  /* 0x0000001b1a09723e */ /* 0x000fe200000000ff */
[----:B------:R-:W2:Y:S01]  /*97240*/  LDL.LU R22, [R1+0x94] ;  /* 0x0000940001167983 */ /* 0x000ea20000300800 */
[----:B------:R-:W-:-:S03]  /*97250*/  IADD3 R26, P5, R11, R2, RZ ;  /* 0x000000020b1a7210 */ /* 0x000fc60007fbe0ff */
[----:B------:R-:W4:Y:S01]  /*97260*/  LDL.LU R23, [R1+0xa0] ;  /* 0x0000a00001177983 */ /* 0x000f220000300800 */
[----:B------:R-:W-:Y:S01]  /*97270*/  LEA.HI.X.SX32 R27, R17, R3, 0x1, P5 ;  /* 0x00000003111b7211 */ /* 0x000fe200028f0eff */
[----:B------:R-:W-:Y:S01]  /*97280*/  IMAD R11, R28, 0x77, RZ ;  /* 0x000000771c0b7824 */ /* 0x000fe200078e02ff */
[----:B------:R-:W-:Y:S02]  /*97290*/  F2FP.PACK_AB R6, R20, R18 ;  /* 0x000000121406723e */ /* 0x000fe400000000ff */
[----:B------:R-:W4:Y:S04]  /*972a0*/  LDL.LU R20, [R1+0x9c] ;  /* 0x00009c0001147983 */ /* 0x000f280000300800 */
[----:B------:R-:W2:Y:S04]  /*972b0*/  LDL.LU R17, [R1+0x710] ;  /* 0x0007100001117983 */ /* 0x000ea80000300800 */
[----:B------:R0:W-:Y:S02]  /*972c0*/  STL.64 [R1+0x830], R26 ;  /* 0x0008301a01007387 */ /* 0x0001e40000100a00 */
[----:B0-----:R-:W-:-:S04]  /*972d0*/  IADD3 R26, P5, R24, R2, RZ ;  /* 0x00000002181a7210 */ /* 0x001fc80007fbe0ff */
[----:B------:R-:W-:-:S05]  /*972e0*/  LEA.HI.X.SX32 R27, R11, R3, 0x1, P5 ;  /* 0x000000030b1b7211 */ /* 0x000fca00028f0eff */
[----:B------:R0:W-:Y:S04]  /*972f0*/  STL.64 [R1+0x828], R26 ;  /* 0x0008281a01007387 */ /* 0x0001e80000100a00 */
[----:B0-----:R-:W3:Y:S04]  /*97300*/  LDL.LU.64 R26, [R1+0x2c58] ;  /* 0x002c5800011a7983 */ /* 0x001ee80000300a00 */
[----:B------:R-:W4:Y:S01]  /*97310*/  LDL.LU R11, [R1+0x718] ;  /* 0x00071800010b7983 */ /* 0x000f220000300800 */
[----:B------:R-:W-:Y:S01]  /*97320*/  IMAD R18, R28, 0xf0, RZ ;  /* 0x000000f01c127824 */ /* 0x000fe200078e02ff */
[----:B------:R-:W-:-:S04]  /*97330*/  F2FP.PACK_AB R7, R7, R19 ;  /* 0x000000130707723e */ /* 0x000fc800000000ff */
[----:B------:R-:W-:Y:S02]  /*97340*/  IADD3 R18, P5, R18, R2, RZ ;  /* 0x0000000212127210 */ /* 0x000fe40007fbe0ff */
[----:B--2---:R-:W-:Y:S01]  /*97350*/  F2FP.PACK_AB R10, R17, R10 ;  /* 0x0000000a110a723e */ /* 0x004fe200000000ff */
[----:B------:R-:W-:Y:S01]  /*97360*/  IMAD R17, R28, 0xf2, RZ ;  /* 0x000000f21c117824 */ /* 0x000fe200078e02ff */
[----:B---3--:R-:W-:-:S05]  /*97370*/  LEA.HI.X.SX32 R19, R26, R3, 0x1, P5 ;  /* 0x000000031a137211 */ /* 0x008fca00028f0eff */
[----:B------:R0:W-:Y:S04]  /*97380*/  STL.64 [R1+0x820], R18 ;  /* 0x0008201201007387 */ /* 0x0001e80000100a00 */
[----:B------:R1:W-:Y:S01]  /*97390*/  STL.64 [R1+0x2bd8], R16 ;  /* 0x002bd81001007387 */ /* 0x0003e20000100a00 */
[----:B0-----:R-:W-:-:S03]  /*973a0*/  IADD3 R18, P5, R17, R2, RZ ;  /* 0x0000000211127210 */ /* 0x001fc60007fbe0ff */
[----:B-1----:R-:W2:Y:S04]  /*973b0*/  LDL.LU R16, [R1+0x84] ;  /* 0x0000840001107983 */ /* 0x002ea80000300800 */
[----:B------:R0:W-:Y:S04]  /*973c0*/  STL [R1+0x2be0], R17 ;  /* 0x002be01101007387 */ /* 0x0001e80000100800 */
[----:B0-----:R-:W2:Y:S01]  /*973d0*/  LDL.LU R17, [R1+0x88] ;  /* 0x0000880001117983 */ /* 0x001ea20000300800 */
[----:B----4-:R-:W-:Y:S01]  /*973e0*/  F2FP.PACK_AB R11, R11, R12 ;  /* 0x0000000c0b0b723e */ /* 0x010fe200000000ff */
[----:B------:R-:W-:-:S02]  /*973f0*/  IMAD R12, R28, 0x79, RZ ;  /* 0x000000791c0c7824 */ /* 0x000fc400078e02ff */
[----:B------:R0:W-:Y:S03]  /*97400*/  STS.128 [R0+0x700], R4 ;  /* 0x0007000400007388 */ /* 0x0001e60000000c00 */
[----:B------:R-:W-:Y:S01]  /*97410*/  LEA.HI.X.SX32 R19, R12, R3, 0x1, P5 ;  /* 0x000000030c137211 */ /* 0x000fe200028f0eff */
[----:B------:R1:W-:Y:S01]  /*97420*/  STS.128 [R0+0x780], R8 ;  /* 0x0007800800007388 */ /* 0x0003e20000000c00 */
[C---:B------:R-:W-:Y:S02]  /*97430*/  IMAD R26, R28.reuse, 0xf6, RZ ;  /* 0x000000f61c1a7824 */ /* 0x040fe400078e02ff */
[----:B0-----:R-:W-:Y:S01]  /*97440*/  IMAD R7, R28, 0xf4, RZ ;  /* 0x000000f41c077824 */ /* 0x001fe200078e02ff */
[----:B------:R-:W-:Y:S04]  /*97450*/  BAR.SYNC.DEFER_BLOCKING 0x0 ;  /* 0x0000000000007b1d */ /* 0x000fe80000010000 */
[----:B-1----:R-:W-:-:S04]  /*97460*/  IADD3 R10, P5, R7, R2, RZ ;  /* 0x00000002070a7210 */ /* 0x002fc80007fbe0ff */
[----:B------:R-:W-:Y:S01]  /*97470*/  LEA.HI.X.SX32 R11, R25, R3, 0x1, P5 ;  /* 0x00000003190b7211 */ /* 0x000fe200028f0eff */
[----:B------:R0:W-:Y:S01]  /*97480*/  STL.64 [R1+0x818], R18 ;  /* 0x0008181201007387 */ /* 0x0001e20000100a00 */
[C---:B------:R-:W-:Y:S02]  /*97490*/  IMAD R7, R28.reuse, 0x7b, RZ ;  /* 0x0000007b1c077824 */ /* 0x040fe400078e02ff */
[----:B------:R-:W-:Y:S01]  /*974a0*/  IMAD R8, R28, 0xf8, RZ ;  /* 0x000000f81c087824 */ /* 0x000fe200078e02ff */
[----:B0-----:R-:W3:Y:S04]  /*974b0*/  LDL.LU.64 R18, [R1+0x2c50] ;  /* 0x002c500001127983 */ /* 0x001ee80000300a00 */
[----:B------:R0:W-:Y:S02]  /*974c0*/  STL.64 [R1+0x810], R10 ;  /* 0x0008100a01007387 */ /* 0x0001e40000100a00 */
[----:B0-----:R-:W-:-:S04]  /*974d0*/  IADD3 R10, P5, R26, R2, RZ ;  /* 0x000000021a0a7210 */ /* 0x001fc80007fbe0ff */
[----:B------:R-:W-:Y:S02]  /*974e0*/  LEA.HI.X.SX32 R11, R7, R3, 0x1, P5 ;  /* 0x00000003070b7211 */ /* 0x000fe400028f0eff */
[----:B------:R-:W-:-:S03]  /*974f0*/  F2FP.PACK_AB R6, R15, R22 ;  /* 0x000000160f06723e */ /* 0x000fc600000000ff */
[----:B------:R0:W-:Y:S01]  /*97500*/  STL.64 [R1+0x808], R10 ;  /* 0x0008080a01007387 */ /* 0x0001e20000100a00 */
[----:B------:R-:W-:Y:S02]  /*97510*/  F2FP.PACK_AB R7, R23, R20 ;  /* 0x000000141707723e */ /* 0x000fe400000000ff */
[----:B------:R-:W-:Y:S02]  /*97520*/  F2FP.PACK_AB R5, R13, R14 ;  /* 0x0000000e0d05723e */ /* 0x000fe400000000ff */
[----:B0-----:R-:W-:Y:S01]  /*97530*/  IADD3 R10, P5, R8, R2, RZ ;  /* 0x00000002080a7210 */ /* 0x001fe20007fbe0ff */
[----:B------:R-:W-:Y:S03]  /*97540*/  STL.64 [R1+0x2c38], R6 ;  /* 0x002c380601007387 */ /* 0x000fe60000100a00 */
[----:B------:R-:W-:Y:S02]  /*97550*/  LEA.HI.X.SX32 R11, R27, R3, 0x1, P5 ;  /* 0x000000031b0b7211 */ /* 0x000fe400028f0eff */
[----:B--2---:R-:W-:-:S05]  /*97560*/  F2FP.PACK_AB R4, R17, R16 ;  /* 0x000000101104723e */ /* 0x004fca00000000ff */
[----:B------:R-:W-:Y:S04]  /*97570*/  STL.64 [R1+0x2c30], R4 ;  /* 0x002c300401007387 */ /* 0x000fe80000100a00 */
[----:B------:R0:W-:Y:S04]  /*97580*/  STL.64 [R1+0x800], R10 ;  /* 0x0008000a01007387 */ /* 0x0001e80000100a00 */
[----:B0-----:R-:W2:Y:S04]  /*97590*/  LDL.LU R11, [R1+0xa8] ;  /* 0x0000a800010b7983 */ /* 0x001ea80000300800 */
[----:B------:R-:W4:Y:S04]  /*975a0*/  LDL.LU R16, [R1+0xa4] ;  /* 0x0000a40001107983 */ /* 0x000f280000300800 */
[----:B------:R-:W4:Y:S04]  /*975b0*/  LDL.LU R17, [R1+0xb0] ;  /* 0x0000b00001117983 */ /* 0x000f280000300800 */
[----:B------:R-:W0:Y:S04]  /*975c0*/  S2R R20, SR_TID.X ;  /* 0x0000000000147919 */ /* 0x000e280000002100 */
[----:B---3--:R-:W-:Y:S01]  /*975d0*/  STL.64 [R1+0x2c48], R18 ;  /* 0x002c481201007387 */ /* 0x008fe20000100a00 */
[----:B0-----:R-:W-:-:S02]  /*975e0*/  LOP3.LUT R23, R20, 0x7f, RZ, 0xc0, !PT ;  /* 0x0000007f14177812 */ /* 0x001fc400078ec0ff */
[----:B------:R-:W-:-:S04]  /*975f0*/  SHF.L.U32 R20, R20, 0xc, RZ ;  /* 0x0000000c14147819 */ /* 0x000fc800000006ff */
[----:B------:R-:W-:-:S04]  /*97600*/  LOP3.LUT R20, R20, 0x6000, RZ, 0xc0, !PT ;  /* 0x0000600014147812 */ /* 0x000fc800078ec0ff */
[----:B------:R-:W-:Y:S01]  /*97610*/  LEA R20, R23, R20, 0x4 ;  /* 0x0000001417147211 */ /* 0x000fe200078e20ff */
[----:B------:R-:W-:-:S05]  /*97620*/  IMAD R25, R28, 0xfa, RZ ;  /* 0x000000fa1c197824 */ /* 0x000fca00078e02ff */
[----:B------:R-:W-:Y:S02]  /*97630*/  IADD3 R6, P5, R25, R2, RZ ;  /* 0x0000000219067210 */ /* 0x000fe40007fbe0ff */
[C---:B------:R-:W-:Y:S01]  /*97640*/  LOP3.LUT R10, R20.reuse, 0x20, RZ, 0x3c, !PT ;  /* 0x00000020140a7812 */ /* 0x040fe200078e3cff */
[----:B----4-:R-:W-:Y:S04]  /*97650*/  STL.64 [R1+0x2c40], R16 ;  /* 0x002c401001007387 */ /* 0x010fe80000100a00 */
[----:B------:R-:W0:Y:S04]  /*97660*/  LDS.128 R16, [R20] ;  /* 0x0000000014107984 */ /* 0x000e280000000c00 */
[----:B------:R-:W3:Y:S04]  /*97670*/  LDL.LU R13, [R1+0xac] ;  /* 0x0000ac00010d7983 */ /* 0x000ee80000300800 */
[----:B------:R-:W4:Y:S04]  /*97680*/  LDL.LU R14, [R1+0xb8] ;  /* 0x0000b800010e7983 */ /* 0x000f280000300800 */
[----:B------:R-:W4:Y:S04]  /*97690*/  LDL.LU R22, [R1+0xb4] ;  /* 0x0000b40001167983 */ /* 0x000f280000300800 */
[----:B------:R-:W-:Y:S04]  /*976a0*/  STL.64 [R1+0x2bc8], R24 ;  /* 0x002bc81801007387 */ /* 0x000fe80000100a00 */
[----:B------:R-:W-:Y:S04]  /*976b0*/  STL [R1+0x7f8], R6 ;  /* 0x0007f80601007387 */ /* 0x000fe80000100800 */
[----:B0-----:R-:W-:Y:S04]  /*976c0*/  STL.64 [R1+0x2c0], R16 ;  /* 0x0002c01001007387 */ /* 0x001fe80000100a00 */
[----:B------:R-:W-:Y:S04]  /*976d0*/  STL.64 [R1+0x2c8], R18 ;  /* 0x0002c81201007387 */ /* 0x000fe80000100a00 */
[----:B------:R-:W0:Y:S04]  /*976e0*/  LDS.128 R16, [R20+0x800] ;  /* 0x0008000014107984 */ /* 0x000e280000000c00 */
        /* <DEDUP_REMOVED lines=8> */
[----:B------:R-:W0:Y:S04]  /*97770*/  LDS.128 R16, [R10] ;  /* 0x000000000a107984 */ /* 0x000e280000000c00 */
[----:B0-----:R-:W-:Y:S04]  /*97780*/  STL.64 [R1+0x280], R16 ;  /* 0x0002801001007387 */ /* 0x001fe80000100a00 */
[----:B------:R-:W-:Y:S04]  /*97790*/  STL.64 [R1+0x288], R18 ;  /* 0x0002881201007387 */ /* 0x000fe80000100a00 */
[----:B------:R-:W0:Y:S04]  /*977a0*/  LDS.128 R16, [R10+0x800] ;  /* 0x000800000a107984 */ /* 0x000e280000000c00 */
[----:B0-----:R-:W-:Y:S04]  /*977b0*/  STL.64 [R1+0x270], R16 ;  /* 0x0002701001007387 */ /* 0x001fe80000100a00 */
[----:B------:R-:W-:Y:S04]  /*977c0*/  STL.64 [R1+0x278], R18 ;  /* 0x0002781201007387 */ /* 0x000fe80000100a00 */
[----:B------:R-:W0:Y:S01]  /*977d0*/  LDS.128 R16, [R10+0x1000] ;  /* 0x001000000a107984 */ /* 0x000e220000000c00 */
[----:B------:R-:W-:-:S03]  /*977e0*/  LOP3.LUT R5, R20, 0x40, RZ, 0x3c, !PT ;  /* 0x0000004014057812 */ /* 0x000fc600078e3cff */
        /* <DEDUP_REMOVED lines=9> */
[----:B------:R-:W2:Y:S04]  /*97880*/  LDL.LU R10, [R1+0xc0] ;  /* 0x0000c000010a7983 */ /* 0x000ea80000300800 */
[----:B------:R-:W2:Y:S04]  /*97890*/  LDL.LU R15, [R1+0xbc] ;  /* 0x0000bc00010f7983 */ /* 0x000ea80000300800 */
        /* <DEDUP_REMOVED lines=15> */
[----:B------:R-:W0:Y:S04]  /*97990*/  LDS.128 R16, [R4+0x1000] ;  /* 0x0010000004107984 */ /* 0x000e280000000c00 */
[----:B0-----:R-:W-:Y:S04]  /*979a0*/  STL.64 [R1+0x1e0], R16 ;  /* 0x0001e01001007387 */ /* 0x001fe80000100a00 */
[----:B------:R0:W-:Y:S04]  /*979b0*/  STL.64 [R1+0x1e8], R18 ;  /* 0x0001e81201007387 */ /* 0x0001e80000100a00 */
[----:B0-----:R-:W2:Y:S04]  /*979c0*/  LDL.LU.64 R18, [R1+0x2c48] ;  /* 0x002c480001127983 */ /* 0x001ea80000300a00 */
[----:B------:R-:W2:Y:S04]  /*979d0*/  LDL.LU.64 R16, [R1+0x2c40] ;  /* 0x002c400001107983 */ /* 0x000ea80000300a00 */
[----:B------:R-:W2:Y:S04]  /*979e0*/  LDL.LU R23, [R1+0xe0] ;  /* 0x0000e00001177983 */ /* 0x000ea80000300800 */
[----:B------:R-:W2:Y:S04]  /*979f0*/  LDL.LU R20, [R1+0xdc] ;  /* 0x0000dc0001147983 */ /* 0x000ea80000300800 */
[----:B--2---:R0:W-:Y:S02]  /*97a00*/  STL.64 [R1+0x2c28], R20 ;  /* 0x002c281401007387 */ /* 0x0041e40000100a00 */
[----:B0-----:R-:W-:-:S02]  /*97a10*/  MOV R20, R6 ;  /* 0x0000000600147202 */ /* 0x001fc40000000f00 */
[----:B------:R-:W-:Y:S02]  /*97a20*/  MOV R21, R7 ;  /* 0x0000000700157202 */ /* 0x000fe40000000f00 */
[----:B------:R-:W0:Y:S04]  /*97a30*/  LDS.128 R4, [R4+0x1800] ;  /* 0x0018000004047984 */ /* 0x000e280000000c00 */
[----:B0-----:R-:W-:Y:S04]  /*97a40*/  STL.64 [R1+0x1d0], R4 ;  /* 0x0001d00401007387 */ /* 0x001fe80000100a00 */
[----:B------:R0:W-:Y:S04]  /*97a50*/  STL.64 [R1+0x1d8], R6 ;  /* 0x0001d80601007387 */ /* 0x0001e80000100a00 */
[----:B0-----:R-:W2:Y:S04]  /*97a60*/  LDL.LU.64 R6, [R1+0x2c38] ;  /* 0x002c380001067983 */ /* 0x001ea80000300a00 */
[----:B------:R-:W2:Y:S04]  /*97a70*/  LDL.LU.64 R4, [R1+0x2c30] ;  /* 0x002c300001047983 */ /* 0x000ea80000300a00 */
[----:B------:R-:W-:Y:S01]  /*97a80*/  BAR.SYNC.DEFER_BLOCKING 0x0 ;  /* 0x0000000000007b1d */ /* 0x000fe20000010000 */
[----:B------:R-:W-:-:S02]  /*97a90*/  IMAD R8, R28, 0x7d, RZ ;  /* 0x0000007d1c087824 */ /* 0x000fc400078e02ff */
[----:B------:R-:W-:-:S03]  /*97aa0*/  IMAD R9, R28, 0xfc, RZ ;  /* 0x000000fc1c097824 */ /* 0x000fc600078e02ff */
[----:B------:R-:W-:Y:S01]  /*97ab0*/  LEA.HI.X.SX32 R21, R8, R3, 0x1, P5 ;  /* 0x0000000308157211 */ /* 0x000fe200028f0eff */
[----:B------:R-:W2:Y:S01]  /*97ac0*/  LDL.LU R25, [R1+0x110] ;  /* 0x0001100001197983 */ /* 0x000ea20000300800 */
[----:B------:R-:W-:-:S03]  /*97ad0*/  F2FP.PACK_AB R12, R11, R16 ;  /* 0x000000100b0c723e */ /* 0x000fc600000000ff */
[----:B------:R-:W2:Y:S01]  /*97ae0*/  LDL.LU R16, [R1+0x10c] ;  /* 0x00010c0001107983 */ /* 0x000ea20000300800 */
[----:B---3--:R-:W-:-:S03]  /*97af0*/  F2FP.PACK_AB R13, R17, R13 ;  /* 0x0000000d110d723e */ /* 0x008fc600000000ff */
[----:B------:R-:W-:Y:S01]  /*97b00*/  STL [R1+0x7fc], R21 ;  /* 0x0007fc1501007387 */ /* 0x000fe20000100800 */
[----:B----4-:R-:W-:-:S03]  /*97b10*/  F2FP.PACK_AB R14, R14, R22 ;  /* 0x000000160e0e723e */ /* 0x010fc600000000ff */
[----:B--2---:R0:W-:Y:S02]  /*97b20*/  STS.128 [R0], R4 ;  /* 0x0000000400007388 */ /* 0x0041e40000000c00 */
[----:B0-----:R-:W-:Y:S02]  /*97b30*/  IADD3 R6, P5, R9, R2, RZ ;  /* 0x0000000209067210 */ /* 0x001fe40007fbe0ff */
[----:B------:R-:W2:Y:S02]  /*97b40*/  LDL.LU R9, [R1+0xe4] ;  /* 0x0000e40001097983 */ /* 0x000ea40000300800 */
[----:B------:R-:W-:Y:S02]  /*97b50*/  LEA.HI.X.SX32 R7, R18, R3, 0x1, P5 ;  /* 0x0000000312077211 */ /* 0x000fe400028f0eff */
[----:B------:R-:W3:Y:S04]  /*97b60*/  LDL.LU R17, [R1+0x120] ;  /* 0x0001200001117983 */ /* 0x000ee80000300800 */
[----:B------:R-:W3:Y:S04]  /*97b70*/  LDL.LU R22, [R1+0x11c] ;  /* 0x00011c0001167983 */ /* 0x000ee80000300800 */
[----:B------:R0:W-:Y:S04]  /*97b80*/  STL.64 [R1+0x7f0], R6 ;  /* 0x0007f00601007387 */ /* 0x0001e80000100a00 */
[----:B0-----:R-:W4:Y:S01]  /*97b90*/  LDL.LU R7, [R1+0xf0] ;  /* 0x0000f00001077983 */ /* 0x001f220000300800 */
[----:B------:R-:W-:-:S02]  /*97ba0*/  IMAD R27, R28, 0xfe, RZ ;  /* 0x000000fe1c1b7824 */ /* 0x000fc400078e02ff */
[----:B------:R-:W-:-:S03]  /*97bb0*/  IMAD R4, R28, 0x7f, RZ ;  /* 0x0000007f1c047824 */ /* 0x000fc600078e02ff */
[----:B------:R-:W-:-:S04]  /*97bc0*/  IADD3 R20, P5, R27, R2, RZ ;  /* 0x000000021b147210 */ /* 0x000fc80007fbe0ff */
[----:B------:R-:W-:Y:S02]  /*97bd0*/  LEA.HI.X.SX32 R21, R4, R3, 0x1, P5 ;  /* 0x0000000304157211 */ /* 0x000fe400028f0eff */
[----:B------:R-:W-:Y:S01]  /*97be0*/  F2FP.PACK_AB R15, R10, R15 ;  /* 0x0000000f0a0f723e */ /* 0x000fe200000000ff */
[----:B----4-:R-:W-:Y:S04]  /*97bf0*/  STL [R1+0x2c20], R7 ;  /* 0x002c200701007387 */ /* 0x010fe80000100800 */
[----:B------:R-:W4:Y:S04]  /*97c00*/  LDL.LU R11, [R1+0xec] ;  /* 0x0000ec00010b7983 */ /* 0x000f280000300800 */
[----:B------:R0:W-:Y:S04]  /*97c10*/  STL.64 [R1+0x2bb0], R26 ;  /* 0x002bb01a01007387 */ /* 0x0001e80000100a00 */
[----:B0-----:R-:W2:Y:S04]  /*97c20*/  LDL.LU R27, [R1+0xe8] ;  /* 0x0000e800011b7983 */ /* 0x001ea80000300800 */
[----:B------:R-:W4:Y:S04]  /*97c30*/  LDL.LU R24, [R1+0x130] ;  /* 0x0001300001187983 */ /* 0x000f280000300800 */
[----:B------:R-:W4:Y:S04]  /*97c40*/  LDL.LU R10, [R1+0x12c] ;  /* 0x00012c00010a7983 */ /* 0x000f280000300800 */
[----:B------:R0:W-:Y:S04]  /*97c50*/  STL.64 [R1+0x7e8], R20 ;  /* 0x0007e81401007387 */ /* 0x0001e80000100a00 */
[----:B0-----:R-:W4:Y:S01]  /*97c60*/  LDL.LU.64 R20, [R1+0x2c28] ;  /* 0x002c280001147983 */ /* 0x001f220000300a00 */
[C---:B------:R-:W-:Y:S01]  /*97c70*/  IMAD.SHL.U32 R5, R28.reuse, 0x80, RZ ;  /* 0x000000801c057824 */ /* 0x040fe200078e00ff */
[C---:B------:R-:W-:Y:S01]  /*97c80*/  LEA R6, P5, R28.reuse, R2, 0x8 ;  /* 0x000000021c067211 */ /* 0x040fe200078a40ff */
[C---:B------:R-:W-:Y:S01]  /*97c90*/  IMAD R18, R28.reuse, 0x198, RZ ;  /* 0x000001981c127824 */ /* 0x040fe200078e02ff */
[----:B------:R0:W-:Y:S01]  /*97ca0*/  STS.128 [R0+0x80], R12 ;  /* 0x0000800c00007388 */ /* 0x0001e20000000c00 */
[----:B------:R-:W-:-:S03]  /*97cb0*/  IMAD R26, R28, 0xcc, RZ ;  /* 0x000000cc1c1a7824 */ /* 0x000fc600078e02ff */
[----:B------:R1:W-:Y:S01]  /*97cc0*/  STL [R1+0x7e0], R6 ;  /* 0x0007e00601007387 */ /* 0x0003e20000100800 */
[----:B------:R-:W-:Y:S02]  /*97cd0*/  F2FP.PACK_AB R8, R25, R16 ;  /* 0x000000101908723e */ /* 0x000fe400000000ff */
[----:B0-----:R-:W-:Y:S02]  /*97ce0*/  MOV R15, R7 ;  /* 0x00000007000f7202 */ /* 0x001fe40000000f00 */
[----:B------:R-:W-:Y:S01]  /*97cf0*/  LEA.HI.X.SX32 R15, R5, R3, 0x1, P5 ;  /* 0x00000003050f7211 */ /* 0x000fe200028f0eff */
[----:B------:R-:W4:Y:S01]  /*97d00*/  LDL.LU R7, [R1+0x2c20] ;  /* 0x002c200001077983 */ /* 0x000f220000300800 */
[----:B------:R-:W-:Y:S02]  /*97d10*/  MOV R14, R6 ;  /* 0x00000006000e7202 */ /* 0x000fe40000000f00 */
[----:B------:R-:W-:Y:S01]  /*97d20*/  IADD3 R14, P5, R18, R2, RZ ;  /* 0x00000002120e7210 */ /* 0x000fe20007fbe0ff */
[----:B------:R-:W-:-:S02]  /*97d30*/  IMAD R13, R28, 0x19a, RZ ;  /* 0x0000019a1c0d7824 */ /* 0x000fc400078e02ff */
[C---:B-1----:R-:W-:Y:S02]  /*97d40*/  IMAD R6, R28.reuse, 0xcd, RZ ;  /* 0x000000cd1c067824 */ /* 0x042fe400078e02ff */
[----:B------:R-:W-:Y:S01]  /*97d50*/  IMAD R12, R28, 0x19c, RZ ;  /* 0x0000019c1c0c7824 */ /* 0x000fe200078e02ff */
[----:B--2---:R-:W-:Y:S02]  /*97d60*/  F2FP.PACK_AB R5, R27, R9 ;  /* 0x000000091b05723e */ /* 0x004fe400000000ff */
[----:B---3--:R-:W-:Y:S02]  /*97d70*/  F2FP.PACK_AB R9, R17, R22 ;  /* 0x000000161109723e */ /* 0x008fe400000000ff */
[----:B----4-:R-:W-:Y:S02]  /*97d80*/  F2FP.PACK_AB R4, R23, R20 ;  /* 0x000000141704723e */ /* 0x010fe400000000ff */
[----:B------:R-:W2:Y:S04]  /*97d90*/  LDL.LU R23, [R1+0xf8] ;  /* 0x0000f80001177983 */ /* 0x000ea80000300800 */
[----:B------:R-:W2:Y:S04]  /*97da0*/  LDL.LU R20, [R1+0xf4] ;  /* 0x0000f40001147983 */ /* 0x000ea80000300800 */
[----:B------:R0:W-:Y:S04]  /*97db0*/  STL [R1+0x7e4], R15 ;  /* 0x0007e40f01007387 */ /* 0x0001e80000100800 */
[----:B------:R-:W-:Y:S04]  /*97dc0*/  STL.64 [R1+0x2c00], R18 ;  /* 0x002c001201007387 */ /* 0x000fe80000100a00 */
[----:B------:R-:W3:Y:S01]  /*97dd0*/  LDL.LU R25, [R1+0x138] ;  /* 0x0001380001197983 */ /* 0x000ee20000300800 */
[----:B0-----:R-:W-:-:S03]  /*97de0*/  LEA.HI.X.SX32 R15, R26, R3, 0x1, P5 ;  /* 0x000000031a0f7211 */ /* 0x001fc600028f0eff */
[----:B------:R-:W3:Y:S04]  /*97df0*/  LDL.LU R16, [R1+0x134] ;  /* 0x0001340001107983 */ /* 0x000ee80000300800 */
[----:B------:R0:W-:Y:S02]  /*97e00*/  STL.64 [R1+0x7d8], R14 ;  /* 0x0007d80e01007387 */ /* 0x0001e40000100a00 */
[----:B0-----:R-:W-:-:S04]  /*97e10*/  IADD3 R14, P5, R13, R2, RZ ;  /* 0x000000020d0e7210 */ /* 0x001fc80007fbe0ff */
[-C--:B------:R-:W-:Y:S02]  /*97e20*/  LEA.HI.X.SX32 R15, R6, R3.reuse, 0x1, P5 ;  /* 0x00000003060f7211 */ /* 0x080fe400028f0eff */
[----:B------:R-:W-:Y:S01]  /*97e30*/  IADD3 R12, P5, R12, R2, RZ ;  /* 0x000000020c0c7210 */ /* 0x000fe20007fbe0ff */
[----:B------:R-:W-:Y:S03]  /*97e40*/  STL.64 [R1+0x2c18], R4 ;  /* 0x002c180401007387 */ /* 0x000fe60000100a00 */
[----:B------:R-:W-:Y:S01]  /*97e50*/  LEA.HI.X.SX32 R13, R29, R3, 0x1, P5 ;  /* 0x000000031d0d7211 */ /* 0x000fe200028f0eff */
[----:B------:R-:W4:Y:S04]  /*97e60*/  LDL.LU R17, [R1+0x164] ;  /* 0x0001640001117983 */ /* 0x000f280000300800 */
[----:B------:R-:W4:Y:S04]  /*97e70*/  LDL.LU R22, [R1+0x15c] ;  /* 0x00015c0001167983 */ /* 0x000f280000300800 */
[----:B------:R-:W-:Y:S04]  /*97e80*/  STL.64 [R1+0x7d0], R14 ;  /* 0x0007d00e01007387 */ /* 0x000fe80000100a00 */
[----:B------:R0:W-:Y:S04]  /*97e90*/  STL.64 [R1+0x7c8], R12 ;  /* 0x0007c80c01007387 */ /* 0x0001e80000100a00 */
[----:B0-----:R-:W3:Y:S04]  /*97ea0*/  LDL.LU R13, [R1+0x174] ;  /* 0x00017400010d7983 */ /* 0x001ee80000300800 */
[----:B------:R-:W3:Y:S04]  /*97eb0*/  LDL.LU R14, [R1+0x16c] ;  /* 0x00016c00010e7983 */ /* 0x000ee80000300800 */
[----:B------:R-:W3:Y:S01]  /*97ec0*/  LDL.LU R15, [R1+0x184] ;  /* 0x00018400010f7983 */ /* 0x000ee20000300800 */
[C---:B------:R-:W-:Y:S01]  /*97ed0*/  IMAD R5, R28.reuse, 0x19e, RZ ;  /* 0x0000019e1c057824 */ /* 0x040fe200078e02ff */
[----:B------:R-:W-:Y:S01]  /*97ee0*/  F2FP.PACK_AB R6, R7, R11 ;  /* 0x0000000b0706723e */ /* 0x000fe200000000ff */
[----:B------:R-:W-:-:S02]  /*97ef0*/  IMAD R11, R28, 0xcf, RZ ;  /* 0x000000cf1c0b7824 */ /* 0x000fc400078e02ff */
[----:B------:R-:W-:Y:S01]  /*97f00*/  IMAD R4, R28, 0x1a0, RZ ;  /* 0x000001a01c047824 */ /* 0x000fe200078e02ff */
[----:B------:R-:W-:-:S04]  /*97f10*/  IADD3 R18, P5, R5, R2, RZ ;  /* 0x0000000205127210 */ /* 0x000fc80007fbe0ff */
[----:B------:R-:W-:Y:S02]  /*97f20*/  LEA.HI.X.SX32 R19, R11, R3, 0x1, P5 ;  /* 0x000000030b137211 */ /* 0x000fe400028f0eff */
[----:B------:R-:W-:Y:S02]  /*97f30*/  IADD3 R4, P5, R4, R2, RZ ;  /* 0x0000000204047210 */ /* 0x000fe40007fbe0ff */
[----:B------:R-:W-:Y:S02]  /*97f40*/  F2FP.PACK_AB R10, R24, R10 ;  /* 0x0000000a180a723e */ /* 0x000fe400000000ff */
[----:B--2---:R-:W-:Y:S01]  /*97f50*/  F2FP.PACK_AB R7, R23, R20 ;  /* 0x000000141707723e */ /* 0x004fe200000000ff */
[----:B------:R-:W-:-:S05]  /*97f60*/  IMAD R23, R28, 0xd0, RZ ;  /* 0x000000d01c177824 */ /* 0x000fca00078e02ff */
[----:B------:R-:W-:Y:S01]  /*97f70*/  LEA.HI.X.SX32 R5, R23, R3, 0x1, P5 ;  /* 0x0000000317057211 */ /* 0x000fe200028f0eff */
[----:B---3--:R-:W-:Y:S04]  /*97f80*/  STL.64 [R1+0x2c10], R14 ;  /* 0x002c100e01007387 */ /* 0x008fe80000100a00 */
[----:B------:R-:W2:Y:S04]  /*97f90*/  LDL.LU R27, [R1+0x17c] ;  /* 0x00017c00011b7983 */ /* 0x000ea80000300800 */
[----:B------:R-:W3:Y:S04]  /*97fa0*/  LDL.LU R24, [R1+0x194] ;  /* 0x0001940001187983 */ /* 0x000ee80000300800 */
[----:B------:R-:W3:Y:S04]  /*97fb0*/  LDL.LU R20, [R1+0x18c] ;  /* 0x00018c0001147983 */ /* 0x000ee80000300800 */
[----:B------:R-:W-:Y:S04]  /*97fc0*/  STL.64 [R1+0x7c0], R18 ;  /* 0x0007c01201007387 */ /* 0x000fe80000100a00 */
[----:B------:R0:W-:Y:S04]  /*97fd0*/  STL.64 [R1+0x7b8], R4 ;  /* 0x0007b80401007387 */ /* 0x0001e80000100a00 */
[----:B0-----:R-:W2:Y:S01]  /*97fe0*/  LDL.LU.64 R4, [R1+0x2c18] ;  /* 0x002c180001047983 */ /* 0x001ea20000300a00 */
[----:B------:R-:W-:-:S05]  /*97ff0*/  IMAD R29, R28, 0x1a2, RZ ;  /* 0x000001a21c1d7824 */ /* 0x000fca00078e02ff */
[----:B------:R-:W-:-:S05]  /*98000*/  IADD3 R14, P5, R29, R2, RZ ;  /* 0x000000021d0e7210 */ /* 0x000fca0007fbe0ff */
[----:B------:R-:W-:Y:S01]  /*98010*/  STL [R1+0x7b0], R14 ;  /* 0x0007b00e01007387 */ /* 0x000fe20000100800 */
[C---:B------:R-:W-:Y:S02]  /*98020*/  IMAD R12, R28.reuse, 0xd1, RZ ;  /* 0x000000d11c0c7824 */ /* 0x040fe400078e02ff */
[----:B------:R-:W-:Y:S01]  /*98030*/  IMAD R18, R28, 0x1a4, RZ ;  /* 0x000001a41c127824 */ /* 0x000fe200078e02ff */
[----:B--2---:R0:W-:Y:S02]  /*98040*/  STS.128 [R0+0x100], R4 ;  /* 0x0001000400007388 */ /* 0x0041e40000000c00 */
[----:B0-----:R-:W-:Y:S02]  /*98050*/  MOV R6, R14 ;  /* 0x0000000e00067202 */ /* 0x001fe40000000f00 */
[----:B------:R-:W-:Y:S02]  /*98060*/  MOV R7, R15 ;  /* 0x0000000f00077202 */ /* 0x000fe40000000f00 */
[----:B------:R-:W2:Y:S01]  /*98070*/  LDL.LU.64 R14, [R1+0x2c10] ;  /* 0x002c1000010e7983 */ /* 0x000ea20000300a00 */
[----:B------:R-:W-:-:S02]  /*98080*/  LEA.HI.X.SX32 R7, R12, R3, 0x1, P5 ;  /* 0x000000030c077211 */ /* 0x000fc400028f0eff */
[----:B----4-:R-:W-:Y:S01]  /*98090*/  F2FP.PACK_AB R12, R17, R22 ;  /* 0x00000016110c723e */ /* 0x010fe200000000ff */
[C---:B------:R-:W-:Y:S01]  /*980a0*/  IMAD R22, R28.reuse, 0xd2, RZ ;  /* 0x000000d21c167824 */ /* 0x040fe200078e02ff */
[----:B------:R-:W-:Y:S01]  /*980b0*/  F2FP.PACK_AB R11, R25, R16 ;  /* 0x00000010190b723e */ /* 0x000fe200000000ff */
[----:B------:R-:W-:Y:S01]  /*980c0*/  IMAD R16, R28, 0x1a6, RZ ;  /* 0x000001a61c107824 */ /* 0x000fe200078e02ff */
[----:B------:R-:W-:Y:S01]  /*980d0*/  IADD3 R6, P5, R18, R2, RZ ;  /* 0x0000000212067210 */ /* 0x000fe20007fbe0ff */
[----:B------:R-:W4:Y:S01]  /*980e0*/  LDL.LU R26, [R1+0x1c0] ;  /* 0x0001c000011a7983 */ /* 0x000f220000300800 */
[----:B------:R-:W-:-:S03]  /*980f0*/  IMAD R4, R28, 0xd3, RZ ;  /* 0x000000d31c047824 */ /* 0x000fc600078e02ff */
[----:B------:R-:W4:Y:S04]  /*98100*/  LDL.LU R23, [R1+0x1bc] ;  /* 0x0001bc0001177983 */ /* 0x000f280000300800 */
[----:B------:R0:W-:Y:S04]  /*98110*/  STL [R1+0x7b4], R7 ;  /* 0x0007b40701007387 */ /* 0x0001e80000100800 */
[----:B------:R1:W-:Y:S01]  /*98120*/  STS.128 [R0+0x180], R8 ;  /* 0x0001800800007388 */ /* 0x0003e20000000c00 */
[----:B0-----:R-:W-:Y:S02]  /*98130*/  LEA.HI.X.SX32 R7, R22, R3, 0x1, P5 ;  /* 0x0000000316077211 */ /* 0x001fe400028f0eff */
[----:B------:R-:W-:Y:S01]  /*98140*/  IADD3 R16, P5, R16, R2, RZ ;  /* 0x0000000210107210 */ /* 0x000fe20007fbe0ff */
[----:B------:R-:W-:-:S03]  /*98150*/  IMAD R5, R28, 0x1a8, RZ ;  /* 0x000001a81c057824 */ /* 0x000fc600078e02ff */
[----:B------:R-:W-:Y:S01]  /*98160*/  LEA.HI.X.SX32 R17, R4, R3, 0x1, P5 ;  /* 0x0000000304117211 */ /* 0x000fe200028f0eff */
[----:B-1----:R-:W4:Y:S04]  /*98170*/  LDL.LU R9, [R1+0x1c8] ;  /* 0x0001c80001097983 */ /* 0x002f280000300800 */
[----:B------:R-:W4:Y:S04]  /*98180*/  LDL.LU R10, [R1+0x1c4] ;  /* 0x0001c400010a7983 */ /* 0x000f280000300800 */
[----:B------:R0:W-:Y:S04]  /*98190*/  STL.64 [R1+0x778], R6 ;  /* 0x0007780601007387 */ /* 0x0001e80000100a00 */
[----:B0-----:R-:W4:Y:S04]  /*981a0*/  LDL.LU R7, [R1+0x2d4] ;  /* 0x0002d40001077983 */ /* 0x001f280000300800 */
[----:B------:R-:W4:Y:S04]  /*981b0*/  LDL.LU R19, [R1+0x1cc] ;  /* 0x0001cc0001137983 */ /* 0x000f280000300800 */
[----:B------:R-:W4:Y:S04]  /*981c0*/  LDL.LU R25, [R1+0x2dc] ;  /* 0x0002dc0001197983 */ /* 0x000f280000300800 */
[----:B------:R-:W4:Y:S01]  /*981d0*/  LDL.LU R22, [R1+0x2d8] ;  /* 0x0002d80001167983 */ /* 0x000f220000300800 */
[----:B------:R-:W-:-:S03]  /*981e0*/  IMAD R6, R28, 0x1aa, RZ ;  /* 0x000001aa1c067824 */ /* 0x000fc600078e02ff */
[----:B------:R0:W-:Y:S04]  /*981f0*/  STL.64 [R1+0x770], R16 ;  /* 0x0007701001007387 */ /* 0x0001e80000100a00 */
[----:B------:R-:W4:Y:S04]  /*98200*/  LDL.LU R11, [R1+0x2e4] ;  /* 0x0002e400010b7983 */ /* 0x000f280000300800 */
[----:B------:R-:W4:Y:S01]  /*98210*/  LDL.LU R18, [R1+0x2e0] ;  /* 0x0002e00001127983 */ /* 0x000f220000300800 */
[----:B0-----:R-:W-:Y:S02]  /*98220*/  IADD3 R16, P5, R5, R2, RZ ;  /* 0x0000000205107210 */ /* 0x001fe40007fbe0ff */
[----:B--2---:R-:W-:-:S02]  /*98230*/  F2FP.PACK_AB R13, R13, R14 ;  /* 0x0000000e0d0d723e */ /* 0x004fc400000000ff */
[----:B------:R-:W-:Y:S02]  /*98240*/  F2FP.PACK_AB R14, R15, R27 ;  /* 0x0000001b0f0e723e */ /* 0x000fe400000000ff */
[----:B---3--:R-:W-:Y:S01]  /*98250*/  F2FP.PACK_AB R15, R24, R20 ;  /* 0x00000014180f723e */ /* 0x008fe200000000ff */
[----:B------:R-:W-:Y:S01]  /*98260*/  IMAD R20, R28, 0xd4, RZ ;  /* 0x000000d41c147824 */ /* 0x000fe200078e02ff */
[----:B------:R-:W2:Y:S04]  /*98270*/  LDL.LU R27, [R1+0x2ec] ;  /* 0x0002ec00011b7983 */ /* 0x000ea80000300800 */
[----:B------:R-:W-:Y:S01]  /*98280*/  LEA.HI.X.SX32 R17, R20, R3, 0x1, P5 ;  /* 0x0000000314117211 */ /* 0x000fe200028f0eff */
[----:B------:R-:W2:Y:S01]  /*98290*/  LDL.LU R24, [R1+0x2e8] ;  /* 0x0002e80001187983 */ /* 0x000ea20000300800 */
[----:B------:R-:W-:-:S03]  /*982a0*/  IADD3 R20, P5, R6, R2, RZ ;  /* 0x0000000206147210 */ /* 0x000fc60007fbe0ff */
[----:B------:R0:W-:Y:S04]  /*982b0*/  STL.64 [R1+0x768], R16 ;  /* 0x0007681001007387 */ /* 0x0001e80000100a00 */
[----:B------:R1:W-:Y:S04]  /*982c0*/  STS.128 [R0+0x200], R12 ;  /* 0x0002000c00007388 */ /* 0x0003e80000000c00 */
[----:B0-----:R-:W3:Y:S04]  /*982d0*/  LDL.LU R17, [R1+0x2f4] ;  /* 0x0002f40001117983 */ /* 0x001ee80000300800 */
[----:B------:R-:W3:Y:S04]  /*982e0*/  LDL.LU R16, [R1+0x2f0] ;  /* 0x0002f00001107983 */ /* 0x000ee80000300800 */
[----:B------:R0:W-:Y:S01]  /*982f0*/  STL [R1+0x760], R20 ;  /* 0x0007601401007387 */ /* 0x0001e20000100800 */
[----:B-1----:R-:W-:Y:S01]  /*98300*/  IMAD.MOV.U32 R14, RZ, RZ, R20 ;  /* 0x000000ffff0e7224 */ /* 0x002fe200078e0014 */
[----:B------:R-:W-:-:S02]  /*98310*/  MOV R15, R21 ;  /* 0x00000015000f7202 */ /* 0x000fc40000000f00 */
[----:B0-----:R-:W2:Y:S01]  /*98320*/  LDL.LU.64 R20, [R1+0x2c08] ;  /* 0x002c080001147983 */ /* 0x001ea20000300a00 */
[C---:B------:R-:W-:Y:S02]  /*98330*/  IMAD R5, R28.reuse, 0xd5, RZ ;  /* 0x000000d51c057824 */ /* 0x040fe400078e02ff */
[----:B------:R-:W-:Y:S01]  /*98340*/  IMAD R8, R28, 0x1ac, RZ ;  /* 0x000001ac1c087824 */ /* 0x000fe200078e02ff */
[----:B----4-:R-:W-:Y:S02]  /*98350*/  F2FP.PACK_AB R4, R26, R23 ;  /* 0x000000171a04723e */ /* 0x010fe400000000ff */
[----:B------:R-:W-:Y:S01]  /*98360*/  LEA.HI.X.SX32 R15, R5, R3, 0x1, P5 ;  /* 0x00000003050f7211 */ /* 0x000fe200028f0eff */
[----:B------:R-:W-:Y:S01]  /*98370*/  IMAD R6, R28, 0x1ae, RZ ;  /* 0x000001ae1c067824 */ /* 0x000fe200078e02ff */
[----:B------:R-:W-:Y:S01]  /*98380*/  F2FP.PACK_AB R5, R9, R10 ;  /* 0x0000000a0905723e */ /* 0x000fe200000000ff */
[----:B------:R-:W4:Y:S01]  /*98390*/  LDL.LU R26, [R1+0x2fc] ;  /* 0x0002fc00011a7983 */ /* 0x000f220000300800 */
[----:B------:R-:W-:Y:S01]  /*983a0*/  IADD3 R12, P5, R8, R2, RZ ;  /* 0x00000002080c7210 */ /* 0x000fe20007fbe0ff */
[----:B------:R-:W-:-:S02]  /*983b0*/  IMAD R8, R28, 0xd7, RZ ;  /* 0x000000d71c087824 */ /* 0x000fc400078e02ff */
[----:B------:R-:W4:Y:S01]  /*983c0*/  LDL.LU R23, [R1+0x2f8] ;  /* 0x0002f80001177983 */ /* 0x000f220000300800 */
[----:B------:R-:W-:-:S03]  /*983d0*/  IMAD R9, R28, 0x1b0, RZ ;  /* 0x000001b01c097824 */ /* 0x000fc600078e02ff */
[----:B------:R-:W-:Y:S04]  /*983e0*/  STL [R1+0x764], R15 ;  /* 0x0007640f01007387 */ /* 0x000fe80000100800 */
[----:B------:R0:W-:Y:S01]  /*983f0*/  STL.64 [R1+0x2bf8], R4 ;  /* 0x002bf80401007387 */ /* 0x0001e20000100a00 */
[----:B--2---:R-:W-:Y:S02]  /*98400*/  LEA.HI.X.SX32 R13, R20, R3, 0x1, P5 ;  /* 0x00000003140d7211 */ /* 0x004fe400028f0eff */
[----:B0-----:R-:W-:Y:S02]  /*98410*/  IADD3 R4, P5, R6, R2, RZ ;  /* 0x0000000206047210 */ /* 0x001fe40007fbe0ff */
[----:B------:R-:W-:Y:S01]  /*98420*/  F2FP.PACK_AB R6, R7, R19 ;  /* 0x000000130706723e */ /* 0x000fe200000000ff */
[----:B------:R0:W-:Y:S01]  /*98430*/  STL.64 [R1+0x738], R12 ;  /* 0x0007380c01007387 */ /* 0x0001e20000100a00 */
[----:B------:R-:W-:Y:S01]  /*98440*/  LEA.HI.X.SX32 R5, R8, R3, 0x1, P5 ;  /* 0x0000000308057211 */ /* 0x000fe200028f0eff */
[----:B------:R-:W-:-:S02]  /*98450*/  IMAD R19, R28, 0xd8, RZ ;  /* 0x000000d81c137824 */ /* 0x000fc400078e02ff */
[C---:B------:R-:W-:Y:S01]  /*98460*/  IMAD R20, R28.reuse, 0x1b2, RZ ;  /* 0x000001b21c147824 */ /* 0x040fe200078e02ff */
[----:B------:R-:W-:Y:S01]  /*98470*/  F2FP.PACK_AB R8, R11, R18 ;  /* 0x000000120b08723e */ /* 0x000fe200000000ff */
[----:B------:R-:W-:Y:S01]  /*98480*/  IMAD R11, R28, 0xd9, RZ ;  /* 0x000000d91c0b7824 */ /* 0x000fe200078e02ff */
[----:B------:R-:W-:Y:S02]  /*98490*/  F2FP.PACK_AB R7, R25, R22 ;  /* 0x000000161907723e */ /* 0x000fe400000000ff */
[----:B------:R-:W2:Y:S01]  /*984a0*/  LDL.LU R25, [R1+0x324] ;  /* 0x0003240001197983 */ /* 0x000ea20000300800 */
[----:B0-----:R-:W-:-:S03]  /*984b0*/  IADD3 R12, P5, R9, R2, RZ ;  /* 0x00000002090c7210 */ /* 0x001fc60007fbe0ff */
[----:B------:R-:W2:Y:S01]  /*984c0*/  LDL.LU R22, [R1+0x320] ;  /* 0x0003200001167983 */ /* 0x000ea20000300800 */
[-C--:B------:R-:W-:Y:S02]  /*984d0*/  LEA.HI.X.SX32 R13, R19, R3.reuse, 0x1, P5 ;  /* 0x00000003130d7211 */ /* 0x080fe400028f0eff */
[----:B------:R-:W-:Y:S01]  /*984e0*/  IADD3 R18, P5, R20, R2, RZ ;  /* 0x0000000214127210 */ /* 0x000fe20007fbe0ff */
[----:B------:R-:W-:Y:S03]  /*984f0*/  STL.64 [R1+0x730], R4 ;  /* 0x0007300401007387 */ /* 0x000fe60000100a00 */
[----:B------:R-:W-:Y:S01]  /*98500*/  LEA.HI.X.SX32 R19, R11, R3, 0x1, P5 ;  /* 0x000000030b137211 */ /* 0x000fe200028f0eff */
[----:B------:R-:W-:Y:S01]  /*98510*/  STL.64 [R1+0x2bf0], R20 ;  /* 0x002bf01401007387 */ /* 0x000fe20000100a00 */
[----:B------:R-:W-:-:S03]  /*98520*/  F2FP.PACK_AB R9, R27, R24 ;  /* 0x000000181b09723e */ /* 0x000fc600000000ff */
[----:B------:R0:W-:Y:S04]  /*98530*/  STL.64 [R1+0x728], R12 ;  /* 0x0007280c01007387 */ /* 0x0001e80000100a00 */
[----:B0-----:R-:W2:Y:S04]  /*98540*/  LDL.LU R13, [R1+0x32c] ;  /* 0x00032c00010d7983 */ /* 0x001ea80000300800 */
[----:B------:R-:W2:Y:S04]  /*98550*/  LDL.LU R14, [R1+0x328] ;  /* 0x00032800010e7983 */ /* 0x000ea80000300800 */
[----:B------:R-:W2:Y:S04]  /*98560*/  LDL.LU R15, [R1+0x334] ;  /* 0x00033400010f7983 */ /* 0x000ea80000300800 */
[----:B------:R-:W2:Y:S04]  /*98570*/  LDL.LU R27, [R1+0x330] ;  /* 0x00033000011b7983 */ /* 0x000ea80000300800 */
[----:B------:R0:W-:Y:S04]  /*98580*/  STL.64 [R1+0x720], R18 ;  /* 0x0007201201007387 */ /* 0x0001e80000100a00 */
[----:B0-----:R-:W2:Y:S01]  /*98590*/  LDL.LU.64 R18, [R1+0x2c00] ;  /* 0x002c000001127983 */ /* 0x001ea20000300a00 */
[----:B------:R-:W-:Y:S01]  /*985a0*/  IMAD R4, R28, 0x1b4, RZ ;  /* 0x000001b41c047824 */ /* 0x000fe200078e02ff */
[----:B---3--:R-:W-:-:S02]  /*985b0*/  F2FP.PACK_AB R10, R17, R16 ;  /* 0x00000010110a723e */ /* 0x008fc400000000ff */
[----:B------:R-:W3:Y:S02]  /*985c0*/  LDL.LU R24, [R1+0x33c] ;  /* 0x00033c0001187983 */ /* 0x000ee40000300800 */
[----:B------:R-:W-:Y:S02]  /*985d0*/  IADD3 R4, P5, R4, R2, RZ ;  /* 0x0000000204047210 */ /* 0x000fe40007fbe0ff */
[----:B------:R-:W3:Y:S02]  /*985e0*/  LDL.LU R16, [R1+0x338] ;  /* 0x0003380001107983 */ /* 0x000ee40000300800 */
[----:B--2---:R-:W-:-:S05]  /*985f0*/  LEA.HI.X.SX32 R5, R19, R3, 0x1, P5 ;  /* 0x0000000313057211 */ /* 0x004fca00028f0eff */
[----:B------:R0:W-:Y:S04]  /*98600*/  STL.64 [R1+0x718], R4 ;  /* 0x0007180401007387 */ /* 0x0001e80000100a00 */
[----:B0-----:R-:W2:Y:S01]  /*98610*/  LDL.LU.64 R4, [R1+0x2bf8] ;  /* 0x002bf80001047983 */ /* 0x001ea20000300a00 */
[----:B------:R-:W-:-:S05]  /*98620*/  IMAD R17, R28, 0x1b6, RZ ;  /* 0x000001b61c117824 */ /* 0x000fca00078e02ff */
[----:B------:R-:W-:-:S05]  /*98630*/  IADD3 R20, P5, R17, R2, RZ ;  /* 0x0000000211147210 */ /* 0x000fca0007fbe0ff */
[----:B------:R-:W-:Y:S01]  /*98640*/  STL [R1+0x710], R20 ;  /* 0x0007101401007387 */ /* 0x000fe20000100800 */
[----:B----4-:R-:W-:Y:S01]  /*98650*/  F2FP.PACK_AB R11, R26, R23 ;  /* 0x000000171a0b723e */ /* 0x010fe200000000ff */
[C---:B------:R-:W-:Y:S02]  /*98660*/  IMAD R12, R28.reuse, 0xdb, RZ ;  /* 0x000000db1c0c7824 */ /* 0x040fe400078e02ff */
[C---:B------:R-:W-:Y:S02]  /*98670*/  IMAD R23, R28.reuse, 0x1b8, RZ ;  /* 0x000001b81c177824 */ /* 0x040fe400078e02ff */
[----:B------:R-:W-:Y:S01]  /*98680*/  IMAD R19, R28, 0x1ba, RZ ;  /* 0x000001ba1c137824 */ /* 0x000fe200078e02ff */
[----:B--2---:R0:W-:Y:S02]  /*98690*/  STS.128 [R0+0x280], R4 ;  /* 0x0002800400007388 */ /* 0x0041e40000000c00 */
[----:B0-----:R-:W-:Y:S02]  /*986a0*/  MOV R6, R20 ;  /* 0x0000001400067202 */ /* 0x001fe40000000f00 */
[----:B------:R-:W-:-:S02]  /*986b0*/  MOV R7, R21 ;  /* 0x0000001500077202 */ /* 0x000fc40000000f00 */
[----:B------:R-:W2:Y:S04]  /*986c0*/  LDL.LU.64 R20, [R1+0x2bf0] ;  /* 0x002bf00001147983 */ /* 0x000ea80000300a00 */
[----:B------:R-:W4:Y:S04]  /*986d0*/  LDL.LU R26, [R1+0x364] ;  /* 0x00036400011a7983 */ /* 0x000f280000300800 */
[----:B------:R-:W4:Y:S01]  /*986e0*/  LDL.LU R17, [R1+0x360] ;  /* 0x0003600001117983 */ /* 0x000f220000300800 */
[----:B------:R-:W-:Y:S02]  /*986f0*/  LEA.HI.X.SX32 R7, R12, R3, 0x1, P5 ;  /* 0x000000030c077211 */ /* 0x000fe400028f0eff */
[----:B------:R-:W-:Y:S01]  /*98700*/  IADD3 R6, P5, R23, R2, RZ ;  /* 0x0000000217067210 */ /* 0x000fe20007fbe0ff */
[----:B------:R-:W-:-:S02]  /*98710*/  IMAD R23, R28, 0xdc, RZ ;  /* 0x000000dc1c177824 */ /* 0x000fc400078e02ff */
[----:B------:R0:W-:Y:S01]  /*98720*/  STL [R1+0x714], R7 ;  /* 0x0007140701007387 */ /* 0x0001e20000100800 */
[----:B------:R-:W-:Y:S01]  /*98730*/  F2FP.PACK_AB R12, R25, R22 ;  /* 0x00000016190c723e */ /* 0x000fe200000000ff */
[C---:B------:R-:W-:Y:S02]  /*98740*/  IMAD R4, R28.reuse, 0xdd, RZ ;  /* 0x000000dd1c047824 */ /* 0x040fe400078e02ff */
[----:B------:R1:W-:Y:S01]  /*98750*/  STS.128 [R0+0x300], R8 ;  /* 0x0003000800007388 */ /* 0x0003e20000000c00 */
[----:B0-----:R-:W-:Y:S02]  /*98760*/  LEA.HI.X.SX32 R7, R23, R3, 0x1, P5 ;  /* 0x0000000317077211 */ /* 0x001fe400028f0eff */
[----:B------:R-:W-:Y:S01]  /*98770*/  IADD3 R22, P5, R19, R2, RZ ;  /* 0x0000000213167210 */ /* 0x000fe20007fbe0ff */
[----:B------:R-:W-:-:S03]  /*98780*/  IMAD R5, R28, 0x1bc, RZ ;  /* 0x000001bc1c057824 */ /* 0x000fc600078e02ff */
[----:B------:R-:W-:Y:S01]  /*98790*/  LEA.HI.X.SX32 R23, R4, R3, 0x1, P5 ;  /* 0x0000000304177211 */ /* 0x000fe200028f0eff */
[----:B-1----:R-:W4:Y:S04]  /*987a0*/  LDL.LU R8, [R1+0x3ac] ;  /* 0x0003ac0001087983 */ /* 0x002f280000300800 */
[----:B------:R0:W-:Y:S04]  /*987b0*/  STL.64 [R1+0x6d8], R6 ;  /* 0x0006d80601007387 */ /* 0x0001e80000100a00 */
[----:B0-----:R-:W4:Y:S04]  /*987c0*/  LDL.LU R6, [R1+0x3a4] ;  /* 0x0003a40001067983 */ /* 0x001f280000300800 */
[----:B------:R-:W4:Y:S04]  /*987d0*/  LDL.LU R9, [R1+0x368] ;  /* 0x0003680001097983 */ /* 0x000f280000300800 */
[----:B------:R-:W4:Y:S04]  /*987e0*/  LDL.LU R10, [R1+0x3bc] ;  /* 0x0003bc00010a7983 */ /* 0x000f280000300800 */
[----:B------:R-:W4:Y:S04]  /*987f0*/  LDL.LU R25, [R1+0x3b4] ;  /* 0x0003b40001197983 */ /* 0x000f280000300800 */
[----:B------:R0:W-:Y:S01]  /*98800*/  STL.64 [R1+0x2b80], R18 ;  /* 0x002b801201007387 */ /* 0x0001e20000100a00 */
[----:B------:R-:W-:Y:S01]  /*98810*/  F2FP.PACK_AB R13, R13, R14 ;  /* 0x0000000e0d0d723e */ /* 0x000fe200000000ff */
[----:B------:R-:W-:Y:S01]  /*98820*/  IMAD R7, R28, 0x1be, RZ ;  /* 0x000001be1c077824 */ /* 0x000fe200078e02ff */
[----:B------:R-:W-:Y:S01]  /*98830*/  F2FP.PACK_AB R14, R15, R27 ;  /* 0x0000001b0f0e723e */ /* 0x000fe200000000ff */
[----:B0-----:R-:W4:Y:S04]  /*98840*/  LDL.LU R18, [R1+0x37c] ;  /* 0x00037c0001127983 */ /* 0x001f280000300800 */
[----:B------:R-:W4:Y:S04]  /*98850*/  LDL.LU R11, [R1+0x378] ;  /* 0x00037800010b7983 */ /* 0x000f280000300800 */
[----:B------:R0:W-:Y:S01]  /*98860*/  STL.64 [R1+0x6d0], R22 ;  /* 0x0006d01601007387 */ /* 0x0001e20000100a00 */
[----:B---3--:R-:W-:-:S03]  /*98870*/  F2FP.PACK_AB R15, R24, R16 ;  /* 0x00000010180f723e */ /* 0x008fc600000000ff */
[----:B------:R-:W3:Y:S04]  /*98880*/  LDL.LU R27, [R1+0x6f0] ;  /* 0x0006f000011b7983 */ /* 0x000ee80000300800 */
[----:B------:R-:W3:Y:S01]  /*98890*/  LDL.LU R24, [R1+0x6ec] ;  /* 0x0006ec0001187983 */ /* 0x000ee20000300800 */
[----:B0-----:R-:W-:Y:S01]  /*988a0*/  IADD3 R22, P5, R5, R2, RZ ;  /* 0x0000000205167210 */ /* 0x001fe20007fbe0ff */
[----:B------:R-:W-:Y:S02]  /*988b0*/  IMAD R5, R28, 0xdf, RZ ;  /* 0x000000df1c057824 */ /* 0x000fe400078e02ff */
[----:B------:R-:W-:Y:S01]  /*988c0*/  STS.128 [R0+0x380], R12 ;  /* 0x0003800c00007388 */ /* 0x000fe20000000c00 */
[----:B--2---:R-:W-:-:S05]  /*988d0*/  LEA.HI.X.SX32 R23, R21, R3, 0x1, P5 ;  /* 0x0000000315177211 */ /* 0x004fca00028f0eff */
[----:B------:R0:W-:Y:S01]  /*988e0*/  STL.64 [R1+0x6c8], R22 ;  /* 0x0006c81601007387 */ /* 0x0001e20000100a00 */
[----:B----4-:R-:W-:Y:S02]  /*988f0*/  F2FP.PACK_AB R4, R26, R17 ;  /* 0x000000111a04723e */ /* 0x010fe400000000ff */
[----:B0-----:R-:W-:Y:S02]  /*98900*/  IADD3 R22, P5, R7, R2, RZ ;  /* 0x0000000207167210 */ /* 0x001fe40007fbe0ff */
[----:B------:R-:W2:Y:S02]  /*98910*/  LDL.LU R7, [R1+0x388] ;  /* 0x0003880001077983 */ /* 0x000ea40000300800 */
[----:B------:R-:W-:Y:S02]  /*98920*/  LEA.HI.X.SX32 R23, R5, R3, 0x1, P5 ;  /* 0x0000000305177211 */ /* 0x000fe400028f0eff */
[----:B------:R-:W4:Y:S04]  /*98930*/  LDL.LU R15, [R1+0x36c] ;  /* 0x00036c00010f7983 */ /* 0x000f280000300800 */
[----:B------:R-:W2:Y:S04]  /*98940*/  LDL.LU R13, [R1+0x38c] ;  /* 0x00038c00010d7983 */ /* 0x000ea80000300800 */
[----:B------:R-:W2:Y:S04]  /*98950*/  LDL.LU R19, [R1+0x6f8] ;  /* 0x0006f80001137983 */ /* 0x000ea80000300800 */
[----:B------:R-:W2:Y:S04]  /*98960*/  LDL.LU R26, [R1+0x6f4] ;  /* 0x0006f400011a7983 */ /* 0x000ea80000300800 */
[----:B------:R0:W-:Y:S04]  /*98970*/  STL.64 [R1+0x6c0], R22 ;  /* 0x0006c01601007387 */ /* 0x0001e80000100a00 */
[----:B0-----:R-:W2:Y:S01]  /*98980*/  LDL.LU.64 R22, [R1+0x2be8] ;  /* 0x002be80001167983 */ /* 0x001ea20000300a00 */
[----:B------:R-:W-:-:S02]  /*98990*/  IMAD R16, R28, 0x1c0, RZ ;  /* 0x000001c01c107824 */ /* 0x000fc400078e02ff */
[----:B------:R-:W-:-:S03]  /*989a0*/  IMAD R14, R28, 0xe0, RZ ;  /* 0x000000e01c0e7824 */ /* 0x000fc600078e02ff */
[----:B------:R-:W-:Y:S01]  /*989b0*/  IADD3 R16, P5, R16, R2, RZ ;  /* 0x0000000210107210 */ /* 0x000fe20007fbe0ff */
[----:B------:R-:W-:-:S03]  /*989c0*/  IMAD R21, R28, 0x1c2, RZ ;  /* 0x000001c21c157824 */ /* 0x000fc600078e02ff */
[----:B------:R-:W-:Y:S02]  /*989d0*/  LEA.HI.X.SX32 R17, R14, R3, 0x1, P5 ;  /* 0x000000030e117211 */ /* 0x000fe400028f0eff */
[----:B------:R-:W-:Y:S01]  /*989e0*/  F2FP.PACK_AB R8, R8, R6 ;  /* 0x000000060808723e */ /* 0x000fe200000000ff */
[C---:B------:R-:W-:Y:S02]  /*989f0*/  IMAD R6, R28.reuse, 0xe1, RZ ;  /* 0x000000e11c067824 */ /* 0x040fe400078e02ff */
[----:B------:R0:W-:Y:S01]  /*98a00*/  STL.64 [R1+0x698], R16 ;  /* 0x0006981001007387 */ /* 0x0001e20000100a00 */
[----:B------:R-:W-:-:S03]  /*98a10*/  IMAD R12, R28, 0x1c4, RZ ;  /* 0x000001c41c0c7824 */ /* 0x000fc600078e02ff */
[----:B------:R-:W-:Y:S04]  /*98a20*/  STL.64 [R1+0x2b98], R20 ;  /* 0x002b981401007387 */ /* 0x000fe80000100a00 */
[----:B------:R-:W3:Y:S01]  /*98a30*/  LDL.LU R14, [R1+0x744] ;  /* 0x00074400010e7983 */ /* 0x000ee20000300800 */
[----:B0-----:R-:W-:-:S04]  /*98a40*/  IADD3 R16, P5, R21, R2, RZ ;  /* 0x0000000215107210 */ /* 0x001fc80007fbe0ff */
[----:B------:R-:W-:Y:S02]  /*98a50*/  LEA.HI.X.SX32 R17, R6, R3, 0x1, P5 ;  /* 0x0000000306117211 */ /* 0x000fe400028f0eff */
[----:B------:R-:W-:Y:S01]  /*98a60*/  F2FP.PACK_AB R6, R18, R11 ;  /* 0x0000000b1206723e */ /* 0x000fe200000000ff */
[----:B------:R-:W-:Y:S01]  /*98a70*/  IMAD R11, R28, 0xe3, RZ ;  /* 0x000000e31c0b7824 */ /* 0x000fe200078e02ff */
[----:B----4-:R-:W-:Y:S02]  /*98a80*/  F2FP.PACK_AB R5, R15, R9 ;  /* 0x000000090f05723e */ /* 0x010fe400000000ff */
[----:B------:R-:W-:Y:S02]  /*98a90*/  F2FP.PACK_AB R9, R10, R25 ;  /* 0x000000190a09723e */ /* 0x000fe400000000ff */
[----:B------:R-:W4:Y:S04]  /*98aa0*/  LDL.LU R25, [R1+0x740] ;  /* 0x0007400001197983 */ /* 0x000f280000300800 */
[----:B------:R0:W-:Y:S01]  /*98ab0*/  STL.64 [R1+0x690], R16 ;  /* 0x0006901001007387 */ /* 0x0001e20000100a00 */
[----:B------:R-:W-:Y:S01]  /*98ac0*/  IMAD R10, R28, 0x1c6, RZ ;  /* 0x000001c61c0a7824 */ /* 0x000fe200078e02ff */
[----:B0-----:R-:W-:-:S04]  /*98ad0*/  IADD3 R16, P5, R12, R2, RZ ;  /* 0x000000020c107210 */ /* 0x001fc80007fbe0ff */
[----:B--2---:R-:W-:-:S05]  /*98ae0*/  LEA.HI.X.SX32 R17, R22, R3, 0x1, P5 ;  /* 0x0000000316117211 */ /* 0x004fca00028f0eff */
[----:B------:R0:W-:Y:S01]  /*98af0*/  STL.64 [R1+0x688], R16 ;  /* 0x0006881001007387 */ /* 0x0001e20000100a00 */
[----:B------:R-:W-:-:S03]  /*98b00*/  IMAD R12, R28, 0x1c8, RZ ;  /* 0x000001c81c0c7824 */ /* 0x000fc600078e02ff */
[----:B------:R-:W2:Y:S01]  /*98b10*/  LDL.LU R15, [R1+0x74c] ;  /* 0x00074c00010f7983 */ /* 0x000ea20000300800 */
[----:B------:R-:W-:-:S03]  /*98b20*/  F2FP.PACK_AB R7, R13, R7 ;  /* 0x000000070d07723e */ /* 0x000fc600000000ff */
[----:B------:R-:W2:Y:S01]  /*98b30*/  LDL.LU R18, [R1+0x748] ;  /* 0x0007480001127983 */ /* 0x000ea20000300800 */
[----:B0-----:R-:W-:Y:S02]  /*98b40*/  IADD3 R16, P5, R10, R2, RZ ;  /* 0x000000020a107210 */ /* 0x001fe40007fbe0ff */
[----:B---3--:R-:W-:Y:S02]  /*98b50*/  F2FP.PACK_AB R10, R27, R24 ;  /* 0x000000181b0a723e */ /* 0x008fe400000000ff */
[----:B------:R-:W-:Y:S01]  /*98b60*/  LEA.HI.X.SX32 R17, R11, R3, 0x1, P5 ;  /* 0x000000030b117211 */ /* 0x000fe200028f0eff */
[----:B------:R-:W3:Y:S01]  /*98b70*/  LDL.LU R27, [R1+0xe40] ;  /* 0x000e4000011b7983 */ /* 0x000ee20000300800 */
[----:B------:R-:W-:-:S03]  /*98b80*/  IMAD R13, R28, 0xe4, RZ ;  /* 0x000000e41c0d7824 */ /* 0x000fc600078e02ff */
[----:B------:R-:W3:Y:S04]  /*98b90*/  LDL.LU R24, [R1+0xd5c] ;  /* 0x000d5c0001187983 */ /* 0x000ee80000300800 */
        /* <DEDUP_REMOVED lines=8> */
[C---:B------:R-:W-:Y:S02]  /*98c20*/  IMAD R22, R28.reuse, 0x1ca, RZ ;  /* 0x000001ca1c167824 */ /* 0x040fe400078e02ff */
[C---:B------:R-:W-:Y:S01]  /*98c30*/  IMAD R12, R28.reuse, 0xe5, RZ ;  /* 0x000000e51c0c7824 */ /* 0x040fe200078e02ff */
[----:B------:R0:W-:Y:S01]  /*98c40*/  STS.128 [R0+0x400], R4 ;  /* 0x0004000400007388 */ /* 0x0001e20000000c00 */
[----:B------:R-:W-:Y:S01]  /*98c50*/  IMAD R20, R28, 0x1cc, RZ ;  /* 0x000001cc1c147824 */ /* 0x000fe200078e02ff */
[----:B------:R-:W-:Y:S01]  /*98c60*/  IADD3 R16, P5, R22, R2, RZ ;  /* 0x0000000216107210 */ /* 0x000fe20007fbe0ff */
[----:B------:R-:W-:-:S04]  /*98c70*/  IMAD R13, R28, 0x1ce, RZ ;  /* 0x000001ce1c0d7824 */ /* 0x000fc800078e02ff */
[----:B------:R1:W-:Y:S01]  /*98c80*/  STL [R1+0x670], R16 ;  /* 0x0006701001007387 */ /* 0x0003e20000100800 */
[----:B0-----:R-:W-:-:S03]  /*98c90*/  MOV R6, R16 ;  /* 0x0000001000067202 */ /* 0x001fc60000000f00 */
[----:B------:R0:W-:Y:S01]  /*98ca0*/  STS.128 [R0+0x480], R8 ;  /* 0x0004800800007388 */ /* 0x0001e20000000c00 */
[----:B------:R-:W-:Y:S02]  /*98cb0*/  IMAD R4, R28, 0xe7, RZ ;  /* 0x000000e71c047824 */ /* 0x000fe400078e02ff */
[----:B--2---:R-:W-:Y:S01]  /*98cc0*/  IMAD.MOV.U32 R7, RZ, RZ, R17 ;  /* 0x000000ffff077224 */ /* 0x004fe200078e0011 */
[----:B------:R-:W-:Y:S01]  /*98cd0*/  LEA.HI.X.SX32 R7, R12, R3, 0x1, P5 ;  /* 0x000000030c077211 */ /* 0x000fe200028f0eff */
[----:B-1----:R-:W2:Y:S01]  /*98ce0*/  LDL.LU.64 R16, [R1+0x2bd8] ;  /* 0x002bd80001107983 */ /* 0x002ea20000300a00 */
[----:B------:R-:W-:-:S03]  /*98cf0*/  IADD3 R6, P5, R20, R2, RZ ;  /* 0x0000000214067210 */ /* 0x000fc60007fbe0ff */
[----:B------:R-:W2:Y:S04]  /*98d00*/  LDL.LU R21, [R1+0x135c] ;  /* 0x00135c0001157983 */ /* 0x000ea80000300800 */
[----:B------:R1:W-:Y:S04]  /*98d10*/  STL [R1+0x674], R7 ;  /* 0x0006740701007387 */ /* 0x0003e80000100800 */
[----:B0-----:R-:W2:Y:S04]  /*98d20*/  LDL.LU R8, [R1+0x1368] ;  /* 0x0013680001087983 */ /* 0x001ea80000300800 */
[----:B------:R-:W2:Y:S01]  /*98d30*/  LDL.LU R11, [R1+0x1364] ;  /* 0x00136400010b7983 */ /* 0x000ea20000300800 */
[----:B-1----:R-:W-:-:S03]  /*98d40*/  LEA.HI.X.SX32 R7, R23, R3, 0x1, P5 ;  /* 0x0000000317077211 */ /* 0x002fc600028f0eff */
[----:B------:R0:W-:Y:S01]  /*98d50*/  STL [R1+0x2bd0], R22 ;  /* 0x002bd01601007387 */ /* 0x0001e20000100800 */
[----:B----4-:R-:W-:-:S03]  /*98d60*/  F2FP.PACK_AB R12, R14, R25 ;  /* 0x000000190e0c723e */ /* 0x010fc600000000ff */
[----:B------:R1:W-:Y:S01]  /*98d70*/  STL.64 [R1+0x638], R6 ;  /* 0x0006380601007387 */ /* 0x0003e20000100a00 */
[----:B0-----:R-:W-:-:S03]  /*98d80*/  IADD3 R22, P5, R13, R2, RZ ;  /* 0x000000020d167210 */ /* 0x001fc60007fbe0ff */
[----:B-1----:R-:W4:Y:S01]  /*98d90*/  LDL.LU R6, [R1+0x1370] ;  /* 0x0013700001067983 */ /* 0x002f220000300800 */
[----:B------:R-:W-:-:S03]  /*98da0*/  LEA.HI.X.SX32 R23, R4, R3, 0x1, P5 ;  /* 0x0000000304177211 */ /* 0x000fc600028f0eff */
[----:B------:R-:W4:Y:S04]  /*98db0*/  LDL.LU R7, [R1+0x136c] ;  /* 0x00136c0001077983 */ /* 0x000f280000300800 */
[----:B------:R-:W4:Y:S04]  /*98dc0*/  LDL.LU R20, [R1+0x1378] ;  /* 0x0013780001147983 */ /* 0x000f280000300800 */
[----:B------:R-:W4:Y:S04]  /*98dd0*/  LDL.LU R25, [R1+0x1374] ;  /* 0x0013740001197983 */ /* 0x000f280000300800 */
[----:B------:R-:W4:Y:S01]  /*98de0*/  LDL.LU R4, [R1+0x1360] ;  /* 0x0013600001047983 */ /* 0x000f220000300800 */
[C---:B------:R-:W-:Y:S01]  /*98df0*/  IMAD R5, R28.reuse, 0x1d0, RZ ;  /* 0x000001d01c057824 */ /* 0x040fe200078e02ff */
[----:B---3--:R-:W-:Y:S01]  /*98e00*/  F2FP.PACK_AB R14, R27, R24 ;  /* 0x000000181b0e723e */ /* 0x008fe200000000ff */
[C---:B------:R-:W-:Y:S01]  /*98e10*/  IMAD R27, R28.reuse, 0xe8, RZ ;  /* 0x000000e81c1b7824 */ /* 0x040fe200078e02ff */
[----:B------:R0:W-:Y:S01]  /*98e20*/  STL.64 [R1+0x630], R22 ;  /* 0x0006301601007387 */ /* 0x0001e20000100a00 */
[----:B------:R-:W-:Y:S01]  /*98e30*/  IMAD R9, R28, 0x1d2, RZ ;  /* 0x000001d21c097824 */ /* 0x000fe200078e02ff */
[----:B------:R-:W-:-:S02]  /*98e40*/  F2FP.PACK_AB R13, R15, R18 ;  /* 0x000000120f0d723e */ /* 0x000fc400000000ff */
[----:B------:R-:W3:Y:S01]  /*98e50*/  LDL.LU R18, [R1+0x1380] ;  /* 0x0013800001127983 */ /* 0x000ee20000300800 */
[----:B0-----:R-:W-:-:S03]  /*98e60*/  IADD3 R22, P5, R5, R2, RZ ;  /* 0x0000000205167210 */ /* 0x001fc60007fbe0ff */
[----:B------:R-:W3:Y:S01]  /*98e70*/  LDL.LU R24, [R1+0x137c] ;  /* 0x00137c0001187983 */ /* 0x000ee20000300800 */
[----:B------:R-:W-:Y:S01]  /*98e80*/  LEA.HI.X.SX32 R23, R27, R3, 0x1, P5 ;  /* 0x000000031b177211 */ /* 0x000fe200028f0eff */
[C---:B------:R-:W-:Y:S01]  /*98e90*/  IMAD R5, R28.reuse, 0xe9, RZ ;  /* 0x000000e91c057824 */ /* 0x040fe200078e02ff */
[----:B------:R-:W-:Y:S01]  /*98ea0*/  F2FP.PACK_AB R15, R19, R26 ;  /* 0x0000001a130f723e */ /* 0x000fe200000000ff */
[----:B------:R-:W-:Y:S02]  /*98eb0*/  IMAD R19, R28, 0x1d4, RZ ;  /* 0x000001d41c137824 */ /* 0x000fe400078e02ff */
[----:B------:R0:W-:Y:S04]  /*98ec0*/  STL.64 [R1+0x628], R22 ;  /* 0x0006281601007387 */ /* 0x0001e80000100a00 */
[----:B------:R1:W-:Y:S01]  /*98ed0*/  STS.128 [R0+0x500], R12 ;  /* 0x0005000c00007388 */ /* 0x0003e20000000c00 */
[----:B0-----:R-:W-:-:S03]  /*98ee0*/  IADD3 R22, P5, R9, R2, RZ ;  /* 0x0000000209167210 */ /* 0x001fc60007fbe0ff */
[----:B------:R-:W3:Y:S01]  /*98ef0*/  LDL.LU R9, [R1+0x1388] ;  /* 0x0013880001097983 */ /* 0x000ee20000300800 */
[----:B------:R-:W-:-:S03]  /*98f00*/  LEA.HI.X.SX32 R23, R5, R3, 0x1, P5 ;  /* 0x0000000305177211 */ /* 0x000fc600028f0eff */
[----:B------:R-:W3:Y:S01]  /*98f10*/  LDL.LU R10, [R1+0x1384] ;  /* 0x00138400010a7983 */ /* 0x000ee20000300800 */
[----:B-1----:R-:W-:Y:S01]  /*98f20*/  IMAD R12, R28, 0x1d6, RZ ;  /* 0x000001d61c0c7824 */ /* 0x002fe200078e02ff */
[----:B------:R-:W-:Y:S02]  /*98f30*/  IADD3 R14, P5, R19, R2, RZ ;  /* 0x00000002130e7210 */ /* 0x000fe40007fbe0ff */
[----:B------:R-:W3:Y:S04]  /*98f40*/  LDL.LU R26, [R1+0x1390] ;  /* 0x00139000011a7983 */ /* 0x000ee80000300800 */
[----:B------:R-:W3:Y:S04]  /*98f50*/  LDL.LU R27, [R1+0x138c] ;  /* 0x00138c00011b7983 */ /* 0x000ee80000300800 */
[----:B------:R0:W-:Y:S04]  /*98f60*/  STL.64 [R1+0x620], R22 ;  /* 0x0006201601007387 */ /* 0x0001e80000100a00 */
[----:B0-----:R-:W3:Y:S01]  /*98f70*/  LDL.LU R22, [R1+0x2bd0] ;  /* 0x002bd00001167983 */ /* 0x001ee20000300800 */
[----:B--2---:R-:W-:-:S02]  /*98f80*/  LEA.HI.X.SX32 R15, R16, R3, 0x1, P5 ;  /* 0x00000003100f7211 */ /* 0x004fc400028f0eff */
[----:B------:R-:W-:Y:S02]  /*98f90*/  IADD3 R12, P5, R12, R2, RZ ;  /* 0x000000020c0c7210 */ /* 0x000fe40007fbe0ff */
[----:B------:R-:W-:Y:S01]  /*98fa0*/  F2FP.PACK_AB R5, R8, R11 ;  /* 0x0000000b0805723e */ /* 0x000fe200000000ff */
[----:B------:R-:W-:-:S05]  /*98fb0*/  IMAD R8, R28, 0xeb, RZ ;  /* 0x000000eb1c087824 */ /* 0x000fca00078e02ff */
[----:B------:R-:W-:Y:S02]  /*98fc0*/  LEA.HI.X.SX32 R13, R8, R3, 0x1, P5 ;  /* 0x00000003080d7211 */ /* 0x000fe400028f0eff */
[----:B----4-:R-:W-:Y:S02]  /*98fd0*/  F2FP.PACK_AB R4, R4, R21 ;  /* 0x000000150404723e */ /* 0x010fe400000000ff */
[----:B------:R-:W2:Y:S04]  /*98fe0*/  LDL.LU R21, [R1+0x1398] ;  /* 0x0013980001157983 */ /* 0x000ea80000300800 */
[----:B------:R-:W2:Y:S04]  /*98ff0*/  LDL.LU R19, [R1+0x1394] ;  /* 0x0013940001137983 */ /* 0x000ea80000300800 */
[----:B------:R-:W-:Y:S04]  /*99000*/  STL.64 [R1+0x2bc0], R4 ;  /* 0x002bc00401007387 */ /* 0x000fe80000100a00 */
[----:B------:R0:W-:Y:S04]  /*99010*/  STL.64 [R1+0x5f8], R14 ;  /* 0x0005f80e01007387 */ /* 0x0001e80000100a00 */
[----:B------:R-:W4:Y:S04]  /*99020*/  LDL.LU R16, [R1+0x13ac] ;  /* 0x0013ac0001107983 */ /* 0x000f280000300800 */
[----:B0-----:R-:W4:Y:S04]  /*99030*/  LDL.LU R14, [R1+0x13a8] ;  /* 0x0013a800010e7983 */ /* 0x001f280000300800 */
[----:B------:R0:W-:Y:S04]  /*99040*/  STL.64 [R1+0x5f0], R12 ;  /* 0x0005f00c01007387 */ /* 0x0001e80000100a00 */
[----:B------:R-:W2:Y:S04]  /*99050*/  LDL.LU R15, [R1+0x13b4] ;  /* 0x0013b400010f7983 */ /* 0x000ea80000300800 */
[----:B------:R-:W2:Y:S01]  /*99060*/  LDL.LU R23, [R1+0x13b0] ;  /* 0x0013b00001177983 */ /* 0x000ea20000300800 */
[----:B------:R-:W-:Y:S01]  /*99070*/  IMAD R11, R28, 0x1d8, RZ ;  /* 0x000001d81c0b7824 */ /* 0x000fe200078e02ff */
[----:B------:R-:W-:-:S02]  /*99080*/  F2FP.PACK_AB R6, R6, R7 ;  /* 0x000000070606723e */ /* 0x000fc400000000ff */
[----:B------:R-:W-:Y:S01]  /*99090*/  F2FP.PACK_AB R7, R20, R25 ;  /* 0x000000191407723e */ /* 0x000fe200000000ff */
[C---:B------:R-:W-:Y:S01]  /*990a0*/  IMAD R25, R28.reuse, 0xec, RZ ;  /* 0x000000ec1c197824 */ /* 0x040fe200078e02ff */
[----:B0-----:R-:W-:Y:S01]  /*990b0*/  IADD3 R12, P5, R11, R2, RZ ;  /* 0x000000020b0c7210 */ /* 0x001fe20007fbe0ff */
[----:B------:R-:W-:Y:S01]  /*990c0*/  IMAD R5, R28, 0x1da, RZ ;  /* 0x000001da1c057824 */ /* 0x000fe200078e02ff */
[----:B---3--:R-:W-:Y:S01]  /*990d0*/  F2FP.PACK_AB R8, R18, R24 ;  /* 0x000000181208723e */ /* 0x008fe200000000ff */
[----:B------:R-:W-:Y:S01]  /*990e0*/  IMAD R11, R28, 0xed, RZ ;  /* 0x000000ed1c0b7824 */ /* 0x000fe200078e02ff */
[----:B------:R-:W-:Y:S02]  /*990f0*/  LEA.HI.X.SX32 R13, R25, R3, 0x1, P5 ;  /* 0x00000003190d7211 */ /* 0x000fe400028f0eff */
[----:B------:R-:W-:Y:S02]  /*99100*/  IADD3 R24, P5, R5, R2, RZ ;  /* 0x0000000205187210 */ /* 0x000fe40007fbe0ff */
[----:B------:R-:W-:-:S02]  /*99110*/  F2FP.PACK_AB R9, R9, R10 ;  /* 0x0000000a0909723e */ /* 0x000fc400000000ff */
[----:B------:R-:W-:Y:S02]  /*99120*/  LEA.HI.X.SX32 R25, R11, R3, 0x1, P5 ;  /* 0x000000030b197211 */ /* 0x000fe400028f0eff */
[----:B------:R-:W-:Y:S01]  /*99130*/  F2FP.PACK_AB R10, R26, R27 ;  /* 0x0000001b1a0a723e */ /* 0x000fe200000000ff */
[----:B--2---:R-:W-:Y:S04]  /*99140*/  STL.64 [R1+0x2bb8], R22 ;  /* 0x002bb81601007387 */ /* 0x004fe80000100a00 */
[----:B------:R-:W-:Y:S04]  /*99150*/  STL.64 [R1+0x5e8], R12 ;  /* 0x0005e80c01007387 */ /* 0x000fe80000100a00 */
[----:B------:R-:W2:Y:S04]  /*99160*/  LDL.LU R20, [R1+0x13bc] ;  /* 0x0013bc0001147983 */ /* 0x000ea80000300800 */
[----:B------:R-:W2:Y:S04]  /*99170*/  LDL.LU R18, [R1+0x13b8] ;  /* 0x0013b80001127983 */ /* 0x000ea80000300800 */
[----:B------:R-:W3:Y:S04]  /*99180*/  LDL.LU R26, [R1+0x13c4] ;  /* 0x0013c400011a7983 */ /* 0x000ee80000300800 */
[----:B------:R-:W3:Y:S04]  /*99190*/  LDL.LU R27, [R1+0x13c0] ;  /* 0x0013c000011b7983 */ /* 0x000ee80000300800 */
[----:B------:R0:W-:Y:S04]  /*991a0*/  STL.64 [R1+0x5e0], R24 ;  /* 0x0005e01801007387 */ /* 0x0001e80000100a00 */
[----:B0-----:R-:W2:Y:S01]  /*991b0*/  LDL.LU.64 R24, [R1+0x2bc8] ;  /* 0x002bc80001187983 */ /* 0x001ea20000300a00 */
[----:B------:R-:W-:-:S05]  /*991c0*/  IMAD R4, R28, 0x1dc, RZ ;  /* 0x000001dc1c047824 */ /* 0x000fca00078e02ff */
[----:B------:R-:W-:-:S04]  /*991d0*/  IADD3 R4, P5, R4, R2, RZ ;  /* 0x0000000204047210 */ /* 0x000fc80007fbe0ff */
[----:B--2---:R-:W-:-:S05]  /*991e0*/  LEA.HI.X.SX32 R5, R24, R3, 0x1, P5 ;  /* 0x0000000318057211 */ /* 0x004fca00028f0eff */
[----:B------:R0:W-:Y:S04]  /*991f0*/  STL.64 [R1+0x5d8], R4 ;  /* 0x0005d80401007387 */ /* 0x0001e80000100a00 */
[----:B0-----:R-:W2:Y:S01]  /*99200*/  LDL.LU.64 R4, [R1+0x2bc0] ;  /* 0x002bc00001047983 */ /* 0x001ea20000300a00 */
[----:B------:R-:W-:Y:S01]  /*99210*/  IMAD R13, R28, 0x1de, RZ ;  /* 0x000001de1c0d7824 */ /* 0x000fe200078e02ff */
[----:B------:R-:W-:Y:S02]  /*99220*/  F2FP.PACK_AB R11, R21, R19 ;  /* 0x00000013150b723e */ /* 0x000fe400000000ff */
[----:B------:R-:W3:Y:S02]  /*99230*/  LDL.LU R21, [R1+0x1408] ;  /* 0x0014080001157983 */ /* 0x000ee40000300800 */
[----:B------:R-:W-:-:S02]  /*99240*/  IADD3 R22, P5, R13, R2, RZ ;  /* 0x000000020d167210 */ /* 0x000fc40007fbe0ff */
[----:B------:R-:W3:Y:S04]  /*99250*/  LDL.LU R19, [R1+0x1404] ;  /* 0x0014040001137983 */ /* 0x000ee80000300800 */
[----:B------:R-:W-:Y:S01]  /*99260*/  STL [R1+0x5d0], R22 ;  /* 0x0005d01601007387 */ /* 0x000fe20000100800 */
[C---:B------:R-:W-:Y:S02]  /*99270*/  IMAD R12, R28.reuse, 0xef, RZ ;  /* 0x000000ef1c0c7824 */ /* 0x040fe400078e02ff */
[----:B------:R-:W-:Y:S01]  /*99280*/  IMAD R24, R28, 0x1e0, RZ ;  /* 0x000001e01c187824 */ /* 0x000fe200078e02ff */
[----:B------:R-:W-:Y:S04]  /*99290*/  STS.128 [R0+0x600], R8 ;  /* 0x0006000800007388 */ /* 0x000fe80000000c00 */
[----:B--2---:R0:W-:Y:S02]  /*992a0*/  STS.128 [R0+0x580], R4 ;  /* 0x0005800400007388 */ /* 0x0041e40000000c00 */
[----:B0-----:R-:W-:-:S02]  /*992b0*/  MOV R6, R22 ;  /* 0x0000001600067202 */ /* 0x001fc40000000f00 */
[----:B------:R-:W-:Y:S02]  /*992c0*/  MOV R7, R23 ;  /* 0x0000001700077202 */ /* 0x000fe40000000f00 */
[----:B------:R-:W2:Y:S01]  /*992d0*/  LDL.LU.64 R22, [R1+0x2bb8] ;  /* 0x002bb80001167983 */ /* 0x000ea20000300a00 */
[-C--:B------:R-:W-:Y:S02]  /*992e0*/  LEA.HI.X.SX32 R7, R12, R3.reuse, 0x1, P5 ;  /* 0x000000030c077211 */ /* 0x080fe400028f0eff */
[----:B----4-:R-:W-:Y:S01]  /*992f0*/  F2FP.PACK_AB R12, R16, R14 ;  /* 0x0000000e100c723e */ /* 0x010fe200000000ff */
[----:B------:R-:W-:Y:S01]  /*99300*/  IMAD R14, R28, 0xf0, RZ ;  /* 0x000000f01c0e7824 */ /* 0x000fe200078e02ff */
[----:B------:R-:W-:Y:S01]  /*99310*/  IADD3 R10, P5, R24, R2, RZ ;  /* 0x00000002180a7210 */ /* 0x000fe20007fbe0ff */
[----:B------:R-:W-:Y:S01]  /*99320*/  IMAD R13, R28, 0x1e2, RZ ;  /* 0x000001e21c0d7824 */ /* 0x000fe200078e02ff */
[----:B------:R-:W4:Y:S02]  /*99330*/  LDL.LU R8, [R1+0x1468] ;  /* 0x0014680001087983 */ /* 0x000f240000300800 */
[----:B------:R-:W-:-:S02]  /*99340*/  LEA.HI.X.SX32 R11, R14, R3, 0x1, P5 ;  /* 0x000000030e0b7211 */ /* 0x000fc400028f0eff */
[----:B------:R-:W-:Y:S01]  /*99350*/  STL [R1+0x5d4], R7 ;  /* 0x0005d40701007387 */ /* 0x000fe20000100800 */
[----:B------:R-:W-:-:S03]  /*99360*/  IMAD R4, R28, 0xf1, RZ ;  /* 0x000000f11c047824 */ /* 0x000fc600078e02ff */
[----:B------:R-:W4:Y:S04]  /*99370*/  LDL.LU R6, [R1+0x1460] ;  /* 0x0014600001067983 */ /* 0x000f280000300800 */
[----:B------:R0:W-:Y:S01]  /*99380*/  STL.64 [R1+0x598], R10 ;  /* 0x0005980a01007387 */ /* 0x0001e20000100a00 */
[----:B------:R-:W-:-:S03]  /*99390*/  IMAD R5, R28, 0x1e4, RZ ;  /* 0x000001e41c057824 */ /* 0x000fc600078e02ff */
[----:B------:R-:W4:Y:S04]  /*993a0*/  LDL.LU R9, [R1+0x1420] ;  /* 0x0014200001097983 */ /* 0x000f280000300800 */
[----:B------:R-:W4:Y:S01]  /*993b0*/  LDL.LU R24, [R1+0x141c] ;  /* 0x00141c0001187983 */ /* 0x000f220000300800 */
[----:B0-----:R-:W-:-:S03]  /*993c0*/  IADD3 R10, P5, R13, R2, RZ ;  /* 0x000000020d0a7210 */ /* 0x001fc60007fbe0ff */
[----:B------:R-:W4:Y:S01]  /*993d0*/  LDL.LU R16, [R1+0x1474] ;  /* 0x0014740001107983 */ /* 0x000f220000300800 */
[----:B------:R-:W-:Y:S01]  /*993e0*/  LEA.HI.X.SX32 R11, R4, R3, 0x1, P5 ;  /* 0x00000003040b7211 */ /* 0x000fe200028f0eff */
[----:B------:R-:W-:Y:S01]  /*993f0*/  IMAD R7, R28, 0x1e6, RZ ;  /* 0x000001e61c077824 */ /* 0x000fe200078e02ff */
[----:B------:R-:W-:Y:S02]  /*99400*/  F2FP.PACK_AB R14, R20, R18 ;  /* 0x00000012140e723e */ /* 0x000fe400000000ff */
[----:B---3--:R-:W-:Y:S02]  /*99410*/  F2FP.PACK_AB R4, R21, R19 ;  /* 0x000000131504723e */ /* 0x008fe400000000ff */
[----:B--2---:R-:W-:Y:S02]  /*99420*/  F2FP.PACK_AB R13, R15, R23 ;  /* 0x000000170f0d723e */ /* 0x004fe400000000ff */
[----:B------:R-:W2:Y:S04]  /*99430*/  LDL.LU R23, [R1+0x1470] ;  /* 0x0014700001177983 */ /* 0x000ea80000300800 */
[----:B------:R0:W-:Y:S01]  /*99440*/  STL.64 [R1+0x590], R10 ;  /* 0x0005900a01007387 */ /* 0x0001e20000100a00 */
[----:B------:R-:W-:-:S02]  /*99450*/  F2FP.PACK_AB R15, R26, R27 ;  /* 0x0000001b1a0f723e */ /* 0x000fc400000000ff */
[----:B0-----:R-:W-:Y:S01]  /*99460*/  IADD3 R10, P5, R5, R2, RZ ;  /* 0x00000002050a7210 */ /* 0x001fe20007fbe0ff */
[----:B------:R-:W-:-:S03]  /*99470*/  IMAD R5, R28, 0xf3, RZ ;  /* 0x000000f31c057824 */ /* 0x000fc600078e02ff */
[-C--:B------:R-:W-:Y:S02]  /*99480*/  LEA.HI.X.SX32 R11, R17, R3.reuse, 0x1, P5 ;  /* 0x00000003110b7211 */ /* 0x080fe400028f0eff */
[----:B------:R-:W-:Y:S01]  /*99490*/  IADD3 R26, P5, R7, R2, RZ ;  /* 0x00000002071a7210 */ /* 0x000fe20007fbe0ff */
[----:B------:R-:W-:Y:S04]  /*994a0*/  STS.128 [R0+0x680], R12 ;  /* 0x0006800c00007388 */ /* 0x000fe80000000c00 */
[----:B------:R0:W-:Y:S01]  /*994b0*/  STL.64 [R1+0x588], R10 ;  /* 0x0005880a01007387 */ /* 0x0001e20000100a00 */
[----:B------:R-:W-:-:S03]  /*994c0*/  LEA.HI.X.SX32 R27, R5, R3, 0x1, P5 ;  /* 0x00000003051b7211 */ /* 0x000fc600028f0eff */
[----:B0-----:R-:W3:Y:S04]  /*994d0*/  LDL.LU R11, [R1+0x1430] ;  /* 0x00143000010b7983 */ /* 0x001ee80000300800 */
[----:B------:R-:W3:Y:S04]  /*994e0*/  LDL.LU R20, [R1+0x142c] ;  /* 0x00142c0001147983 */ /* 0x000ee80000300800 */
[----:B------:R-:W3:Y:S04]  /*994f0*/  LDL.LU R13, [R1+0x1488] ;  /* 0x00148800010d7983 */ /* 0x000ee80000300800 */
[----:B------:R-:W3:Y:S04]  /*99500*/  LDL.LU R10, [R1+0x1480] ;  /* 0x00148000010a7983 */ /* 0x000ee80000300800 */
[----:B------:R-:W3:Y:S04]  /*99510*/  LDL.LU R7, [R1+0x1440] ;  /* 0x0014400001077983 */ /* 0x000ee80000300800 */
[----:B------:R-:W3:Y:S04]  /*99520*/  LDL.LU R21, [R1+0x143c] ;  /* 0x00143c0001157983 */ /* 0x000ee80000300800 */
[----:B------:R0:W-:Y:S04]  /*99530*/  STL.64 [R1+0x580], R26 ;  /* 0x0005801a01007387 */ /* 0x0001e80000100a00 */
[----:B0-----:R-:W3:Y:S04]  /*99540*/  LDL.LU.64 R26, [R1+0x2bb0] ;  /* 0x002bb000011a7983 */ /* 0x001ee80000300a00 */
[----:B------:R-:W3:Y:S01]  /*99550*/  LDL.LU R12, [R1+0x1490] ;  /* 0x00149000010c7983 */ /* 0x000ee20000300800 */
[----:B------:R-:W-:-:S02]  /*99560*/  IMAD R18, R28, 0x1e8, RZ ;  /* 0x000001e81c127824 */ /* 0x000fc400078e02ff */
[----:B------:R-:W-:-:S03]  /*99570*/  IMAD R17, R28, 0xf4, RZ ;  /* 0x000000f41c117824 */ /* 0x000fc600078e02ff */
[----:B------:R-:W-:Y:S01]  /*99580*/  IADD3 R18, P5, R18, R2, RZ ;  /* 0x0000000212127210 */ /* 0x000fe20007fbe0ff */
[----:B------:R-:W-:-:S03]  /*99590*/  IMAD R14, R28, 0x1ea, RZ ;  /* 0x000001ea1c0e7824 */ /* 0x000fc600078e02ff */
[----:B------:R-:W-:Y:S02]  /*995a0*/  LEA.HI.X.SX32 R19, R17, R3, 0x1, P5 ;  /* 0x0000000311137211 */ /* 0x000fe400028f0eff */
[----:B----4-:R-:W-:Y:S01]  /*995b0*/  F2FP.PACK_AB R8, R8, R6 ;  /* 0x000000060808723e */ /* 0x010fe200000000ff */
[----:B------:R-:W-:Y:S01]  /*995c0*/  IMAD R6, R28, 0xf5, RZ ;  /* 0x000000f51c067824 */ /* 0x000fe200078e02ff */
[----:B------:R-:W-:Y:S02]  /*995d0*/  F2FP.PACK_AB R5, R9, R24 ;  /* 0x000000180905723e */ /* 0x000fe400000000ff */
[----:B--2---:R-:W-:Y:S01]  /*995e0*/  F2FP.PACK_AB R9, R16, R23 ;  /* 0x000000171009723e */ /* 0x004fe200000000ff */
[----:B---3--:R0:W-:Y:S04]  /*995f0*/  STL.64 [R1+0x2ba8], R12 ;  /* 0x002ba80c01007387 */ /* 0x0081e80000100a00 */
[----:B------:R1:W-:Y:S04]  /*99600*/  STL.64 [R1+0x558], R18 ;  /* 0x0005581201007387 */ /* 0x0003e80000100a00 */
[----:B------:R2:W-:Y:S01]  /*99610*/  STL.64 [R1+0x2ba0], R4 ;  /* 0x002ba00401007387 */ /* 0x0005e20000100a00 */
[----:B0-----:R-:W-:Y:S01]  /*99620*/  IMAD R12, R28, 0x1ec, RZ ;  /* 0x000001ec1c0c7824 */ /* 0x001fe200078e02ff */
[----:B-1----:R-:W-:-:S02]  /*99630*/  IADD3 R18, P5, R14, R2, RZ ;  /* 0x000000020e127210 */ /* 0x002fc40007fbe0ff */
[----:B------:R-:W3:Y:S02]  /*99640*/  LDL.LU R14, [R1+0x168] ;  /* 0x00016800010e7983 */ /* 0x000ee40000300800 */
[-C--:B------:R-:W-:Y:S02]  /*99650*/  LEA.HI.X.SX32 R19, R6, R3.reuse, 0x1, P5 ;  /* 0x0000000306137211 */ /* 0x080fe400028f0eff */
[----:B------:R-:W-:Y:S01]  /*99660*/  IADD3 R12, P5, R12, R2, RZ ;  /* 0x000000020c0c7210 */ /* 0x000fe20007fbe0ff */
[----:B------:R-:W3:Y:S04]  /*99670*/  LDL.LU R15, [R1+0x160] ;  /* 0x00016000010f7983 */ /* 0x000ee80000300800 */
[----:B------:R-:W4:Y:S01]  /*99680*/  LDL.LU R17, [R1+0x178] ;  /* 0x0001780001117983 */ /* 0x000f220000300800 */
[----:B------:R-:W-:-:S03]  /*99690*/  LEA.HI.X.SX32 R13, R26, R3, 0x1, P5 ;  /* 0x000000031a0d7211 */ /* 0x000fc600028f0eff */
[----:B------:R-:W4:Y:S04]  /*996a0*/  LDL.LU R24, [R1+0x170] ;  /* 0x0001700001187983 */ /* 0x000f280000300800 */
[----:B------:R-:W3:Y:S04]  /*996b0*/  LDL.LU R16, [R1+0x188] ;  /* 0x0001880001107983 */ /* 0x000ee80000300800 */
[----:B------:R-:W3:Y:S04]  /*996c0*/  LDL.LU R23, [R1+0x180] ;  /* 0x0001800001177983 */ /* 0x000ee80000300800 */
[----:B------:R0:W-:Y:S01]  /*996d0*/  STL.64 [R1+0x550], R18 ;  /* 0x0005501201007387 */ /* 0x0001e20000100a00 */
[----:B--2---:R-:W-:Y:S01]  /*996e0*/  IMAD R4, R28, 0x1ee, RZ ;  /* 0x000001ee1c047824 */ /* 0x004fe200078e02ff */
[----:B------:R-:W-:-:S02]  /*996f0*/  F2FP.PACK_AB R6, R11, R20 ;  /* 0x000000140b06723e */ /* 0x000fc400000000ff */
[----:B0-----:R-:W2:Y:S04]  /*99700*/  LDL.LU R18, [R1+0x198] ;  /* 0x0001980001127983 */ /* 0x001ea80000300800 */
[----:B------:R-:W2:Y:S04]  /*99710*/  LDL.LU R19, [R1+0x190] ;  /* 0x0001900001137983 */ /* 0x000ea80000300800 */
[----:B------:R0:W-:Y:S01]  /*99720*/  STL.64 [R1+0x548], R12 ;  /* 0x0005480c01007387 */ /* 0x0001e20000100a00 */
[----:B------:R-:W-:Y:S01]  /*99730*/  IMAD R11, R28, 0xf7, RZ ;  /* 0x000000f71c0b7824 */ /* 0x000fe200078e02ff */
[----:B------:R-:W-:-:S02]  /*99740*/  IADD3 R4, P5, R4, R2, RZ ;  /* 0x0000000204047210 */ /* 0x000fc40007fbe0ff */
[----:B0-----:R-:W2:Y:S04]  /*99750*/  LDL.LU.64 R12, [R1+0x2ba8] ;  /* 0x002ba800010c7983 */ /* 0x001ea80000300a00 */
[----:B------:R-:W3:Y:S01]  /*99760*/  LDL.LU R26, [R1+0x1498] ;  /* 0x00149800011a7983 */ /* 0x000ee20000300800 */
[----:B------:R-:W-:-:S05]  /*99770*/  LEA.HI.X.SX32 R5, R11, R3, 0x1, P5 ;  /* 0x000000030b057211 */ /* 0x000fca00028f0eff */
[----:B------:R0:W-:Y:S04]  /*99780*/  STL.64 [R1+0x540], R4 ;  /* 0x0005400401007387 */ /* 0x0001e80000100a00 */
[----:B0-----:R-:W4:Y:S01]  /*99790*/  LDL.LU.64 R4, [R1+0x2ba0] ;  /* 0x002ba00001047983 */ /* 0x001f220000300a00 */
[C---:B------:R-:W-:Y:S01]  /*997a0*/  IMAD R20, R28.reuse, 0x1f0, RZ ;  /* 0x000001f01c147824 */ /* 0x040fe200078e02ff */
[----:B------:R-:W-:Y:S01]  /*997b0*/  F2FP.PACK_AB R7, R7, R21 ;  /* 0x000000150707723e */ /* 0x000fe200000000ff */
[----:B------:R-:W-:-:S03]  /*997c0*/  IMAD R21, R28, 0xf8, RZ ;  /* 0x000000f81c157824 */ /* 0x000fc600078e02ff */
[----:B------:R-:W-:-:S04]  /*997d0*/  IADD3 R20, P5, R20, R2, RZ ;  /* 0x0000000214147210 */ /* 0x000fc80007fbe0ff */
[----:B------:R-:W-:-:S05]  /*997e0*/  LEA.HI.X.SX32 R21, R21, R3, 0x1, P5 ;  /* 0x0000000315157211 */ /* 0x000fca00028f0eff */
[----:B------:R0:W-:Y:S01]  /*997f0*/  STL.64 [R1+0x538], R20 ;  /* 0x0005381401007387 */ /* 0x0001e20000100a00 */
[----:B--2---:R-:W-:Y:S01]  /*99800*/  F2FP.PACK_AB R10, R13, R10 ;  /* 0x0000000a0d0a723e */ /* 0x004fe200000000ff */
[----:B------:R-:W-:Y:S01]  /*99810*/  IMAD R13, R28, 0x1f2, RZ ;  /* 0x000001f21c0d7824 */ /* 0x000fe200078e02ff */
[----:B---3--:R-:W-:Y:S01]  /*99820*/  F2FP.PACK_AB R11, R26, R12 ;  /* 0x0000000c1a0b723e */ /* 0x008fe200000000ff */
[----:B------:R-:W-:-:S03]  /*99830*/  IMAD R12, R28, 0xf9, RZ ;  /* 0x000000f91c0c7824 */ /* 0x000fc600078e02ff */
[----:B0-----:R-:W-:Y:S01]  /*99840*/  IADD3 R20, P5, R13, R2, RZ ;  /* 0x000000020d147210 */ /* 0x001fe20007fbe0ff */
[----:B------:R-:W-:Y:S01]  /*99850*/  IMAD R26, R28, 0x1f4, RZ ;  /* 0x000001f41c1a7824 */ /* 0x000fe200078e02ff */
[----:B------:R0:W-:Y:S02]  /*99860*/  STS.128 [R0+0x780], R8 ;  /* 0x0007800800007388 */ /* 0x0001e40000000c00 */
[----:B------:R-:W-:Y:S01]  /*99870*/  LEA.HI.X.SX32 R21, R12, R3, 0x1, P5 ;  /* 0x000000030c157211 */ /* 0x000fe200028f0eff */
[----:B------:R-:W-:-:S04]  /*99880*/  IMAD R13, R28, 0x1f6, RZ ;  /* 0x000001f61c0d7824 */ /* 0x000fc800078e02ff */
[----:B------:R1:W-:Y:S01]  /*99890*/  STL.64 [R1+0x530], R20 ;  /* 0x0005301401007387 */ /* 0x0003e20000100a00 */
[----:B0-----:R-:W-:-:S03]  /*998a0*/  IADD3 R10, P5, R26, R2, RZ ;  /* 0x000000021a0a7210 */ /* 0x001fc60007fbe0ff */
[----:B----4-:R0:W-:Y:S01]  /*998b0*/  STS.128 [R0+0x700], R4 ;  /* 0x0007000400007388 */ /* 0x0101e20000000c00 */
[----:B------:R-:W-:-:S03]  /*998c0*/  LEA.HI.X.SX32 R11, R25, R3, 0x1, P5 ;  /* 0x00000003190b7211 */ /* 0x000fc600028f0eff */
[----:B-1----:R-:W2:Y:S04]  /*998d0*/  LDL.LU.64 R20, [R1+0x2b98] ;  /* 0x002b980001147983 */ /* 0x002ea80000300a00 */
[----:B------:R1:W-:Y:S04]  /*998e0*/  STL.64 [R1+0x4f8], R10 ;  /* 0x0004f80a01007387 */ /* 0x0003e80000100a00 */
[----:B------:R-:W3:Y:S01]  /*998f0*/  S2R R12, SR_TID.X ;  /* 0x00000000000c7919 */ /* 0x000ee20000002100 */
[----:B0-----:R-:W-:Y:S01]  /*99900*/  IMAD R7, R28, 0xfb, RZ ;  /* 0x000000fb1c077824 */ /* 0x001fe200078e02ff */
[----:B-1----:R-:W-:-:S04]  /*99910*/  IADD3 R10, P5, R13, R2, RZ ;  /* 0x000000020d0a7210 */ /* 0x002fc80007fbe0ff */
[----:B------:R-:W-:Y:S02]  /*99920*/  LEA.HI.X.SX32 R11, R7, R3, 0x1, P5 ;  /* 0x00000003070b7211 */ /* 0x000fe400028f0eff */
[----:B------:R-:W-:Y:S02]  /*99930*/  F2FP.PACK_AB R7, R18, R19 ;  /* 0x000000131207723e */ /* 0x000fe400000000ff */
[----:B------:R-:W0:Y:S01]  /*99940*/  S2R R18, SR_TID.X ;  /* 0x0000000000127919 */ /* 0x000e220000002100 */
[----:B------:R-:W-:Y:S02]  /*99950*/  F2FP.PACK_AB R6, R16, R23 ;  /* 0x000000171006723e */ /* 0x000fe400000000ff */
[----:B---3--:R-:W-:-:S04]  /*99960*/  SHF.L.U32 R25, R12, 0xc, RZ ;  /* 0x0000000c0c197819 */ /* 0x008fc800000006ff */
[----:B------:R-:W-:Y:S02]  /*99970*/  LOP3.LUT R25, R25, 0x6000, RZ, 0xc0, !PT ;  /* 0x0000600019197812 */ /* 0x000fe400078ec0ff */
[----:B------:R-:W-:Y:S02]  /*99980*/  F2FP.PACK_AB R4, R14, R15 ;  /* 0x0000000f0e04723e */ /* 0x000fe400000000ff */
[----:B------:R-:W-:Y:S01]  /*99990*/  F2FP.PACK_AB R5, R17, R24 ;  /* 0x000000181105723e */ /* 0x000fe200000000ff */
[----:B------:R1:W-:Y:S01]  /*999a0*/  STL.64 [R1+0x4f0], R10 ;  /* 0x0004f00a01007387 */ /* 0x0003e20000100a00 */
[----:B0-----:R-:W-:-:S03]  /*999b0*/  LOP3.LUT R23, R18, 0x7f, RZ, 0xc0, !PT ;  /* 0x0000007f12177812 */ /* 0x001fc600078ec0ff */
[----:B------:R-:W-:Y:S01]  /*999c0*/  STL.64 [R1+0x2b90], R6 ;  /* 0x002b900601007387 */ /* 0x000fe20000100a00 */
[----:B------:R-:W-:-:S03]  /*999d0*/  LEA R25, R23, R25, 0x4 ;  /* 0x0000001917197211 */ /* 0x000fc600078e20ff */
[----:B------:R-:W-:Y:S04]  /*999e0*/  STL.64 [R1+0x2b88], R4 ;  /* 0x002b880401007387 */ /* 0x000fe80000100a00 */
[----:B------:R-:W-:Y:S06]  /*999f0*/  BAR.SYNC.DEFER_BLOCKING 0x0 ;  /* 0x0000000000007b1d */ /* 0x000fec0000010000 */
[----:B------:R-:W0:Y:S01]  /*99a00*/  LDS.128 R4, [R25] ;  /* 0x0000000019047984 */ /* 0x000e220000000c00 */
[----:B------:R-:W-:-:S02]  /*99a10*/  IMAD R8, R28, 0x1f8, RZ ;  /* 0x000001f81c087824 */ /* 0x000fc400078e02ff */
[----:B------:R-:W-:-:S03]  /*99a20*/  IMAD R19, R28, 0xfc, RZ ;  /* 0x000000fc1c137824 */ /* 0x000fc600078e02ff */
[----:B-1----:R-:W-:-:S04]  /*99a30*/  IADD3 R10, P5, R8, R2, RZ ;  /* 0x00000002080a7210 */ /* 0x002fc80007fbe0ff */
[----:B------:R-:W-:-:S05]  /*99a40*/  LEA.HI.X.SX32 R11, R19, R3, 0x1, P5 ;  /* 0x00000003130b7211 */ /* 0x000fca00028f0eff */
[----:B------:R-:W-:Y:S04]  /*99a50*/  STL.64 [R1+0x4e8], R10 ;  /* 0x0004e80a01007387 */ /* 0x000fe80000100a00 */
[----:B0-----:R-:W-:Y:S04]  /*99a60*/  STL.64 [R1+0x1c0], R4 ;  /* 0x0001c00401007387 */ /* 0x001fe80000100a00 */
[----:B------:R-:W-:Y:S04]  /*99a70*/  STL.64 [R1+0x1c8], R6 ;  /* 0x0001c80601007387 */ /* 0x000fe80000100a00 */
[----:B------:R-:W0:Y:S01]  /*99a80*/  LDS.128 R4, [R25+0x800] ;  /* 0x0008000019047984 */ /* 0x000e220000000c00 */
[----:B------:R-:W-:-:S05]  /*99a90*/  IMAD R9, R28, 0x1fa, RZ ;  /* 0x000001fa1c097824 */ /* 0x000fca00078e02ff */
[----:B------:R-:W-:Y:S02]  /*99aa0*/  IADD3 R18, P5, R9, R2, RZ ;  /* 0x0000000209127210 */ /* 0x000fe40007fbe0ff */
[----:B------:R-:W3:Y:S04]  /*99ab0*/  LDL.LU R9, [R1+0x304] ;  /* 0x0003040001097983 */ /* 0x000ee80000300800 */
[----:B------:R-:W3:Y:S04]  /*99ac0*/  LDL.LU R17, [R1+0x300] ;  /* 0x0003000001117983 */ /* 0x000ee80000300800 */
[----:B0-----:R-:W-:Y:S04]  /*99ad0*/  STL.64 [R1+0x1b0], R4 ;  /* 0x0001b00401007387 */ /* 0x001fe80000100a00 */
[----:B------:R-:W-:Y:S04]  /*99ae0*/  STL.64 [R1+0x1b8], R6 ;  /* 0x0001b80601007387 */ /* 0x000fe80000100a00 */
[----:B------:R-:W0:Y:S01]  /*99af0*/  LDS.128 R4, [R25+0x1000] ;  /* 0x0010000019047984 */ /* 0x000e220000000c00 */
[C---:B------:R-:W-:Y:S01]  /*99b00*/  IMAD.SHL.U32 R24, R12.reuse, 0x1000, RZ ;  /* 0x000010000c187824 */ /* 0x040fe200078e00ff */
[----:B------:R-:W-:-:S04]  /*99b10*/  LOP3.LUT R26, R12, 0x7f, RZ, 0xc0, !PT ;  /* 0x0000007f0c1a7812 */ /* 0x000fc800078ec0ff */
[----:B------:R-:W-:Y:S01]  /*99b20*/  LOP3.LUT R24, R24, 0x6000, RZ, 0xc0, !PT ;  /* 0x0000600018187812 */ /* 0x000fe200078ec0ff */
[----:B0-----:R-:W-:Y:S04]  /*99b30*/  STL.64 [R1+0x1a0], R4 ;  /* 0x0001a00401007387 */ /* 0x001fe80000100a00 */
[----:B------:R-:W-:Y:S04]  /*99b40*/  STL.64 [R1+0x1a8], R6 ;  /* 0x0001a80601007387 */ /* 0x000fe80000100a00 */
[----:B------:R-:W0:Y:S01]  /*99b50*/  LDS.128 R4, [R25+0x1800] ;  /* 0x0018000019047984 */ /* 0x000e220000000c00 */
[----:B------:R-:W-:-:S04]  /*99b60*/  LEA R24, R26, R24, 0x4 ;  /* 0x000000181a187211 */ /* 0x000fc800078e20ff */
[----:B------:R-:W-:Y:S01]  /*99b70*/  LOP3.LUT R24, R24, 0x20, RZ, 0x3c, !PT ;  /* 0x0000002018187812 */ /* 0x000fe200078e3cff */
        /* <DEDUP_REMOVED lines=9> */
[----:B------:R-:W4:Y:S04]  /*99c10*/  LDL.LU R13, [R1+0x308] ;  /* 0x00030800010d7983 */ /* 0x000f280000300800 */
[----:B------:R-:W2:Y:S01]  /*99c20*/  LDL.LU R11, [R1+0x314] ;  /* 0x00031400010b7983 */ /* 0x000ea20000300800 */
[----:B------:R-:W-:-:S03]  /*99c30*/  SHF.L.U32 R10, R12, 0xc, RZ ;  /* 0x0000000c0c0a7819 */ /* 0x000fc600000006ff */
[----:B0-----:R-:W-:Y:S04]  /*99c40*/  STL.64 [R1+0x160], R4 ;  /* 0x0001600401007387 */ /* 0x001fe80000100a00 */
[----:B------:R-:W-:Y:S04]  /*99c50*/  STL.64 [R1+0x168], R6 ;  /* 0x0001680601007387 */ /* 0x000fe80000100a00 */
[----:B------:R-:W0:Y:S01]  /*99c60*/  LDS.128 R4, [R24+0x1800] ;  /* 0x0018000018047984 */ /* 0x000e220000000c00 */
[----:B------:R-:W-:-:S03]  /*99c70*/  LOP3.LUT R10, R10, 0x6000, RZ, 0xc0, !PT ;  /* 0x000060000a0a7812 */ /* 0x000fc600078ec0ff */
[----:B------:R-:W2:Y:S01]  /*99c80*/  LDL.LU R14, [R1+0x310] ;  /* 0x00031000010e7983 */ /* 0x000ea20000300800 */
[----:B------:R-:W-:-:S04]  /*99c90*/  LEA R10, R23, R10, 0x4 ;  /* 0x0000000a170a7211 */ /* 0x000fc800078e20ff */
[----:B------:R-:W-:Y:S01]  /*99ca0*/  LOP3.LUT R10, R10, 0x40, RZ, 0x3c, !PT ;  /* 0x000000400a0a7812 */ /* 0x000fe200078e3cff */
[----:B------:R-:W-:Y:S04]  /*99cb0*/  STL.64 [R1+0x2b70], R24 ;  /* 0x002b701801007387 */ /* 0x000fe80000100a00 */
[----:B0-----:R-:W-:Y:S04]  /*99cc0*/  STL.64 [R1+0x150], R4 ;  /* 0x0001500401007387 */ /* 0x001fe80000100a00 */
[----:B------:R-:W-:Y:S04]  /*99cd0*/  STL.64 [R1+0x158], R6 ;  /* 0x0001580601007387 */ /* 0x000fe80000100a00 */
[----:B------:R-:W0:Y:S04]  /*99ce0*/  LDS.128 R4, [R10] ;  /* 0x000000000a047984 */ /* 0x000e280000000c00 */
[----:B------:R-:W2:Y:S04]  /*99cf0*/  LDL.LU R15, [R1+0x318] ;  /* 0x00031800010f7983 */ /* 0x000ea80000300800 */
[----:B0-----:R-:W-:Y:S04]  /*99d00*/  STL.64 [R1+0x140], R4 ;  /* 0x0001400401007387 */ /* 0x001fe80000100a00 */
[----:B------:R-:W-:Y:S04]  /*99d10*/  STL.64 [R1+0x148], R6 ;  /* 0x0001480601007387 */ /* 0x000fe80000100a00 */
[----:B------:R-:W0:Y:S04]  /*99d20*/  LDS.128 R4, [R10+0x800] ;  /* 0x000800000a047984 */ /* 0x000e280000000c00 */
[----:B0-----:R-:W-:Y:S04]  /*99d30*/  STL.64 [R1+0x130], R4 ;  /* 0x0001300401007387 */ /* 0x001fe80000100a00 */
[----:B------:R-:W-:Y:S04]  /*99d40*/  STL.64 [R1+0x138], R6 ;  /* 0x0001380601007387 */ /* 0x000fe80000100a00 */
[----:B------:R-:W0:Y:S01]  /*99d50*/  LDS.128 R4, [R10+0x1000] ;  /* 0x001000000a047984 */ /* 0x000e220000000c00 */
[----:B------:R-:W-:-:S04]  /*99d60*/  SHF.L.U32 R23, R12, 0xc, RZ ;  /* 0x0000000c0c177819 */ /* 0x000fc800000006ff */
[----:B------:R-:W-:Y:S01]  /*99d70*/  LOP3.LUT R23, R23, 0x6000, RZ, 0xc0, !PT ;  /* 0x0000600017177812 */ /* 0x000fe200078ec0ff */
[----:B0-----:R-:W-:Y:S04]  /*99d80*/  STL.64 [R1+0x120], R4 ;  /* 0x0001200401007387 */ /* 0x001fe80000100a00 */
[----:B------:R-:W-:Y:S04]  /*99d90*/  STL.64 [R1+0x128], R6 ;  /* 0x0001280601007387 */ /* 0x000fe80000100a00 */
[----:B------:R-:W0:Y:S01]  /*99da0*/  LDS.128 R4, [R10+0x1800] ;  /* 0x001800000a047984 */ /* 0x000e220000000c00 */
[----:B------:R-:W-:-:S05]  /*99db0*/  IMAD R23, R26, 0x10, R23 ;  /* 0x000000101a177824 */ /* 0x000fca00078e0217 */
        /* <DEDUP_REMOVED lines=15> */
[----:B0-----:R-:W4:Y:S04]  /*99eb0*/  LDL.LU.64 R6, [R1+0x2b90] ;  /* 0x002b900001067983 */ /* 0x001f280000300a00 */
[----:B------:R-:W4:Y:S04]  /*99ec0*/  LDL.LU.64 R4, [R1+0x2b88] ;  /* 0x002b880001047983 */ /* 0x000f280000300a00 */
[----:B------:R-:W-:Y:S01]  /*99ed0*/  BAR.SYNC.DEFER_BLOCKING 0x0 ;  /* 0x0000000000007b1d */ /* 0x000fe20000010000 */
[----:B------:R-:W-:-:S02]  /*99ee0*/  IMAD R8, R28, 0xfd, RZ ;  /* 0x000000fd1c087824 */ /* 0x000fc400078e02ff */
[----:B------:R-:W-:-:S03]  /*99ef0*/  IMAD R16, R28, 0x1fc, RZ ;  /* 0x000001fc1c107824 */ /* 0x000fc600078e02ff */
[----:B------:R-:W4:Y:S01]  /*99f00*/  LDL.LU R10, [R1+0x370] ;  /* 0x00037000010a7983 */ /* 0x000f220000300800 */
[----:B------:R-:W-:-:S03]  /*99f10*/  LEA.HI.X.SX32 R19, R8, R3, 0x1, P5 ;  /* 0x0000000308137211 */ /* 0x000fc600028f0eff */
[----:B------:R0:W-:Y:S01]  /*99f20*/  STL.64 [R1+0x2b78], R22 ;  /* 0x002b781601007387 */ /* 0x0001e20000100a00 */
[----:B------:R-:W-:Y:S02]  /*99f30*/  IADD3 R16, P5, R16, R2, RZ ;  /* 0x0000000210107210 */ /* 0x000fe40007fbe0ff */
[----:B---3--:R-:W-:Y:S02]  /*99f40*/  F2FP.PACK_AB R12, R9, R17 ;  /* 0x00000011090c723e */ /* 0x008fe400000000ff */
[----:B------:R-:W-:Y:S01]  /*99f50*/  LEA.HI.X.SX32 R17, R27, R3, 0x1, P5 ;  /* 0x000000031b117211 */ /* 0x000fe200028f0eff */
[----:B0-----:R-:W3:Y:S01]  /*99f60*/  LDL.LU R22, [R1+0x31c] ;  /* 0x00031c0001167983 */ /* 0x001ee20000300800 */
[----:B--2---:R-:W-:-:S03]  /*99f70*/  F2FP.PACK_AB R14, R11, R14 ;  /* 0x0000000e0b0e723e */ /* 0x004fc600000000ff */
[----:B----4-:R0:W-:Y:S04]  /*99f80*/  STS.128 [R0], R4 ;  /* 0x0000000400007388 */ /* 0x0101e80000000c00 */
[----:B0-----:R-:W2:Y:S04]  /*99f90*/  LDL.LU R7, [R1+0x30c] ;  /* 0x00030c0001077983 */ /* 0x001ea80000300800 */
[----:B------:R-:W4:Y:S04]  /*99fa0*/  LDL.LU R5, [R1+0x340] ;  /* 0x0003400001057983 */ /* 0x000f280000300800 */
[----:B------:R-:W4:Y:S01]  /*99fb0*/  LDL.LU R24, [R1+0x348] ;  /* 0x0003480001187983 */ /* 0x000f220000300800 */
[----:B------:R-:W-:-:S03]  /*99fc0*/  IMAD R6, R28, 0x1fe, RZ ;  /* 0x000001fe1c067824 */ /* 0x000fc600078e02ff */
[----:B------:R-:W4:Y:S04]  /*99fd0*/  LDL.LU R25, [R1+0x384] ;  /* 0x0003840001197983 */ /* 0x000f280000300800 */
[----:B------:R-:W4:Y:S04]  /*99fe0*/  LDL.LU R9, [R1+0x380] ;  /* 0x0003800001097983 */ /* 0x000f280000300800 */
[----:B------:R0:W-:Y:S01]  /*99ff0*/  STL.64 [R1+0x4e0], R18 ;  /* 0x0004e01201007387 */ /* 0x0001e20000100a00 */
[----:B------:R-:W-:-:S03]  /*9a000*/  IMAD R4, R28, 0xff, RZ ;  /* 0x000000ff1c047824 */ /* 0x000fc600078e02ff */
[----:B0-----:R-:W4:Y:S04]  /*9a010*/  LDL.LU.64 R18, [R1+0x2b80] ;  /* 0x002b800001127983 */ /* 0x001f280000300a00 */
[----:B------:R-:W4:Y:S04]  /*9a020*/  LDL.LU R8, [R1+0x374] ;  /* 0x0003740001087983 */ /* 0x000f280000300800 */
[----:B------:R-:W4:Y:S04]  /*9a030*/  LDL.LU R11, [R1+0x350] ;  /* 0x00035000010b7983 */ /* 0x000f280000300800 */
[----:B------:R-:W4:Y:S04]  /*9a040*/  LDL.LU R27, [R1+0x34c] ;  /* 0x00034c00011b7983 */ /* 0x000f280000300800 */
[----:B------:R0:W-:Y:S02]  /*9a050*/  STL.64 [R1+0x4b8], R16 ;  /* 0x0004b81001007387 */ /* 0x0001e40000100a00 */
[----:B0-----:R-:W-:-:S04]  /*9a060*/  IADD3 R16, P5, R6, R2, RZ ;  /* 0x0000000206107210 */ /* 0x001fc80007fbe0ff */
[----:B------:R-:W-:Y:S02]  /*9a070*/  LEA.HI.X.SX32 R17, R4, R3, 0x1, P5 ;  /* 0x0000000304117211 */ /* 0x000fe400028f0eff */
[----:B------:R-:W4:Y:S01]  /*9a080*/  LDL.LU R4, [R1+0x344] ;  /* 0x0003440001047983 */ /* 0x000f220000300800 */
[----:B---3--:R-:W-:-:S03]  /*9a090*/  F2FP.PACK_AB R15, R22, R15 ;  /* 0x0000000f160f723e */ /* 0x008fc600000000ff */
[----:B------:R-:W3:Y:S04]  /*9a0a0*/  LDL.LU R22, [R1+0x398] ;  /* 0x0003980001167983 */ /* 0x000ee80000300800 */
[----:B------:R0:W-:Y:S01]  /*9a0b0*/  STL.64 [R1+0x4b0], R16 ;  /* 0x0004b01001007387 */ /* 0x0001e20000100a00 */
[C---:B------:R-:W-:Y:S01]  /*9a0c0*/  IMAD R6, R28.reuse, 0x330, RZ ;  /* 0x000003301c067824 */ /* 0x040fe200078e02ff */
[C---:B0-----:R-:W-:Y:S02]  /*9a0d0*/  LEA R16, P5, R28.reuse, R2, 0x9 ;  /* 0x000000021c107211 */ /* 0x041fe400078a48ff */
[----:B--2---:R-:W-:Y:S02]  /*9a0e0*/  F2FP.PACK_AB R13, R7, R13 ;  /* 0x0000000d070d723e */ /* 0x004fe400000000ff */
[----:B------:R-:W-:-:S03]  /*9a0f0*/  SHF.L.U32 R7, R28, 0x8, RZ ;  /* 0x000000081c077819 */ /* 0x000fc600000006ff */
[----:B------:R0:W-:Y:S01]  /*9a100*/  STS.128 [R0+0x80], R12 ;  /* 0x0000800c00007388 */ /* 0x0001e20000000c00 */
[----:B------:R-:W-:-:S03]  /*9a110*/  LEA.HI.X.SX32 R17, R7, R3, 0x1, P5 ;  /* 0x0000000307117211 */ /* 0x000fc600028f0eff */
[----:B0-----:R-:W2:Y:S04]  /*9a120*/  LDL.LU R13, [R1+0x354] ;  /* 0x00035400010d7983 */ /* 0x001ea80000300800 */
[----:B------:R-:W3:Y:S04]  /*9a130*/  LDL.LU R12, [R1+0x35c] ;  /* 0x00035c00010c7983 */ /* 0x000ee80000300800 */
[----:B------:R-:W3:Y:S04]  /*9a140*/  LDL.LU R14, [R1+0x358] ;  /* 0x00035800010e7983 */ /* 0x000ee80000300800 */
[----:B------:R-:W3:Y:S04]  /*9a150*/  LDL.LU R15, [R1+0x39c] ;  /* 0x00039c00010f7983 */ /* 0x000ee80000300800 */
[----:B------:R0:W-:Y:S01]  /*9a160*/  STL.64 [R1+0x4a8], R16 ;  /* 0x0004a81001007387 */ /* 0x0001e20000100a00 */
[----:B----4-:R-:W-:Y:S01]  /*9a170*/  F2FP.PACK_AB R8, R8, R10 ;  /* 0x0000000a0808723e */ /* 0x010fe200000000ff */
[----:B------:R-:W-:Y:S01]  /*9a180*/  IMAD R10, R28, 0x199, RZ ;  /* 0x000001991c0a7824 */ /* 0x000fe200078e02ff */
[----:B0-----:R-:W-:-:S04]  /*9a190*/  IADD3 R16, P5, R6, R2, RZ ;  /* 0x0000000206107210 */ /* 0x001fc80007fbe0ff */
[----:B------:R-:W-:-:S05]  /*9a1a0*/  LEA.HI.X.SX32 R17, R18, R3, 0x1, P5 ;  /* 0x0000000312117211 */ /* 0x000fca00028f0eff */
[----:B------:R0:W-:Y:S01]  /*9a1b0*/  STL.64 [R1+0x7a8], R16 ;  /* 0x0007a81001007387 */ /* 0x0001e20000100a00 */
[----:B------:R-:W-:Y:S01]  /*9a1c0*/  F2FP.PACK_AB R4, R4, R5 ;  /* 0x000000050404723e */ /* 0x000fe200000000ff */
[----:B------:R-:W-:-:S05]  /*9a1d0*/  IMAD R5, R28, 0x332, RZ ;  /* 0x000003321c057824 */ /* 0x000fca00078e02ff */
[----:B0-----:R-:W-:Y:S01]  /*9a1e0*/  IADD3 R16, P5, R5, R2, RZ ;  /* 0x0000000205107210 */ /* 0x001fe20007fbe0ff */
[----:B------:R-:W-:Y:S01]  /*9a1f0*/  IMAD R6, R28, 0x334, RZ ;  /* 0x000003341c067824 */ /* 0x000fe200078e02ff */
[----:B------:R-:W-:Y:S02]  /*9a200*/  F2FP.PACK_AB R5, R27, R24 ;  /* 0x000000181b05723e */ /* 0x000fe400000000ff */
[----:B------:R-:W-:Y:S02]  /*9a210*/  LEA.HI.X.SX32 R17, R10, R3, 0x1, P5 ;  /* 0x000000030a117211 */ /* 0x000fe400028f0eff */
[----:B------:R-:W4:Y:S01]  /*9a220*/  LDL.LU R10, [R1+0x390] ;  /* 0x00039000010a7983 */ /* 0x000f220000300800 */
[----:B------:R-:W-:Y:S01]  /*9a230*/  F2FP.PACK_AB R9, R25, R9 ;  /* 0x000000091909723e */ /* 0x000fe200000000ff */
[C---:B------:R-:W-:Y:S02]  /*9a240*/  IMAD R27, R28.reuse, 0x19a, RZ ;  /* 0x0000019a1c1b7824 */ /* 0x040fe400078e02ff */
[----:B------:R-:W4:Y:S04]  /*9a250*/  LDL.LU R24, [R1+0x3b0] ;  /* 0x0003b00001187983 */ /* 0x000f280000300800 */
[----:B------:R-:W4:Y:S04]  /*9a260*/  LDL.LU R25, [R1+0x3a0] ;  /* 0x0003a00001197983 */ /* 0x000f280000300800 */
[----:B------:R0:W-:Y:S01]  /*9a270*/  STL.64 [R1+0x7a0], R16 ;  /* 0x0007a01001007387 */ /* 0x0001e20000100a00 */
[----:B------:R-:W-:-:S03]  /*9a280*/  IMAD R7, R28, 0x336, RZ ;  /* 0x000003361c077824 */ /* 0x000fc600078e02ff */
[----:B------:R-:W4:Y:S01]  /*9a290*/  LDL.LU R18, [R1+0x3d8] ;  /* 0x0003d80001127983 */ /* 0x000f220000300800 */
[----:B0-----:R-:W-:-:S04]  /*9a2a0*/  IADD3 R16, P5, R6, R2, RZ ;  /* 0x0000000206107210 */ /* 0x001fc80007fbe0ff */
[----:B------:R-:W-:Y:S02]  /*9a2b0*/  LEA.HI.X.SX32 R17, R27, R3, 0x1, P5 ;  /* 0x000000031b117211 */ /* 0x000fe400028f0eff */
[----:B------:R-:W4:Y:S04]  /*9a2c0*/  LDL.LU R27, [R1+0x3d0] ;  /* 0x0003d000011b7983 */ /* 0x000f280000300800 */
[----:B------:R0:W-:Y:S02]  /*9a2d0*/  STL.64 [R1+0x798], R16 ;  /* 0x0007981001007387 */ /* 0x0001e40000100a00 */
[----:B0-----:R-:W-:Y:S02]  /*9a2e0*/  IADD3 R16, P5, R7, R2, RZ ;  /* 0x0000000207107210 */ /* 0x001fe40007fbe0ff */
[----:B------:R-:W4:Y:S01]  /*9a2f0*/  LDL.LU R7, [R1+0x394] ;  /* 0x0003940001077983 */ /* 0x000f220000300800 */
[----:B--2---:R-:W-:Y:S01]  /*9a300*/  F2FP.PACK_AB R6, R13, R11 ;  /* 0x0000000b0d06723e */ /* 0x004fe200000000ff */
[----:B------:R-:W-:-:S02]  /*9a310*/  IMAD R13, R28, 0x19b, RZ ;  /* 0x0000019b1c0d7824 */ /* 0x000fc400078e02ff */
[----:B------:R-:W-:-:S03]  /*9a320*/  IMAD R11, R28, 0x338, RZ ;  /* 0x000003381c0b7824 */ /* 0x000fc600078e02ff */
[----:B------:R-:W-:-:S05]  /*9a330*/  LEA.HI.X.SX32 R17, R13, R3, 0x1, P5 ;  /* 0x000000030d117211 */ /* 0x000fca00028f0eff */
[----:B------:R0:W-:Y:S02]  /*9a340*/  STL.64 [R1+0x790], R16 ;  /* 0x0007901001007387 */ /* 0x0001e40000100a00 */
[----:B0-----:R-:W-:Y:S02]  /*9a350*/  IADD3 R16, P5, R11, R2, RZ ;  /* 0x000000020b107210 */ /* 0x001fe40007fbe0ff */
[----:B---3--:R-:W-:Y:S01]  /*9a360*/  F2FP.PACK_AB R11, R15, R22 ;  /* 0x000000160f0b723e */ /* 0x008fe200000000ff */
[----:B------:R-:W-:Y:S01]  /*9a370*/  IMAD R22, R28, 0x19c, RZ ;  /* 0x0000019c1c167824 */ /* 0x000fe200078e02ff */
[----:B------:R-:W2:Y:S04]  /*9a380*/  LDL.LU R15, [R1+0x3e0] ;  /* 0x0003e000010f7983 */ /* 0x000ea80000300800 */
[----:B------:R-:W-:-:S05]  /*9a390*/  LEA.HI.X.SX32 R17, R22, R3, 0x1, P5 ;  /* 0x0000000316117211 */ /* 0x000fca00028f0eff */
[----:B------:R0:W-:Y:S01]  /*9a3a0*/  STL.64 [R1+0x788], R16 ;  /* 0x0007881001007387 */ /* 0x0001e20000100a00 */
[----:B------:R-:W-:Y:S01]  /*9a3b0*/  IMAD R13, R28, 0x33c, RZ ;  /* 0x0000033c1c0d7824 */ /* 0x000fe200078e02ff */
[----:B----4-:R-:W-:Y:S02]  /*9a3c0*/  F2FP.PACK_AB R10, R7, R10 ;  /* 0x0000000a070a723e */ /* 0x010fe400000000ff */
[----:B------:R-:W-:Y:S01]  /*9a3d0*/  F2FP.PACK_AB R7, R12, R14 ;  /* 0x0000000e0c07723e */ /* 0x000fe200000000ff */
[C---:B------:R-:W-:Y:S02]  /*9a3e0*/  IMAD R12, R28.reuse, 0x33a, RZ ;  /* 0x0000033a1c0c7824 */ /* 0x040fe400078e02ff */
[----:B------:R-:W-:-:S03]  /*9a3f0*/  IMAD R14, R28, 0x19d, RZ ;  /* 0x0000019d1c0e7824 */ /* 0x000fc600078e02ff */
[-C--:B0-----:R-:W-:Y:S01]  /*9a400*/  IADD3 R16, P5, R12, R2.reuse, RZ ;  /* 0x000000020c107210 */ /* 0x081fe20007fbe0ff */
[----:B------:R0:W-:Y:S03]  /*9a410*/  STS.128 [R0+0x100], R4 ;  /* 0x0001000400007388 */ /* 0x0001e60000000c00 */
[----:B------:R-:W-:Y:S01]  /*9a420*/  LEA.HI.X.SX32 R17, R14, R3, 0x1, P5 ;  /* 0x000000030e117211 */ /* 0x000fe200028f0eff */
[----:B------:R1:W-:Y:S04]  /*9a430*/  STS.128 [R0+0x180], R8 ;  /* 0x0001800800007388 */ /* 0x0003e80000000c00 */
[----:B0-----:R-:W2:Y:S04]  /*9a440*/  LDL.LU R7, [R1+0x3e8] ;  /* 0x0003e80001077983 */ /* 0x001ea80000300800 */
[----:B-1----:R-:W3:Y:S04]  /*9a450*/  LDL.LU R8, [R1+0x3f0] ;  /* 0x0003f00001087983 */ /* 0x002ee80000300800 */
[----:B------:R-:W4:Y:S04]  /*9a460*/  LDL.LU R14, [R1+0x3c0] ;  /* 0x0003c000010e7983 */ /* 0x000f280000300800 */
[----:B------:R-:W2:Y:S04]  /*9a470*/  LDL.LU R9, [R1+0x3fc] ;  /* 0x0003fc0001097983 */ /* 0x000ea80000300800 */
[----:B------:R-:W2:Y:S04]  /*9a480*/  LDL.LU R10, [R1+0x3f8] ;  /* 0x0003f800010a7983 */ /* 0x000ea80000300800 */
[----:B------:R0:W-:Y:S02]  /*9a490*/  STL.64 [R1+0x780], R16 ;  /* 0x0007801001007387 */ /* 0x0001e40000100a00 */
[----:B0-----:R-:W-:-:S02]  /*9a4a0*/  IADD3 R16, P5, R13, R2, RZ ;  /* 0x000000020d107210 */ /* 0x001fc40007fbe0ff */
[----:B------:R-:W4:Y:S01]  /*9a4b0*/  LDL.LU R13, [R1+0x3c8] ;  /* 0x0003c800010d7983 */ /* 0x000f220000300800 */
[----:B------:R-:W-:Y:S01]  /*9a4c0*/  IMAD R17, R28, 0x19e, RZ ;  /* 0x0000019e1c117824 */ /* 0x000fe200078e02ff */
[----:B------:R-:W-:Y:S01]  /*9a4d0*/  F2FP.PACK_AB R12, R24, R25 ;  /* 0x00000019180c723e */ /* 0x000fe200000000ff */
[C---:B------:R-:W-:Y:S01]  /*9a4e0*/  IMAD R4, R28.reuse, 0x33e, RZ ;  /* 0x0000033e1c047824 */ /* 0x040fe200078e02ff */
[----:B------:R-:W2:Y:S02]  /*9a4f0*/  LDL.LU R11, [R1+0x404] ;  /* 0x00040400010b7983 */ /* 0x000ea40000300800 */
[----:B------:R-:W-:Y:S02]  /*9a500*/  LEA.HI.X.SX32 R17, R17, R3, 0x1, P5 ;  /* 0x0000000311117211 */ /* 0x000fe400028f0eff */
[----:B------:R-:W2:Y:S01]  /*9a510*/  LDL.LU R22, [R1+0x400] ;  /* 0x0004000001167983 */ /* 0x000ea20000300800 */
[----:B------:R-:W-:-:S03]  /*9a520*/  IMAD R6, R28, 0x19f, RZ ;  /* 0x0000019f1c067824 */ /* 0x000fc600078e02ff */
[----:B------:R-:W2:Y:S04]  /*9a530*/  LDL.LU R24, [R1+0x40c] ;  /* 0x00040c0001187983 */ /* 0x000ea80000300800 */
[----:B------:R-:W2:Y:S04]  /*9a540*/  LDL.LU R25, [R1+0x408] ;  /* 0x0004080001197983 */ /* 0x000ea80000300800 */
[----:B------:R0:W-:Y:S02]  /*9a550*/  STL.64 [R1+0x758], R16 ;  /* 0x0007581001007387 */ /* 0x0001e40000100a00 */
[----:B0-----:R-:W-:-:S04]  /*9a560*/  IADD3 R16, P5, R4, R2, RZ ;  /* 0x0000000204107210 */ /* 0x001fc80007fbe0ff */
[----:B------:R-:W-:Y:S02]  /*9a570*/  LEA.HI.X.SX32 R17, R6, R3, 0x1, P5 ;  /* 0x0000000306117211 */ /* 0x000fe400028f0eff */
[----:B----4-:R-:W-:Y:S02]  /*9a580*/  F2FP.PACK_AB R13, R13, R14 ;  /* 0x0000000e0d0d723e */ /* 0x010fe400000000ff */
[----:B------:R-:W-:Y:S02]  /*9a590*/  F2FP.PACK_AB R14, R18, R27 ;  /* 0x0000001b120e723e */ /* 0x000fe400000000ff */
[----:B------:R-:W4:Y:S04]  /*9a5a0*/  LDL.LU R18, [R1+0x414] ;  /* 0x0004140001127983 */ /* 0x000f280000300800 */
[----:B------:R-:W4:Y:S04]  /*9a5b0*/  LDL.LU R27, [R1+0x410] ;  /* 0x00041000011b7983 */ /* 0x000f280000300800 */
[----:B------:R-:W3:Y:S01]  /*9a5c0*/  LDL.LU R6, [R1+0x3f4] ;  /* 0x0003f40001067983 */ /* 0x000ee20000300800 */
[----:B------:R-:W-:-:S03]  /*9a5d0*/  IMAD R5, R28, 0x340, RZ ;  /* 0x000003401c057824 */ /* 0x000fc600078e02ff */
[----:B------:R0:W-:Y:S01]  /*9a5e0*/  STL.64 [R1+0x750], R16 ;  /* 0x0007501001007387 */ /* 0x0001e20000100a00 */
[C---:B------:R-:W-:Y:S01]  /*9a5f0*/  IMAD R4, R28.reuse, 0x342, RZ ;  /* 0x000003421c047824 */ /* 0x040fe200078e02ff */
[----:B--2---:R-:W-:Y:S01]  /*9a600*/  F2FP.PACK_AB R15, R7, R15 ;  /* 0x0000000f070f723e */ /* 0x004fe200000000ff */
[----:B0-----:R-:W-:Y:S01]  /*9a610*/  IMAD R17, R28, 0x1a0, RZ ;  /* 0x000001a01c117824 */ /* 0x001fe200078e02ff */
[----:B------:R-:W-:-:S04]  /*9a620*/  IADD3 R16, P5, R5, R2, RZ ;  /* 0x0000000205107210 */ /* 0x000fc80007fbe0ff */
[----:B------:R-:W-:Y:S01]  /*9a630*/  LEA.HI.X.SX32 R17, R17, R3, 0x1, P5 ;  /* 0x0000000311117211 */ /* 0x000fe200028f0eff */
[----:B------:R-:W-:-:S04]  /*9a640*/  IMAD R7, R28, 0x1a1, RZ ;  /* 0x000001a11c077824 */ /* 0x000fc800078e02ff */
[----:B------:R0:W-:Y:S01]  /*9a650*/  STL.64 [R1+0x748], R16 ;  /* 0x0007481001007387 */ /* 0x0001e20000100a00 */
[----:B------:R-:W-:-:S03]  /*9a660*/  IMAD R5, R28, 0x344, RZ ;  /* 0x000003441c057824 */ /* 0x000fc600078e02ff */
[----:B------:R1:W-:Y:S01]  /*9a670*/  STS.128 [R0+0x200], R12 ;  /* 0x0002000c00007388 */ /* 0x0003e20000000c00 */
[----:B0-----:R-:W-:-:S04]  /*9a680*/  IADD3 R16, P5, R4, R2, RZ ;  /* 0x0000000204107210 */ /* 0x001fc80007fbe0ff */
[----:B------:R-:W-:Y:S01]  /*9a690*/  LEA.HI.X.SX32 R17, R7, R3, 0x1, P5 ;  /* 0x0000000307117211 */ /* 0x000fe200028f0eff */
[----:B-1----:R-:W2:Y:S04]  /*9a6a0*/  LDL.LU R12, [R1+0x420] ;  /* 0x00042000010c7983 */ /* 0x002ea80000300800 */
[----:B------:R-:W2:Y:S04]  /*9a6b0*/  LDL.LU R14, [R1+0x42c] ;  /* 0x00042c00010e7983 */ /* 0x000ea80000300800 */
[----:B------:R-:W2:Y:S04]  /*9a6c0*/  LDL.LU R15, [R1+0x428] ;  /* 0x00042800010f7983 */ /* 0x000ea80000300800 */
[----:B------:R0:W-:Y:S02]  /*9a6d0*/  STL.64 [R1+0x740], R16 ;  /* 0x0007401001007387 */ /* 0x0001e40000100a00 */
[----:B0-----:R-:W-:-:S04]  /*9a6e0*/  IADD3 R16, P5, R5, R2, RZ ;  /* 0x0000000205107210 */ /* 0x001fc80007fbe0ff */
[----:B------:R-:W-:Y:S02]  /*9a6f0*/  LEA.HI.X.SX32 R17, R29, R3, 0x1, P5 ;  /* 0x000000031d117211 */ /* 0x000fe400028f0eff */
[----:B------:R-:W-:Y:S01]  /*9a700*/  F2FP.PACK_AB R5, R9, R10 ;  /* 0x0000000a0905723e */ /* 0x000fe200000000ff */
[----:B------:R-:W2:Y:S01]  /*9a710*/  LDL.LU R29, [R1+0x424] ;  /* 0x00042400011d7983 */ /* 0x000ea20000300800 */
[----:B------:R-:W-:-:S03]  /*9a720*/  IMAD R10, R28, 0x1a3, RZ ;  /* 0x000001a31c0a7824 */ /* 0x000fc600078e02ff */
[----:B------:R0:W-:Y:S01]  /*9a730*/  STL.64 [R1+0x708], R16 ;  /* 0x0007081001007387 */ /* 0x0001e20000100a00 */
[----:B------:R-:W-:-:S03]  /*9a740*/  F2FP.PACK_AB R7, R24, R25 ;  /* 0x000000191807723e */ /* 0x000fc600000000ff */
[----:B------:R-:W2:Y:S04]  /*9a750*/  LDL.LU R24, [R1+0x454] ;  /* 0x0004540001187983 */ /* 0x000ea80000300800 */
[----:B------:R-:W2:Y:S01]  /*9a760*/  LDL.LU R25, [R1+0x450] ;  /* 0x0004500001197983 */ /* 0x000ea20000300800 */
[----:B------:R-:W-:Y:S01]  /*9a770*/  IMAD R9, R28, 0x34a, RZ ;  /* 0x0000034a1c097824 */ /* 0x000fe200078e02ff */
[----:B---3--:R-:W-:Y:S01]  /*9a780*/  F2FP.PACK_AB R4, R6, R8 ;  /* 0x000000080604723e */ /* 0x008fe200000000ff */
[----:B------:R-:W-:-:S05]  /*9a790*/  IMAD R6, R28, 0x346, RZ ;  /* 0x000003461c067824 */ /* 0x000fca00078e02ff */
[----:B0-----:R-:W-:Y:S01]  /*9a7a0*/  IADD3 R16, P5, R6, R2, RZ ;  /* 0x0000000206107210 */ /* 0x001fe20007fbe0ff */
[----:B------:R-:W-:-:S03]  /*9a7b0*/  IMAD R8, R28, 0x348, RZ ;  /* 0x000003481c087824 */ /* 0x000fc600078e02ff */
[----:B------:R-:W-:Y:S02]  /*9a7c0*/  LEA.HI.X.SX32 R17, R10, R3, 0x1, P5 ;  /* 0x000000030a117211 */ /* 0x000fe400028f0eff */
[----:B------:R-:W-:Y:S01]  /*9a7d0*/  F2FP.PACK_AB R6, R11, R22 ;  /* 0x000000160b06723e */ /* 0x000fe200000000ff */
[----:B------:R-:W3:Y:S01]  /*9a7e0*/  LDL.LU R10, [R1+0x418] ;  /* 0x00041800010a7983 */ /* 0x000ee20000300800 */
[----:B------:R-:W-:-:S03]  /*9a7f0*/  IMAD R22, R28, 0x1a4, RZ ;  /* 0x000001a41c167824 */ /* 0x000fc600078e02ff */
[----:B------:R0:W-:Y:S02]  /*9a800*/  STL.64 [R1+0x700], R16 ;  /* 0x0007001001007387 */ /* 0x0001e40000100a00 */
[-C--:B0-----:R-:W-:Y:S02]  /*9a810*/  IADD3 R16, P5, R8, R2.reuse, RZ ;  /* 0x0000000208107210 */ /* 0x081fe40007fbe0ff */
[----:B----4-:R-:W-:Y:S02]  /*9a820*/  F2FP.PACK_AB R8, R18, R27 ;  /* 0x0000001b1208723e */ /* 0x010fe400000000ff */
[----:B------:R-:W-:Y:S01]  /*9a830*/  LEA.HI.X.SX32 R17, R22, R3, 0x1, P5 ;  /* 0x0000000316117211 */ /* 0x000fe200028f0eff */
[----:B------:R-:W4:Y:S04]  /*9a840*/  LDL.LU R18, [R1+0x460] ;  /* 0x0004600001127983 */ /* 0x000f280000300800 */
[----:B------:R-:W3:Y:S04]  /*9a850*/  LDL.LU R27, [R1+0x139c] ;  /* 0x00139c00011b7983 */ /* 0x000ee80000300800 */
[----:B------:R-:W3:Y:S04]  /*9a860*/  LDL.LU R22, [R1+0x470] ;  /* 0x0004700001167983 */ /* 0x000ee80000300800 */
[----:B------:R0:W-:Y:S02]  /*9a870*/  STL.64 [R1+0x6f8], R16 ;  /* 0x0006f81001007387 */ /* 0x0001e40000100a00 */
[----:B0-----:R-:W-:-:S02]  /*9a880*/  IADD3 R16, P5, R9, R2, RZ ;  /* 0x0000000209107210 */ /* 0x001fc40007fbe0ff */
[----:B------:R-:W3:Y:S01]  /*9a890*/  LDL.LU R9, [R1+0x41c] ;  /* 0x00041c0001097983 */ /* 0x000ee20000300800 */
[C---:B------:R-:W-:Y:S02]  /*9a8a0*/  IMAD R13, R28.reuse, 0x1a5, RZ ;  /* 0x000001a51c0d7824 */ /* 0x040fe400078e02ff */
[----:B------:R-:W-:-:S03]  /*9a8b0*/  IMAD R11, R28, 0x34c, RZ ;  /* 0x0000034c1c0b7824 */ /* 0x000fc600078e02ff */
[----:B------:R-:W-:-:S05]  /*9a8c0*/  LEA.HI.X.SX32 R17, R13, R3, 0x1, P5 ;  /* 0x000000030d117211 */ /* 0x000fca00028f0eff */
[----:B------:R0:W-:Y:S02]  /*9a8d0*/  STL.64 [R1+0x6f0], R16 ;  /* 0x0006f01001007387 */ /* 0x0001e40000100a00 */
[----:B0-----:R-:W-:Y:S02]  /*9a8e0*/  IADD3 R16, P5, R11, R2, RZ ;  /* 0x000000020b107210 */ /* 0x001fe40007fbe0ff */
[----:B--2---:R-:W-:Y:S01]  /*9a8f0*/  F2FP.PACK_AB R11, R14, R15 ;  /* 0x0000000f0e0b723e */ /* 0x004fe200000000ff */
[----:B------:R-:W-:Y:S01]  /*9a900*/  IMAD R14, R28, 0x1a7, RZ ;  /* 0x000001a71c0e7824 */ /* 0x000fe200078e02ff */
[----:B------:R-:W2:Y:S04]  /*9a910*/  LDL.LU R15, [R1+0x13a0] ;  /* 0x0013a000010f7983 */ /* 0x000ea80000300800 */
[----:B------:R0:W-:Y:S01]  /*9a920*/  STS.128 [R0+0x280], R4 ;  /* 0x0002800400007388 */ /* 0x0001e20000000c00 */
[----:B---3--:R-:W-:-:S02]  /*9a930*/  F2FP.PACK_AB R9, R9, R10 ;  /* 0x0000000a0909723e */ /* 0x008fc400000000ff */
[----:B------:R-:W-:Y:S01]  /*9a940*/  F2FP.PACK_AB R10, R29, R12 ;  /* 0x0000000c1d0a723e */ /* 0x000fe200000000ff */
[C---:B------:R-:W-:Y:S02]  /*9a950*/  IMAD R29, R28.reuse, 0x1a6, RZ ;  /* 0x000001a61c1d7824 */ /* 0x040fe400078e02ff */
[----:B------:R-:W-:-:S03]  /*9a960*/  IMAD R12, R28, 0x34e, RZ ;  /* 0x0000034e1c0c7824 */ /* 0x000fc600078e02ff */
[----:B------:R-:W-:Y:S01]  /*9a970*/  LEA.HI.X.SX32 R17, R29, R3, 0x1, P5 ;  /* 0x000000031d117211 */ /* 0x000fe200028f0eff */
[----:B------:R-:W-:Y:S04]  /*9a980*/  STS.128 [R0+0x300], R8 ;  /* 0x0003000800007388 */ /* 0x000fe80000000c00 */
[----:B------:R1:W-:Y:S04]  /*9a990*/  STL.64 [R1+0x6e8], R16 ;  /* 0x0006e81001007387 */ /* 0x0003e80000100a00 */
[----:B0-----:R-:W2:Y:S01]  /*9a9a0*/  LDL.LU R7, [R1+0x13a4] ;  /* 0x0013a40001077983 */ /* 0x001ea20000300800 */
[----:B-1----:R-:W-:-:S03]  /*9a9b0*/  IADD3 R16, P5, R12, R2, RZ ;  /* 0x000000020c107210 */ /* 0x002fc60007fbe0ff */
[----:B------:R-:W3:Y:S01]  /*9a9c0*/  LDL.LU R9, [R1+0x13c8] ;  /* 0x0013c80001097983 */ /* 0x000ee20000300800 */
[----:B------:R-:W-:-:S03]  /*9a9d0*/  LEA.HI.X.SX32 R17, R14, R3, 0x1, P5 ;  /* 0x000000030e117211 */ /* 0x000fc600028f0eff */
[----:B------:R-:W4:Y:S01]  /*9a9e0*/  LDL.LU R14, [R1+0x464] ;  /* 0x00046400010e7983 */ /* 0x000f220000300800 */
[C---:B------:R-:W-:Y:S02]  /*9a9f0*/  IMAD R13, R28.reuse, 0x350, RZ ;  /* 0x000003501c0d7824 */ /* 0x040fe400078e02ff */
[----:B------:R-:W-:Y:S01]  /*9aa00*/  IMAD R29, R28, 0x1a8, RZ ;  /* 0x000001a81c1d7824 */ /* 0x000fe200078e02ff */
[----:B------:R0:W-:Y:S01]  /*9aa10*/  STL.64 [R1+0x6e0], R16 ;  /* 0x0006e01001007387 */ /* 0x0001e20000100a00 */
[----:B------:R-:W-:Y:S01]  /*9aa20*/  F2FP.PACK_AB R12, R24, R25 ;  /* 0x00000019180c723e */ /* 0x000fe200000000ff */
[----:B------:R-:W-:Y:S02]  /*9aa30*/  IMAD R4, R28, 0x352, RZ ;  /* 0x000003521c047824 */ /* 0x000fe400078e02ff */
[----:B------:R-:W2:Y:S04]  /*9aa40*/  LDL.LU R8, [R1+0x1428] ;  /* 0x0014280001087983 */ /* 0x000ea80000300800 */
[----:B------:R-:W2:Y:S01]  /*9aa50*/  LDL.LU R10, [R1+0x1424] ;  /* 0x00142400010a7983 */ /* 0x000ea20000300800 */
[----:B0-----:R-:W-:-:S03]  /*9aa60*/  IADD3 R16, P5, R13, R2, RZ ;  /* 0x000000020d107210 */ /* 0x001fc60007fbe0ff */
[----:B------:R-:W2:Y:S01]  /*9aa70*/  LDL.LU R24, [R1+0x13d4] ;  /* 0x0013d40001187983 */ /* 0x000ea20000300800 */
[----:B------:R-:W-:-:S03]  /*9aa80*/  LEA.HI.X.SX32 R17, R29, R3, 0x1, P5 ;  /* 0x000000031d117211 */ /* 0x000fc600028f0eff */
[----:B------:R-:W2:Y:S01]  /*9aa90*/  LDL.LU R25, [R1+0x13d0] ;  /* 0x0013d00001197983 */ /* 0x000ea20000300800 */
[----:B------:R-:W-:-:S03]  /*9aaa0*/  IMAD R6, R28, 0x1a9, RZ ;  /* 0x000001a91c067824 */ /* 0x000fc600078e02ff */
[----:B------:R-:W2:Y:S04]  /*9aab0*/  LDL.LU R11, [R1+0x1438] ;  /* 0x00143800010b7983 */ /* 0x000ea80000300800 */
[----:B------:R-:W2:Y:S04]  /*9aac0*/  LDL.LU R29, [R1+0x1434] ;  /* 0x00143400011d7983 */ /* 0x000ea80000300800 */
[----:B------:R0:W-:Y:S01]  /*9aad0*/  STL.64 [R1+0x6b8], R16 ;  /* 0x0006b81001007387 */ /* 0x0001e20000100a00 */
[----:B------:R-:W-:Y:S01]  /*9aae0*/  IMAD R5, R28, 0x354, RZ ;  /* 0x000003541c057824 */ /* 0x000fe200078e02ff */
[----:B0-----:R-:W-:-:S04]  /*9aaf0*/  IADD3 R16, P5, R4, R2, RZ ;  /* 0x0000000204107210 */ /* 0x001fc80007fbe0ff */
[----:B------:R-:W-:Y:S02]  /*9ab00*/  LEA.HI.X.SX32 R17, R6, R3, 0x1, P5 ;  /* 0x0000000306117211 */ /* 0x000fe400028f0eff */
[----:B----4-:R-:W-:Y:S02]  /*9ab10*/  F2FP.PACK_AB R13, R14, R18 ;  /* 0x000000120e0d723e */ /* 0x010fe400000000ff */
[----:B------:R-:W-:Y:S01]  /*9ab20*/  F2FP.PACK_AB R14, R27, R22 ;  /* 0x000000161b0e723e */ /* 0x000fe200000000ff */
[----:B------:R-:W4:Y:S04]  /*9ab30*/  LDL.LU R18, [R1+0x13dc] ;  /* 0x0013dc0001127983 */ /* 0x000f280000300800 */
[----:B------:R-:W4:Y:S04]  /*9ab40*/  LDL.LU R22, [R1+0x13d8] ;  /* 0x0013d80001167983 */ /* 0x000f280000300800 */
[----:B------:R0:W-:Y:S02]  /*9ab50*/  STL.64 [R1+0x6b0], R16 ;  /* 0x0006b01001007387 */ /* 0x0001e40000100a00 */
[----:B0-----:R-:W-:-:S02]  /*9ab60*/  IADD3 R16, P5, R5, R2, RZ ;  /* 0x0000000205107210 */ /* 0x001fc40007fbe0ff */
[----:B------:R-:W3:Y:S01]  /*9ab70*/  LDL.LU R5, [R1+0x13cc] ;  /* 0x0013cc0001057983 */ /* 0x000ee20000300800 */
[C---:B------:R-:W-:Y:S02]  /*9ab80*/  IMAD R27, R28.reuse, 0x1aa, RZ ;  /* 0x000001aa1c1b7824 */ /* 0x040fe400078e02ff */
[----:B------:R-:W-:-:S03]  /*9ab90*/  IMAD R4, R28, 0x356, RZ ;  /* 0x000003561c047824 */ /* 0x000fc600078e02ff */
[----:B------:R-:W-:Y:S02]  /*9aba0*/  LEA.HI.X.SX32 R17, R27, R3, 0x1, P5 ;  /* 0x000000031b117211 */ /* 0x000fe400028f0eff */
[----:B--2---:R-:W-:Y:S01]  /*9abb0*/  F2FP.PACK_AB R15, R7, R15 ;  /* 0x0000000f070f723e */ /* 0x004fe200000000ff */
[----:B------:R-:W2:Y:S01]  /*9abc0*/  LDL.LU R27, [R1+0x1454] ;  /* 0x00145400011b7983 */ /* 0x000ea20000300800 */
[----:B------:R-:W-:-:S03]  /*9abd0*/  IMAD R7, R28, 0x1ab, RZ ;  /* 0x000001ab1c077824 */ /* 0x000fc600078e02ff */
        /* <DEDUP_REMOVED lines=8> */
[----:B------:R0:W-:Y:S01]  /*9ac60*/  STL.64 [R1+0x6a0], R16 ;  /* 0x0006a01001007387 */ /* 0x0001e20000100a00 */
[----:B------:R-:W-:Y:S01]  /*9ac70*/  F2FP.PACK_AB R8, R8, R10 ;  /* 0x0000000a0808723e */ /* 0x000fe200000000ff */
[----:B------:R-:W-:Y:S01]  /*9ac80*/  IMAD R10, R28, 0x1ad, RZ ;  /* 0x000001ad1c0a7824 */ /* 0x000fe200078e02ff */
[----:B0-----:R-:W-:Y:S01]  /*9ac90*/  IADD3 R16, P5, R6, R2, RZ ;  /* 0x0000000206107210 */ /* 0x001fe20007fbe0ff */
[----:B------:R-:W-:-:S02]  /*9aca0*/  IMAD R6, R28, 0x35c, RZ ;  /* 0x0000035c1c067824 */ /* 0x000fc400078e02ff */
[C---:B------:R-:W-:Y:S01]  /*9acb0*/  IMAD R7, R28.reuse, 0x35e, RZ ;  /* 0x0000035e1c077824 */ /* 0x040fe200078e02ff */
[----:B---3--:R-:W-:Y:S01]  /*9acc0*/  F2FP.PACK_AB R4, R5, R9 ;  /* 0x000000090504723e */ /* 0x008fe200000000ff */
[C---:B------:R-:W-:Y:S02]  /*9acd0*/  IMAD R9, R28.reuse, 0x1ac, RZ ;  /* 0x000001ac1c097824 */ /* 0x040fe400078e02ff */
[----:B------:R-:W-:-:S03]  /*9ace0*/  IMAD R5, R28, 0x35a, RZ ;  /* 0x0000035a1c057824 */ /* 0x000fc600078e02ff */
[----:B------:R-:W-:-:S05]  /*9acf0*/  LEA.HI.X.SX32 R17, R9, R3, 0x1, P5 ;  /* 0x0000000309117211 */ /* 0x000fca00028f0eff */
[----:B------:R0:W-:Y:S02]  /*9ad00*/  STL.64 [R1+0x668], R16 ;  /* 0x0006681001007387 */ /* 0x0001e40000100a00 */
[----:B0-----:R-:W-:Y:S02]  /*9ad10*/  IADD3 R16, P5, R5, R2, RZ ;  /* 0x0000000205107210 */ /* 0x001fe40007fbe0ff */
[----:B------:R-:W-:Y:S02]  /*9ad20*/  F2FP.PACK_AB R5, R24, R25 ;  /* 0x000000191805723e */ /* 0x000fe400000000ff */
[----:B------:R-:W-:Y:S01]  /*9ad30*/  LEA.HI.X.SX32 R17, R10, R3, 0x1, P5 ;  /* 0x000000030a117211 */ /* 0x000fe200028f0eff */
[----:B------:R-:W3:Y:S04]  /*9ad40*/  LDL.LU R24, [R1+0x14a4] ;  /* 0x0014a40001187983 */ /* 0x000ee80000300800 */
[----:B------:R-:W3:Y:S04]  /*9ad50*/  LDL.LU R25, [R1+0x14a0] ;  /* 0x0014a00001197983 */ /* 0x000ee80000300800 */
[----:B------:R-:W3:Y:S04]  /*9ad60*/  LDL.LU R10, [R1+0x1444] ;  /* 0x00144400010a7983 */ /* 0x000ee80000300800 */
[----:B------:R0:W-:Y:S01]  /*9ad70*/  STL.64 [R1+0x660], R16 ;  /* 0x0006601001007387 */ /* 0x0001e20000100a00 */
[----:B------:R-:W-:-:S03]  /*9ad80*/  F2FP.PACK_AB R9, R11, R29 ;  /* 0x0000001d0b09723e */ /* 0x000fc600000000ff */
[----:B------:R-:W3:Y:S01]  /*9ad90*/  LDL.LU R29, [R1+0x14a8] ;  /* 0x0014a800011d7983 */ /* 0x000ee20000300800 */
[----:B0-----:R-:W-:Y:S01]  /*9ada0*/  IMAD R17, R28, 0x1ae, RZ ;  /* 0x000001ae1c117824 */ /* 0x001fe200078e02ff */
[----:B------:R-:W-:Y:S02]  /*9adb0*/  IADD3 R16, P5, R6, R2, RZ ;  /* 0x0000000206107210 */ /* 0x000fe40007fbe0ff */
[----:B----4-:R-:W-:Y:S02]  /*9adc0*/  F2FP.PACK_AB R6, R18, R22 ;  /* 0x000000161206723e */ /* 0x010fe400000000ff */
[----:B------:R-:W-:Y:S01]  /*9add0*/  LEA.HI.X.SX32 R17, R17, R3, 0x1, P5 ;  /* 0x0000000311117211 */ /* 0x000fe200028f0eff */
[----:B------:R-:W4:Y:S04]  /*9ade0*/  LDL.LU R18, [R1+0x14b4] ;  /* 0x0014b40001127983 */ /* 0x000f280000300800 */
[----:B------:R-:W4:Y:S04]  /*9adf0*/  LDL.LU R22, [R1+0x14b0] ;  /* 0x0014b00001167983 */ /* 0x000f280000300800 */
[----:B------:R0:W-:Y:S02]  /*9ae00*/  STL.64 [R1+0x658], R16 ;  /* 0x0006581001007387 */ /* 0x0001e40000100a00 */
[----:B0-----:R-:W-:-:S02]  /*9ae10*/  IADD3 R16, P5, R7, R2, RZ ;  /* 0x0000000207107210 */ /* 0x001fc40007fbe0ff */
[----:B------:R-:W3:Y:S01]  /*9ae20*/  LDL.LU R7, [R1+0x1448] ;  /* 0x0014480001077983 */ /* 0x000ee20000300800 */
[C---:B------:R-:W-:Y:S02]  /*9ae30*/  IMAD R13, R28.reuse, 0x1af, RZ ;  /* 0x000001af1c0d7824 */ /* 0x040fe400078e02ff */
[----:B------:R-:W-:-:S03]  /*9ae40*/  IMAD R11, R28, 0x360, RZ ;  /* 0x000003601c0b7824 */ /* 0x000fc600078e02ff */
[----:B------:R-:W-:-:S05]  /*9ae50*/  LEA.HI.X.SX32 R17, R13, R3, 0x1, P5 ;  /* 0x000000030d117211 */ /* 0x000fca00028f0eff */
[----:B------:R0:W-:Y:S02]  /*9ae60*/  STL.64 [R1+0x650], R16 ;  /* 0x0006501001007387 */ /* 0x0001e40000100a00 */
[----:B0-----:R-:W-:Y:S01]  /*9ae70*/  IMAD R17, R28, 0x1b0, RZ ;  /* 0x000001b01c117824 */ /* 0x001fe200078e02ff */
[----:B------:R-:W-:Y:S02]  /*9ae80*/  IADD3 R16, P5, R11, R2, RZ ;  /* 0x000000020b107210 */ /* 0x000fe40007fbe0ff */
[----:B--2---:R-:W-:Y:S02]  /*9ae90*/  F2FP.PACK_AB R11, R15, R27 ;  /* 0x0000001b0f0b723e */ /* 0x004fe400000000ff */
[----:B------:R-:W-:Y:S01]  /*9aea0*/  LEA.HI.X.SX32 R17, R17, R3, 0x1, P5 ;  /* 0x0000000311117211 */ /* 0x000fe200028f0eff */
[----:B------:R-:W2:Y:S04]  /*9aeb0*/  LDL.LU R15, [R1+0x14c4] ;  /* 0x0014c400010f7983 */ /* 0x000ea80000300800 */
[----:B------:R-:W2:Y:S04]  /*9aec0*/  LDL.LU R27, [R1+0x14c0] ;  /* 0x0014c000011b7983 */ /* 0x000ea80000300800 */
[----:B------:R-:W-:Y:S01]  /*9aed0*/  STL.64 [R1+0x648], R16 ;  /* 0x0006481001007387 */ /* 0x000fe20000100a00 */
[----:B---3--:R-:W-:-:S02]  /*9aee0*/  F2FP.PACK_AB R10, R7, R10 ;  /* 0x0000000a070a723e */ /* 0x008fc400000000ff */
[----:B------:R-:W-:-:S05]  /*9aef0*/  F2FP.PACK_AB R7, R12, R14 ;  /* 0x0000000e0c07723e */ /* 0x000fca00000000ff */
[----:B------:R0:W-:Y:S04]  /*9af00*/  STS.128 [R0+0x400], R4 ;  /* 0x0004000400007388 */ /* 0x0001e80000000c00 */
[----:B0-----:R-:W3:Y:S01]  /*9af10*/  LDL.LU R7, [R1+0x14ac] ;  /* 0x0014ac0001077983 */ /* 0x001ee20000300800 */
[C---:B------:R-:W-:Y:S02]  /*9af20*/  IMAD R12, R28.reuse, 0x362, RZ ;  /* 0x000003621c0c7824 */ /* 0x040fe400078e02ff */
[----:B------:R-:W-:-:S03]  /*9af30*/  IMAD R14, R28, 0x1b1, RZ ;  /* 0x000001b11c0e7824 */ /* 0x000fc600078e02ff */
[----:B------:R-:W-:Y:S01]  /*9af40*/  IADD3 R16, P5, R12, R2, RZ ;  /* 0x000000020c107210 */ /* 0x000fe20007fbe0ff */
[----:B------:R-:W-:-:S03]  /*9af50*/  IMAD R13, R28, 0x364, RZ ;  /* 0x000003641c0d7824 */ /* 0x000fc600078e02ff */
[----:B------:R-:W-:Y:S01]  /*9af60*/  LEA.HI.X.SX32 R17, R14, R3, 0x1, P5 ;  /* 0x000000030e117211 */ /* 0x000fe200028f0eff */
[----:B------:R-:W-:Y:S04]  /*9af70*/  STS.128 [R0+0x480], R8 ;  /* 0x0004800800007388 */ /* 0x000fe80000000c00 */
[----:B------:R0:W-:Y:S01]  /*9af80*/  STL.64 [R1+0x640], R16 ;  /* 0x0006401001007387 */ /* 0x0001e20000100a00 */
[----:B------:R-:W-:Y:S01]  /*9af90*/  IMAD R4, R28, 0x366, RZ ;  /* 0x000003661c047824 */ /* 0x000fe200078e02ff */
[----:B------:R-:W-:Y:S01]  /*9afa0*/  F2FP.PACK_AB R12, R24, R25 ;  /* 0x00000019180c723e */ /* 0x000fe200000000ff */
[----:B------:R-:W-:Y:S01]  /*9afb0*/  IMAD R6, R28, 0x1b3, RZ ;  /* 0x000001b31c067824 */ /* 0x000fe200078e02ff */
[----:B0-----:R-:W-:Y:S01]  /*9afc0*/  IADD3 R16, P5, R13, R2, RZ ;  /* 0x000000020d107210 */ /* 0x001fe20007fbe0ff */
[----:B------:R-:W3:Y:S03]  /*9afd0*/  LDL.LU R8, [R1+0x14ec] ;  /* 0x0014ec0001087983 */ /* 0x000ee60000300800 */
[----:B------:R-:W-:Y:S01]  /*9afe0*/  LEA.HI.X.SX32 R17, R20, R3, 0x1, P5 ;  /* 0x0000000314117211 */ /* 0x000fe200028f0eff */
[----:B------:R-:W3:Y:S04]  /*9aff0*/  LDL.LU R10, [R1+0x14e8] ;  /* 0x0014e800010a7983 */ /* 0x000ee80000300800 */
[----:B------:R-:W3:Y:S04]  /*9b000*/  LDL.LU R9, [R1+0x14f0] ;  /* 0x0014f00001097983 */ /* 0x000ee80000300800 */
[----:B------:R-:W3:Y:S04]  /*9b010*/  LDL.LU R24, [R1+0x14fc] ;  /* 0x0014fc0001187983 */ /* 0x000ee80000300800 */
[----:B------:R-:W3:Y:S04]  /*9b020*/  LDL.LU R25, [R1+0x14f8] ;  /* 0x0014f80001197983 */ /* 0x000ee80000300800 */
[----:B------:R0:W-:Y:S01]  /*9b030*/  STL.64 [R1+0x618], R16 ;  /* 0x0006181001007387 */ /* 0x0001e20000100a00 */
[----:B------:R-:W-:Y:S01]  /*9b040*/  IMAD R5, R28, 0x368, RZ ;  /* 0x000003681c057824 */ /* 0x000fe200078e02ff */
[----:B----4-:R-:W-:Y:S01]  /*9b050*/  F2FP.PACK_AB R14, R18, R22 ;  /* 0x00000016120e723e */ /* 0x010fe200000000ff */
[----:B------:R-:W-:Y:S01]  /*9b060*/  IMAD R22, R28, 0x1b4, RZ ;  /* 0x000001b41c167824 */ /* 0x000fe200078e02ff */
[----:B0-----:R-:W-:-:S04]  /*9b070*/  IADD3 R16, P5, R4, R2, RZ ;  /* 0x0000000204107210 */ /* 0x001fc80007fbe0ff */
[----:B------:R-:W-:Y:S02]  /*9b080*/  LEA.HI.X.SX32 R17, R6, R3, 0x1, P5 ;  /* 0x0000000306117211 */ /* 0x000fe400028f0eff */
[----:B------:R-:W4:Y:S04]  /*9b090*/  LDL.LU R6, [R1+0x14e0] ;  /* 0x0014e00001067983 */ /* 0x000f280000300800 */
[----:B------:R-:W4:Y:S04]  /*9b0a0*/  LDL.LU R11, [R1+0x1520] ;  /* 0x00152000010b7983 */ /* 0x000f280000300800 */
[----:B------:R-:W4:Y:S04]  /*9b0b0*/  LDL.LU R20, [R1+0x1528] ;  /* 0x0015280001147983 */ /* 0x000f280000300800 */
[----:B------:R0:W-:Y:S01]  /*9b0c0*/  STL.64 [R1+0x610], R16 ;  /* 0x0006101001007387 */ /* 0x0001e20000100a00 */
[----:B------:R-:W-:Y:S01]  /*9b0d0*/  IMAD R4, R28, 0x36a, RZ ;  /* 0x0000036a1c047824 */ /* 0x000fe200078e02ff */
[----:B--2---:R-:W-:-:S02]  /*9b0e0*/  F2FP.PACK_AB R15, R15, R27 ;  /* 0x0000001b0f0f723e */ /* 0x004fc400000000ff */
[----:B0-----:R-:W-:-:S04]  /*9b0f0*/  IADD3 R16, P5, R5, R2, RZ ;  /* 0x0000000205107210 */ /* 0x001fc80007fbe0ff */
[----:B------:R-:W-:Y:S02]  /*9b100*/  LEA.HI.X.SX32 R17, R22, R3, 0x1, P5 ;  /* 0x0000000316117211 */ /* 0x000fe400028f0eff */
[----:B---3--:R-:W-:Y:S02]  /*9b110*/  F2FP.PACK_AB R13, R7, R29 ;  /* 0x0000001d070d723e */ /* 0x008fe400000000ff */
[----:B------:R-:W2:Y:S04]  /*9b120*/  LDL.LU R29, [R1+0x1534] ;  /* 0x00153400011d7983 */ /* 0x000ea80000300800 */
[----:B------:R-:W2:Y:S04]  /*9b130*/  LDL.LU R18, [R1+0x1530] ;  /* 0x0015300001127983 */ /* 0x000ea80000300800 */
[----:B------:R-:W3:Y:S04]  /*9b140*/  LDL.LU R27, [R1+0x153c] ;  /* 0x00153c00011b7983 */ /* 0x000ee80000300800 */
[----:B------:R-:W3:Y:S04]  /*9b150*/  LDL.LU R22, [R1+0x1538] ;  /* 0x0015380001167983 */ /* 0x000ee80000300800 */
[----:B------:R0:W-:Y:S02]  /*9b160*/  STL.64 [R1+0x608], R16 ;  /* 0x0006081001007387 */ /* 0x0001e40000100a00 */
[----:B0-----:R-:W-:-:S02]  /*9b170*/  IADD3 R16, P5, R4, R2, RZ ;  /* 0x0000000204107210 */ /* 0x001fc40007fbe0ff */
[----:B------:R-:W4:Y:S04]  /*9b180*/  LDL.LU R4, [R1+0x14e4] ;  /* 0x0014e40001047983 */ /* 0x000f280000300800 */
[----:B------:R0:W-:Y:S04]  /*9b190*/  STS.128 [R0+0x500], R12 ;  /* 0x0005000c00007388 */ /* 0x0001e80000000c00 */
[----:B0-----:R-:W2:Y:S04]  /*9b1a0*/  LDL.LU R14, [R1+0x14f4] ;  /* 0x0014f400010e7983 */ /* 0x001ea80000300800 */
[----:B------:R-:W3:Y:S04]  /*9b1b0*/  LDL.LU R13, [R1+0x1524] ;  /* 0x00152400010d7983 */ /* 0x000ee80000300800 */
[----:B------:R-:W3:Y:S01]  /*9b1c0*/  LDL.LU R15, [R1+0x152c] ;  /* 0x00152c00010f7983 */ /* 0x000ee20000300800 */
[----:B------:R-:W-:-:S02]  /*9b1d0*/  IMAD R7, R28, 0x1b5, RZ ;  /* 0x000001b51c077824 */ /* 0x000fc400078e02ff */
[----:B------:R-:W-:-:S03]  /*9b1e0*/  IMAD R5, R28, 0x36c, RZ ;  /* 0x0000036c1c057824 */ /* 0x000fc600078e02ff */
[----:B------:R-:W-:Y:S01]  /*9b1f0*/  LEA.HI.X.SX32 R17, R7, R3, 0x1, P5 ;  /* 0x0000000307117211 */ /* 0x000fe200028f0eff */
[----:B------:R-:W-:-:S04]  /*9b200*/  IMAD R12, R28, 0x1b6, RZ ;  /* 0x000001b61c0c7824 */ /* 0x000fc800078e02ff */
[----:B------:R0:W-:Y:S02]  /*9b210*/  STL.64 [R1+0x600], R16 ;  /* 0x0006001001007387 */ /* 0x0001e40000100a00 */
[----:B0-----:R-:W-:-:S04]  /*9b220*/  IADD3 R16, P5, R5, R2, RZ ;  /* 0x0000000205107210 */ /* 0x001fc80007fbe0ff */
[----:B------:R-:W-:Y:S02]  /*9b230*/  LEA.HI.X.SX32 R17, R12, R3, 0x1, P5 ;  /* 0x000000030c117211 */ /* 0x000fe400028f0eff */
[----:B------:R-:W-:Y:S01]  /*9b240*/  F2FP.PACK_AB R5, R8, R10 ;  /* 0x0000000a0805723e */ /* 0x000fe200000000ff */
[C---:B------:R-:W-:Y:S02]  /*9b250*/  IMAD R10, R28.reuse, 0x1b7, RZ ;  /* 0x000001b71c0a7824 */ /* 0x040fe400078e02ff */
[----:B------:R0:W-:Y:S01]  /*9b260*/  STL.64 [R1+0x5c8], R16 ;  /* 0x0005c81001007387 */ /* 0x0001e20000100a00 */
[----:B------:R-:W-:Y:S01]  /*9b270*/  IMAD R8, R28, 0x370, RZ ;  /* 0x000003701c087824 */ /* 0x000fe200078e02ff */
[----:B------:R-:W-:Y:S02]  /*9b280*/  F2FP.PACK_AB R7, R24, R25 ;  /* 0x000000191807723e */ /* 0x000fe400000000ff */
[----:B------:R-:W3:Y:S04]  /*9b290*/  LDL.LU R24, [R1+0x1564] ;  /* 0x0015640001187983 */ /* 0x000ee80000300800 */
[----:B------:R-:W3:Y:S01]  /*9b2a0*/  LDL.LU R25, [R1+0x1560] ;  /* 0x0015600001197983 */ /* 0x000ee20000300800 */
[----:B------:R-:W-:Y:S01]  /*9b2b0*/  IMAD R12, R28, 0x376, RZ ;  /* 0x000003761c0c7824 */ /* 0x000fe200078e02ff */
[----:B----4-:R-:W-:Y:S01]  /*9b2c0*/  F2FP.PACK_AB R4, R4, R6 ;  /* 0x000000060404723e */ /* 0x010fe200000000ff */
[----:B------:R-:W-:-:S05]  /*9b2d0*/  IMAD R6, R28, 0x36e, RZ ;  /* 0x0000036e1c067824 */ /* 0x000fca00078e02ff */
[----:B0-----:R-:W-:-:S04]  /*9b2e0*/  IADD3 R16, P5, R6, R2, RZ ;  /* 0x0000000206107210 */ /* 0x001fc80007fbe0ff */
[----:B------:R-:W-:-:S05]  /*9b2f0*/  LEA.HI.X.SX32 R17, R10, R3, 0x1, P5 ;  /* 0x000000030a117211 */ /* 0x000fca00028f0eff */
[----:B------:R0:W-:Y:S01]  /*9b300*/  STL.64 [R1+0x5c0], R16 ;  /* 0x0005c01001007387 */ /* 0x0001e20000100a00 */
[----:B--2---:R-:W-:Y:S01]  /*9b310*/  F2FP.PACK_AB R6, R14, R9 ;  /* 0x000000090e06723e */ /* 0x004fe200000000ff */
[----:B------:R-:W-:Y:S01]  /*9b320*/  IMAD R14, R28, 0x1b8, RZ ;  /* 0x000001b81c0e7824 */ /* 0x000fe200078e02ff */
[----:B0-----:R-:W-:Y:S01]  /*9b330*/  IADD3 R16, P5, R8, R2, RZ ;  /* 0x0000000208107210 */ /* 0x001fe20007fbe0ff */
[----:B------:R-:W-:-:S03]  /*9b340*/  IMAD R9, R28, 0x372, RZ ;  /* 0x000003721c097824 */ /* 0x000fc600078e02ff */
[----:B------:R-:W-:Y:S02]  /*9b350*/  LEA.HI.X.SX32 R17, R14, R3, 0x1, P5 ;  /* 0x000000030e117211 */ /* 0x000fe400028f0eff */
[----:B---3--:R-:W-:Y:S01]  /*9b360*/  F2FP.PACK_AB R8, R13, R11 ;  /* 0x0000000b0d08723e */ /* 0x008fe200000000ff */
[C---:B------:R-:W-:Y:S02]  /*9b370*/  IMAD R13, R28.reuse, 0x1b9, RZ ;  /* 0x000001b91c0d7824 */ /* 0x040fe400078e02ff */
[----:B------:R0:W-:Y:S01]  /*9b380*/  STL.64 [R1+0x5b8], R16 ;  /* 0x0005b81001007387 */ /* 0x0001e20000100a00 */
[----:B------:R-:W-:Y:S01]  /*9b390*/  IMAD R11, R28, 0x374, RZ ;  /* 0x000003741c0b7824 */ /* 0x000fe200078e02ff */
[----:B------:R-:W-:Y:S02]  /*9b3a0*/  F2FP.PACK_AB R10, R29, R18 ;  /* 0x000000121d0a723e */ /* 0x000fe400000000ff */
[----:B0-----:R-:W-:Y:S02]  /*9b3b0*/  IADD3 R16, P5, R9, R2, RZ ;  /* 0x0000000209107210 */ /* 0x001fe40007fbe0ff */
[----:B------:R-:W-:-:S02]  /*9b3c0*/  F2FP.PACK_AB R9, R15, R20 ;  /* 0x000000140f09723e */ /* 0x000fc400000000ff */
[----:B------:R-:W-:Y:S01]  /*9b3d0*/  LEA.HI.X.SX32 R17, R13, R3, 0x1, P5 ;  /* 0x000000030d117211 */ /* 0x000fe200028f0eff */
[----:B------:R-:W2:Y:S04]  /*9b3e0*/  LDL.LU R15, [R1+0x157c] ;  /* 0x00157c00010f7983 */ /* 0x000ea80000300800 */
[----:B------:R-:W2:Y:S04]  /*9b3f0*/  LDL.LU R29, [R1+0x1578] ;  /* 0x00157800011d7983 */ /* 0x000ea80000300800 */
[----:B------:R0:W-:Y:S01]  /*9b400*/  STL.64 [R1+0x5b0], R16 ;  /* 0x0005b01001007387 */ /* 0x0001e20000100a00 */
[----:B------:R-:W-:-:S03]  /*9b410*/  IMAD R14, R28, 0x1bb, RZ ;  /* 0x000001bb1c0e7824 */ /* 0x000fc600078e02ff */
[----:B------:R1:W-:Y:S01]  /*9b420*/  STS.128 [R0+0x580], R4 ;  /* 0x0005800400007388 */ /* 0x0003e20000000c00 */
[----:B0-----:R-:W-:Y:S02]  /*9b430*/  IADD3 R16, P5, R11, R2, RZ ;  /* 0x000000020b107210 */ /* 0x001fe40007fbe0ff */
[----:B------:R-:W-:Y:S02]  /*9b440*/  F2FP.PACK_AB R11, R27, R22 ;  /* 0x000000161b0b723e */ /* 0x000fe400000000ff */
[----:B------:R-:W-:Y:S02]  /*9b450*/  LEA.HI.X.SX32 R17, R19, R3, 0x1, P5 ;  /* 0x0000000313117211 */ /* 0x000fe400028f0eff */
[----:B------:R-:W-:Y:S01]  /*9b460*/  IADD3 R22, P5, R12, R2, RZ ;  /* 0x000000020c167210 */ /* 0x000fe20007fbe0ff */
[----:B------:R-:W3:Y:S01]  /*9b470*/  LDL.LU R19, [R1+0x1570] ;  /* 0x0015700001137983 */ /* 0x000ee20000300800 */
[----:B-1----:R-:W-:-:S03]  /*9b480*/  MOV R5, R23 ;  /* 0x0000001700057202 */ /* 0x002fc60000000f00 */
[----:B------:R0:W-:Y:S01]  /*9b490*/  STL.64 [R1+0x5a8], R16 ;  /* 0x0005a81001007387 */ /* 0x0001e20000100a00 */
[----:B------:R-:W-:-:S03]  /*9b4a0*/  MOV R4, R22 ;  /* 0x0000001600047202 */ /* 0x000fc60000000f00 */
[----:B------:R1:W-:Y:S04]  /*9b4b0*/  STS.128 [R0+0x600], R8 ;  /* 0x0006000800007388 */ /* 0x0003e80000000c00 */
[----:B0-----:R-:W4:Y:S04]  /*9b4c0*/  LDL.LU R17, [R1+0x15a4] ;  /* 0x0015a40001117983 */ /* 0x001f280000300800 */
[----:B------:R-:W4:Y:S04]  /*9b4d0*/  LDL.LU R16, [R1+0x15a0] ;  /* 0x0015a00001107983 */ /* 0x000f280000300800 */
[----:B------:R0:W-:Y:S01]  /*9b4e0*/  STL [R1+0x5a0], R22 ;  /* 0x0005a01601007387 */ /* 0x0001e20000100800 */
[----:B-1----:R-:W-:Y:S01]  /*9b4f0*/  IMAD.MOV.U32 R9, RZ, RZ, R5 ;  /* 0x000000ffff097224 */ /* 0x002fe200078e0005 */
[----:B------:R-:W-:-:S02]  /*9b500*/  LEA.HI.X.SX32 R9, R14, R3, 0x1, P5 ;  /* 0x000000030e097211 */ /* 0x000fc400028f0eff */
[----:B0-----:R-:W3:Y:S04]  /*9b510*/  LDL.LU.64 R22, [R1+0x2b78] ;  /* 0x002b780001167983 */ /* 0x001ee80000300a00 */
[----:B------:R-:W3:Y:S04]  /*9b520*/  LDL.LU R7, [R1+0x1574] ;  /* 0x0015740001077983 */ /* 0x000ee80000300800 */
[----:B------:R-:W3:Y:S04]  /*9b530*/  LDL.LU R11, [R1+0x1568] ;  /* 0x00156800010b7983 */ /* 0x000ee80000300800 */
[----:B------:R-:W3:Y:S01]  /*9b540*/  LDL.LU R14, [R1+0x156c] ;  /* 0x00156c00010e7983 */ /* 0x000ee20000300800 */
[----:B------:R-:W-:Y:S01]  /*9b550*/  IMAD R13, R28, 0x378, RZ ;  /* 0x000003781c0d7824 */ /* 0x000fe200078e02ff */
[----:B------:R-:W-:-:S02]  /*9b560*/  MOV R8, R4 ;  /* 0x0000000400087202 */ /* 0x000fc40000000f00 */
[----:B------:R-:W4:Y:S02]  /*9b570*/  LDL.LU R10, [R1+0x15e4] ;  /* 0x0015e400010a7983 */ /* 0x000f240000300800 */
[----:B------:R-:W-:Y:S01]  /*9b580*/  IADD3 R8, P5, R13, R2, RZ ;  /* 0x000000020d087210 */ /* 0x000fe20007fbe0ff */
[C---:B------:R-:W-:Y:S01]  /*9b590*/  IMAD R13, R28.reuse, 0x1bc, RZ ;  /* 0x000001bc1c0d7824 */ /* 0x040fe200078e02ff */
[----:B------:R-:W4:Y:S01]  /*9b5a0*/  LDL.LU R20, [R1+0x15e0] ;  /* 0x0015e00001147983 */ /* 0x000f220000300800 */
[----:B------:R-:W-:-:S03]  /*9b5b0*/  IMAD R4, R28, 0x37a, RZ ;  /* 0x0000037a1c047824 */ /* 0x000fc600078e02ff */
[----:B------:R0:W-:Y:S01]  /*9b5c0*/  STL [R1+0x5a4], R9 ;  /* 0x0005a40901007387 */ /* 0x0001e20000100800 */
[----:B------:R-:W-:-:S03]  /*9b5d0*/  F2FP.PACK_AB R12, R24, R25 ;  /* 0x00000019180c723e */ /* 0x000fc600000000ff */
[----:B------:R-:W4:Y:S01]  /*9b5e0*/  LDL.LU R18, [R1+0x15ac] ;  /* 0x0015ac0001127983 */ /* 0x000f220000300800 */
[----:B------:R-:W-:-:S03]  /*9b5f0*/  IMAD R6, R28, 0x1bd, RZ ;  /* 0x000001bd1c067824 */ /* 0x000fc600078e02ff */
[----:B------:R-:W4:Y:S01]  /*9b600*/  LDL.LU R27, [R1+0x15a8] ;  /* 0x0015a800011b7983 */ /* 0x000f220000300800 */
[----:B0-----:R-:W-:-:S03]  /*9b610*/  LEA.HI.X.SX32 R9, R13, R3, 0x1, P5 ;  /* 0x000000030d097211 */ /* 0x001fc600028f0eff */
[----:B------:R-:W4:Y:S04]  /*9b620*/  LDL.LU R24, [R1+0x15ec] ;  /* 0x0015ec0001187983 */ /* 0x000f280000300800 */
[----:B------:R-:W4:Y:S04]  /*9b630*/  LDL.LU R25, [R1+0x15e8] ;  /* 0x0015e80001197983 */ /* 0x000f280000300800 */
[----:B------:R0:W-:Y:S01]  /*9b640*/  STL.64 [R1+0x578], R8 ;  /* 0x0005780801007387 */ /* 0x0001e20000100a00 */
[----:B------:R-:W-:Y:S01]  /*9b650*/  IMAD R5, R28, 0x37c, RZ ;  /* 0x0000037c1c057824 */ /* 0x000fe200078e02ff */
[----:B0-----:R-:W-:-:S04]  /*9b660*/  IADD3 R8, P5, R4, R2, RZ ;  /* 0x0000000204087210 */ /* 0x001fc80007fbe0ff */
[----:B------:R-:W-:-:S05]  /*9b670*/  LEA.HI.X.SX32 R9, R6, R3, 0x1, P5 ;  /* 0x0000000306097211 */ /* 0x000fca00028f0eff */
[----:B------:R0:W-:Y:S02]  /*9b680*/  STL.64 [R1+0x570], R8 ;  /* 0x0005700801007387 */ /* 0x0001e40000100a00 */
[----:B0-----:R-:W-:Y:S02]  /*9b690*/  IADD3 R8, P5, R5, R2, RZ ;  /* 0x0000000205087210 */ /* 0x001fe40007fbe0ff */
[----:B--2---:R-:W-:Y:S01]  /*9b6a0*/  F2FP.PACK_AB R15, R15, R29 ;  /* 0x0000001d0f0f723e */ /* 0x004fe200000000ff */
[----:B------:R-:W-:-:S05]  /*9b6b0*/  IMAD R29, R28, 0x1be, RZ ;  /* 0x000001be1c1d7824 */ /* 0x000fca00078e02ff */
[----:B------:R-:W-:Y:S02]  /*9b6c0*/  LEA.HI.X.SX32 R9, R29, R3, 0x1, P5 ;  /* 0x000000031d097211 */ /* 0x000fe400028f0eff */
[----:B---3--:R-:W-:Y:S02]  /*9b6d0*/  F2FP.PACK_AB R13, R14, R11 ;  /* 0x0000000b0e0d723e */ /* 0x008fe400000000ff */
[----:B------:R-:W-:Y:S01]  /*9b6e0*/  F2FP.PACK_AB R14, R7, R19 ;  /* 0x00000013070e723e */ /* 0x000fe200000000ff */
[----:B------:R-:W2:Y:S04]  /*9b6f0*/  LDL.LU R11, [R1+0x15b0] ;  /* 0x0015b000010b7983 */ /* 0x000ea80000300800 */
[----:B------:R-:W3:Y:S04]  /*9b700*/  LDL.LU R19, [R1+0x15bc] ;  /* 0x0015bc0001137983 */ /* 0x000ee80000300800 */
[----:B------:R-:W-:Y:S04]  /*9b710*/  STL.64 [R1+0x568], R8 ;  /* 0x0005680801007387 */ /* 0x000fe80000100a00 */
[----:B------:R0:W-:Y:S04]  /*9b720*/  STS.128 [R0+0x680], R12 ;  /* 0x0006800c00007388 */ /* 0x0001e80000000c00 */
[----:B0-----:R-:W2:Y:S01]  /*9b730*/  LDL.LU R13, [R1+0x15b4] ;  /* 0x0015b400010d7983 */ /* 0x001ea20000300800 */
[----:B------:R-:W-:-:S02]  /*9b740*/  IMAD R4, R28, 0x37e, RZ ;  /* 0x0000037e1c047824 */ /* 0x000fc400078e02ff */
[C---:B------:R-:W-:Y:S01]  /*9b750*/  IMAD R7, R28.reuse, 0x1bf, RZ ;  /* 0x000001bf1c077824 */ /* 0x040fe200078e02ff */
[----:B------:R-:W3:Y:S01]  /*9b760*/  LDL.LU R12, [R1+0x15c4] ;  /* 0x0015c400010c7983 */ /* 0x000ee20000300800 */
[----:B------:R-:W-:Y:S01]  /*9b770*/  IMAD R6, R28, 0x380, RZ ;  /* 0x000003801c067824 */ /* 0x000fe200078e02ff */
[----:B------:R-:W-:Y:S01]  /*9b780*/  IADD3 R8, P5, R4, R2, RZ ;  /* 0x0000000204087210 */ /* 0x000fe20007fbe0ff */
[C---:B------:R-:W-:Y:S01]  /*9b790*/  IMAD R29, R28.reuse, 0x1c0, RZ ;  /* 0x000001c01c1d7824 */ /* 0x040fe200078e02ff */
[----:B----4-:R-:W-:Y:S01]  /*9b7a0*/  F2FP.PACK_AB R4, R17, R16 ;  /* 0x000000101104723e */ /* 0x010fe200000000ff */
[----:B------:R-:W-:Y:S01]  /*9b7b0*/  IMAD R5, R28, 0x382, RZ ;  /* 0x000003821c057824 */ /* 0x000fe200078e02ff */
[----:B------:R-:W-:Y:S01]  /*9b7c0*/  LEA.HI.X.SX32 R9, R7, R3, 0x1, P5 ;  /* 0x0000000307097211 */ /* 0x000fe200028f0eff */
[----:B------:R-:W4:Y:S01]  /*9b7d0*/  LDL.LU R14, [R1+0x15f8] ;  /* 0x0015f800010e7983 */ /* 0x000f220000300800 */
[----:B------:R-:W-:-:S04]  /*9b7e0*/  IADD3 R16, P5, R6, R2, RZ ;  /* 0x0000000206107210 */ /* 0x000fc80007fbe0ff */
[----:B------:R-:W-:Y:S01]  /*9b7f0*/  LEA.HI.X.SX32 R17, R29, R3, 0x1, P5 ;  /* 0x000000031d117211 */ /* 0x000fe200028f0eff */
[----:B------:R0:W-:Y:S01]  /*9b800*/  STL.64 [R1+0x560], R8 ;  /* 0x0005600801007387 */ /* 0x0001e20000100a00 */
[----:B------:R-:W-:-:S03]  /*9b810*/  IMAD R6, R28, 0x384, RZ ;  /* 0x000003841c067824 */ /* 0x000fc600078e02ff */
[----:B------:R1:W-:Y:S04]  /*9b820*/  STL.64 [R1+0x528], R16 ;  /* 0x0005281001007387 */ /* 0x0003e80000100a00 */
[----:B------:R-:W3:Y:S01]  /*9b830*/  LDL.LU R15, [R1+0x3a8] ;  /* 0x0003a800010f7983 */ /* 0x000ee20000300800 */
[----:B0-----:R-:W-:Y:S01]  /*9b840*/  F2FP.PACK_AB R8, R10, R20 ;  /* 0x000000140a08723e */ /* 0x001fe200000000ff */
[----:B------:R-:W-:Y:S01]  /*9b850*/  IMAD R10, R28, 0x1c1, RZ ;  /* 0x000001c11c0a7824 */ /* 0x000fe200078e02ff */
[----:B------:R-:W-:Y:S01]  /*9b860*/  F2FP.PACK_AB R9, R24, R25 ;  /* 0x000000191809723e */ /* 0x000fe200000000ff */
[----:B------:R-:W3:Y:S01]  /*9b870*/  LDL.LU R20, [R1+0x3cc] ;  /* 0x0003cc0001147983 */ /* 0x000ee20000300800 */
[----:B-1----:R-:W-:Y:S02]  /*9b880*/  IADD3 R16, P5, R5, R2, RZ ;  /* 0x0000000205107210 */ /* 0x002fe40007fbe0ff */
[----:B------:R-:W-:Y:S01]  /*9b890*/  F2FP.PACK_AB R5, R18, R27 ;  /* 0x0000001b1205723e */ /* 0x000fe200000000ff */
[----:B------:R-:W3:Y:S01]  /*9b8a0*/  LDL.LU R29, [R1+0x3c4] ;  /* 0x0003c400011d7983 */ /* 0x000ee20000300800 */
[----:B------:R-:W-:-:S02]  /*9b8b0*/  LEA.HI.X.SX32 R17, R10, R3, 0x1, P5 ;  /* 0x000000030a117211 */ /* 0x000fc400028f0eff */
[-C--:B------:R-:W-:Y:S01]  /*9b8c0*/  IADD3 R24, P5, R6, R2.reuse, RZ ;  /* 0x0000000206187210 */ /* 0x080fe20007fbe0ff */
[----:B------:R-:W3:Y:S01]  /*9b8d0*/  LDL.LU R18, [R1+0x3dc] ;  /* 0x0003dc0001127983 */ /* 0x000ee20000300800 */
[----:B------:R-:W-:Y:S02]  /*9b8e0*/  IMAD R7, R28, 0x386, RZ ;  /* 0x000003861c077824 */ /* 0x000fe400078e02ff */
[----:B------:R-:W-:Y:S01]  /*9b8f0*/  LEA.HI.X.SX32 R25, R21, R3, 0x1, P5 ;  /* 0x0000000315197211 */ /* 0x000fe200028f0eff */
[----:B------:R-:W3:Y:S04]  /*9b900*/  LDL.LU R27, [R1+0x3d4] ;  /* 0x0003d400011b7983 */ /* 0x000ee80000300800 */
[----:B------:R-:W3:Y:S04]  /*9b910*/  LDL.LU R10, [R1+0x15f0] ;  /* 0x0015f000010a7983 */ /* 0x000ee80000300800 */
[----:B------:R0:W-:Y:S04]  /*9b920*/  STL.64 [R1+0x520], R16 ;  /* 0x0005201001007387 */ /* 0x0001e80000100a00 */
[----:B0-----:R-:W3:Y:S04]  /*9b930*/  LDL.LU R17, [R1+0x3ec] ;  /* 0x0003ec0001117983 */ /* 0x001ee80000300800 */
[----:B------:R-:W3:Y:S04]  /*9b940*/  LDL.LU R16, [R1+0x3e4] ;  /* 0x0003e40001107983 */ /* 0x000ee80000300800 */
[----:B------:R-:W3:Y:S04]  /*9b950*/  LDL.LU R21, [R1+0x3b8] ;  /* 0x0003b80001157983 */ /* 0x000ee80000300800 */
[----:B------:R0:W-:Y:S02]  /*9b960*/  STL.64 [R1+0x518], R24 ;  /* 0x0005181801007387 */ /* 0x0001e40000100a00 */
[----:B0-----:R-:W-:-:S02]  /*9b970*/  IADD3 R24, P5, R7, R2, RZ ;  /* 0x0000000207187210 */ /* 0x001fc40007fbe0ff */
[----:B------:R-:W3:Y:S01]  /*9b980*/  LDL.LU R7, [R1+0x15f4] ;  /* 0x0015f40001077983 */ /* 0x000ee20000300800 */
[----:B--2---:R-:W-:Y:S01]  /*9b990*/  F2FP.PACK_AB R6, R13, R11 ;  /* 0x0000000b0d06723e */ /* 0x004fe200000000ff */
[----:B------:R-:W-:-:S05]  /*9b9a0*/  IMAD R13, R28, 0x1c3, RZ ;  /* 0x000001c31c0d7824 */ /* 0x000fca00078e02ff */
[----:B------:R-:W-:Y:S02]  /*9b9b0*/  LEA.HI.X.SX32 R25, R13, R3, 0x1, P5 ;  /* 0x000000030d197211 */ /* 0x000fe400028f0eff */
[----:B------:R-:W4:Y:S01]  /*9b9c0*/  LDL.LU R13, [R1+0x15fc] ;  /* 0x0015fc00010d7983 */ /* 0x000f220000300800 */
[----:B------:R-:W-:-:S03]  /*9b9d0*/  IMAD R11, R28, 0x388, RZ ;  /* 0x000003881c0b7824 */ /* 0x000fc600078e02ff */
[----:B------:R0:W-:Y:S02]  /*9b9e0*/  STL.64 [R1+0x510], R24 ;  /* 0x0005101801007387 */ /* 0x0001e40000100a00 */
[----:B0-----:R-:W-:Y:S02]  /*9b9f0*/  IADD3 R24, P5, R11, R2, RZ ;  /* 0x000000020b187210 */ /* 0x001fe40007fbe0ff */
[----:B---3--:R-:W-:Y:S02]  /*9ba00*/  F2FP.PACK_AB R10, R7, R10 ;  /* 0x0000000a070a723e */ /* 0x008fe400000000ff */
[----:B------:R-:W-:Y:S01]  /*9ba10*/  F2FP.PACK_AB R7, R12, R19 ;  /* 0x000000130c07723e */ /* 0x000fe200000000ff */
[C---:B------:R-:W-:Y:S02]  /*9ba20*/  IMAD R19, R28.reuse, 0x1c4, RZ ;  /* 0x000001c41c137824 */ /* 0x040fe400078e02ff */
[----:B------:R-:W-:-:S03]  /*9ba30*/  IMAD R12, R28, 0x38a, RZ ;  /* 0x0000038a1c0c7824 */ /* 0x000fc600078e02ff */
[----:B------:R-:W-:-:S05]  /*9ba40*/  LEA.HI.X.SX32 R25, R19, R3, 0x1, P5 ;  /* 0x0000000313197211 */ /* 0x000fca00028f0eff */
[----:B------:R0:W-:Y:S02]  /*9ba50*/  STL.64 [R1+0x508], R24 ;  /* 0x0005081801007387 */ /* 0x0001e40000100a00 */
[----:B0-----:R-:W-:Y:S02]  /*9ba60*/  IADD3 R24, P5, R12, R2, RZ ;  /* 0x000000020c187210 */ /* 0x001fe40007fbe0ff */
[----:B----4-:R-:W-:Y:S01]  /*9ba70*/  F2FP.PACK_AB R11, R13, R14 ;  /* 0x0000000e0d0b723e */ /* 0x010fe200000000ff */
[----:B------:R-:W-:-:S05]  /*9ba80*/  IMAD R14, R28, 0x1c5, RZ ;  /* 0x000001c51c0e7824 */ /* 0x000fca00078e02ff */
[----:B------:R-:W-:-:S05]  /*9ba90*/  LEA.HI.X.SX32 R25, R14, R3, 0x1, P5 ;  /* 0x000000030e197211 */ /* 0x000fca00028f0eff */
[----:B------:R0:W-:Y:S04]  /*9baa0*/  STL.64 [R1+0x500], R24 ;  /* 0x0005001801007387 */ /* 0x0001e80000100a00 */
[----:B0-----:R-:W2:Y:S01]  /*9bab0*/  LDL.LU.64 R24, [R1+0x2b70] ;  /* 0x002b700001187983 */ /* 0x001ea20000300a00 */
[C---:B------:R-:W-:Y:S02]  /*9bac0*/  IMAD R13, R28.reuse, 0x38c, RZ ;  /* 0x0000038c1c0d7824 */ /* 0x040fe400078e02ff */
[----:B------:R-:W-:Y:S01]  /*9bad0*/  IMAD R19, R28, 0x1c6, RZ ;  /* 0x000001c61c137824 */ /* 0x000fe200078e02ff */
[----:B------:R0:W-:Y:S04]  /*9bae0*/  STS.128 [R0+0x780], R8 ;  /* 0x0007800800007388 */ /* 0x0001e80000000c00 */
[----:B------:R1:W-:Y:S04]  /*9baf0*/  STS.128 [R0+0x700], R4 ;  /* 0x0007000400007388 */ /* 0x0003e80000000c00 */
[----:B------:R-:W-:Y:S01]  /*9bb00*/  BAR.SYNC.DEFER_BLOCKING 0x0 ;  /* 0x0000000000007b1d */ /* 0x000fe20000010000 */
[----:B0-----:R-:W-:-:S04]  /*9bb10*/  IADD3 R10, P5, R13, R2, RZ ;  /* 0x000000020d0a7210 */ /* 0x001fc80007fbe0ff */
[----:B------:R-:W-:Y:S01]  /*9bb20*/  LEA.HI.X.SX32 R11, R19, R3, 0x1, P5 ;  /* 0x00000003130b7211 */ /* 0x000fe200028f0eff */
[C---:B-1----:R-:W-:Y:S02]  /*9bb30*/  IMAD R4, R28.reuse, 0x38e, RZ ;  /* 0x0000038e1c047824 */ /* 0x042fe400078e02ff */
[C---:B------:R-:W-:Y:S02]  /*9bb40*/  IMAD R6, R28.reuse, 0x1c7, RZ ;  /* 0x000001c71c067824 */ /* 0x040fe400078e02ff */
[----:B------:R0:W-:Y:S01]  /*9bb50*/  STL.64 [R1+0x4d8], R10 ;  /* 0x0004d80a01007387 */ /* 0x0001e20000100a00 */
[----:B------:R-:W-:Y:S01]  /*9bb60*/  IMAD R5, R28, 0x390, RZ ;  /* 0x000003901c057824 */ /* 0x000fe200078e02ff */
[----:B------:R-:W-:Y:S01]  /*9bb70*/  F2FP.PACK_AB R14, R18, R27 ;  /* 0x0000001b120e723e */ /* 0x000fe200000000ff */
[----:B------:R-:W-:Y:S01]  /*9bb80*/  IMAD R27, R28, 0x1c8, RZ ;  /* 0x000001c81c1b7824 */ /* 0x000fe200078e02ff */
[----:B0-----:R-:W-:-:S04]  /*9bb90*/  IADD3 R10, P5, R4, R2, RZ ;  /* 0x00000002040a7210 */ /* 0x001fc80007fbe0ff */
[----:B------:R-:W-:Y:S01]  /*9bba0*/  LEA.HI.X.SX32 R11, R6, R3, 0x1, P5 ;  /* 0x00000003060b7211 */ /* 0x000fe200028f0eff */
[----:B------:R-:W-:Y:S01]  /*9bbb0*/  IMAD R4, R28, 0x392, RZ ;  /* 0x000003921c047824 */ /* 0x000fe200078e02ff */
[----:B------:R-:W-:-:S03]  /*9bbc0*/  F2FP.PACK_AB R12, R21, R15 ;  /* 0x0000000f150c723e */ /* 0x000fc600000000ff */
[----:B------:R0:W-:Y:S01]  /*9bbd0*/  STL.64 [R1+0x4d0], R10 ;  /* 0x0004d00a01007387 */ /* 0x0001e20000100a00 */
[----:B------:R-:W-:Y:S02]  /*9bbe0*/  F2FP.PACK_AB R15, R17, R16 ;  /* 0x00000010110f723e */ /* 0x000fe400000000ff */
[----:B------:R-:W-:-:S03]  /*9bbf0*/  F2FP.PACK_AB R13, R20, R29 ;  /* 0x0000001d140d723e */ /* 0x000fc600000000ff */
[----:B------:R-:W-:Y:S01]  /*9bc00*/  STL.64 [R1+0x2b68], R14 ;  /* 0x002b680e01007387 */ /* 0x000fe20000100a00 */
[----:B0-----:R-:W-:-:S03]  /*9bc10*/  IADD3 R10, P5, R5, R2, RZ ;  /* 0x00000002050a7210 */ /* 0x001fc60007fbe0ff */
[----:B------:R-:W-:Y:S01]  /*9bc20*/  STL.64 [R1+0x2b60], R12 ;  /* 0x002b600c01007387 */ /* 0x000fe20000100a00 */
[----:B------:R-:W-:Y:S02]  /*9bc30*/  LEA.HI.X.SX32 R11, R27, R3, 0x1, P5 ;  /* 0x000000031b0b7211 */ /* 0x000fe400028f0eff */
[----:B------:R-:W-:-:S03]  /*9bc40*/  IADD3 R8, P5, R4, R2, RZ ;  /* 0x0000000204087210 */ /* 0x000fc60007fbe0ff */
[----:B------:R-:W-:Y:S04]  /*9bc50*/  STL.64 [R1+0x4c8], R10 ;  /* 0x0004c80a01007387 */ /* 0x000fe80000100a00 */
[----:B------:R-:W-:Y:S04]  /*9bc60*/  STL [R1+0x4c0], R8 ;  /* 0x0004c00801007387 */ /* 0x000fe80000100800 */
[----:B--2---:R-:W0:Y:S04]  /*9bc70*/  LDS.128 R4, [R25] ;  /* 0x0000000019047984 */ /* 0x004e280000000c00 */
[----:B------:R-:W1:Y:S04]  /*9bc80*/  LDS.128 R12, [R25+0x800] ;  /* 0x00080000190c7984 */ /* 0x000e680000000c00 */
[----:B0-----:R-:W-:Y:S04]  /*9bc90*/  STL.64 [R1+0x50], R4 ;  /* 0x0000500401007387 */ /* 0x001fe80000100a00 */
[----:B------:R-:W-:Y:S04]  /*9bca0*/  STL.64 [R1+0x58], R6 ;  /* 0x0000580601007387 */ /* 0x000fe80000100a00 */
[----:B-1----:R-:W-:Y:S04]  /*9bcb0*/  STL.64 [R1+0x40], R12 ;  /* 0x0000400c01007387 */ /* 0x002fe80000100a00 */
[----:B------:R-:W-:Y:S04]  /*9bcc0*/  STL.64 [R1+0x48], R14 ;  /* 0x0000480e01007387 */ /* 0x000fe80000100a00 */
[----:B------:R-:W0:Y:S04]  /*9bcd0*/  LDS.128 R12, [R25+0x1000] ;  /* 0x00100000190c7984 */ /* 0x000e280000000c00 */
[----:B0-----:R-:W-:Y:S04]  /*9bce0*/  STL.64 [R1+0x30], R12 ;  /* 0x0000300c01007387 */ /* 0x001fe80000100a00 */
[----:B------:R-:W-:Y:S04]  /*9bcf0*/  STL.64 [R1+0x38], R14 ;  /* 0x0000380e01007387 */ /* 0x000fe80000100a00 */
[----:B------:R-:W0:Y:S04]  /*9bd00*/  LDS.128 R12, [R25+0x1800] ;  /* 0x00180000190c7984 */ /* 0x000e280000000c00 */
[----:B------:R-:W1:Y:S04]  /*9bd10*/  S2R R7, SR_TID.X ;  /* 0x0000000000077919 */ /* 0x000e680000002100 */
[----:B0-----:R-:W-:Y:S04]  /*9bd20*/  STL.64 [R1+0xd0], R12 ;  /* 0x0000d00c01007387 */ /* 0x001fe80000100a00 */
[----:B------:R-:W-:Y:S04]  /*9bd30*/  STL.64 [R1+0xd8], R14 ;  /* 0x0000d80e01007387 */ /* 0x000fe80000100a00 */
[----:B------:R-:W0:Y:S01]  /*9bd40*/  LDS.128 R12, [R24] ;  /* 0x00000000180c7984 */ /* 0x000e220000000c00 */
[----:B-1----:R-:W-:-:S03]  /*9bd50*/  SHF.L.U32 R18, R7, 0xc, RZ ;  /* 0x0000000c07127819 */ /* 0x002fc600000006ff */
[----:B------:R-:W-:Y:S01]  /*9bd60*/  LDS.128 R4, [R24+0x1000] ;  /* 0x0010000018047984 */ /* 0x000fe20000000c00 */
[----:B------:R-:W-:-:S03]  /*9bd70*/  LOP3.LUT R18, R18, 0x6000, RZ, 0xc0, !PT ;  /* 0x0000600012127812 */ /* 0x000fc600078ec0ff */
[----:B0-----:R-:W-:Y:S04]  /*9bd80*/  STL.64 [R1+0x20], R12 ;  /* 0x0000200c01007387 */ /* 0x001fe80000100a00 */
[----:B------:R-:W-:Y:S04]  /*9bd90*/  STL.64 [R1+0x28], R14 ;  /* 0x0000280e01007387 */ /* 0x000fe80000100a00 */
[----:B------:R-:W0:Y:S01]  /*9bda0*/  LDS.128 R12, [R24+0x800] ;  /* 0x00080000180c7984 */ /* 0x000e220000000c00 */
[----:B------:R-:W-:-:S04]  /*9bdb0*/  LEA R18, R26, R18, 0x4 ;  /* 0x000000121a127211 */ /* 0x000fc800078e20ff */
[----:B------:R-:W-:Y:S01]  /*9bdc0*/  LOP3.LUT R18, R18, 0x40, RZ, 0x3c, !PT ;  /* 0x0000004012127812 */ /* 0x000fe200078e3cff */
[----:B0-----:R-:W-:Y:S04]  /*9bdd0*/  STL.64 [R1+0x10], R12 ;  /* 0x0000100c01007387 */ /* 0x001fe80000100a00 */
[----:B------:R-:W-:Y:S04]  /*9bde0*/  STL.64 [R1+0x18], R14 ;  /* 0x0000180e01007387 */ /* 0x000fe80000100a00 */
[----:B------:R-:W0:Y:S04]  /*9bdf0*/  LDS.128 R12, [R24+0x1800] ;  /* 0x00180000180c7984 */ /* 0x000e280000000c00 */
[----:B------:R-:W-:Y:S04]  /*9be00*/  STL.64 [R1+0x80], R4 ;  /* 0x0000800401007387 */ /* 0x000fe80000100a00 */
[----:B------:R-:W-:Y:S04]  /*9be10*/  STL.64 [R1+0x88], R6 ;  /* 0x0000880601007387 */ /* 0x000fe80000100a00 */
[----:B------:R-:W1:Y:S04]  /*9be20*/  LDS.128 R24, [R18+0x800] ;  /* 0x0008000012187984 */ /* 0x000e680000000c00 */
[----:B------:R-:W2:Y:S04]  /*9be30*/  LDS.128 R4, [R18] ;  /* 0x0000000012047984 */ /* 0x000ea80000000c00 */
[----:B0-----:R-:W-:Y:S04]  /*9be40*/  STL.64 [R1+0xc0], R12 ;  /* 0x0000c00c01007387 */ /* 0x001fe80000100a00 */
[----:B------:R-:W-:Y:S04]  /*9be50*/  STL.64 [R1+0xc8], R14 ;  /* 0x0000c80e01007387 */ /* 0x000fe80000100a00 */
[----:B------:R-:W-:Y:S04]  /*9be60*/  LDS.128 R12, [R18+0x1000] ;  /* 0x00100000120c7984 */ /* 0x000fe80000000c00 */
[----:B-1----:R-:W-:Y:S04]  /*9be70*/  STL.64 [R1+0x25f0], R24 ;  /* 0x0025f01801007387 */ /* 0x002fe80000100a00 */
[----:B--2---:R-:W-:Y:S04]  /*9be80*/  STL.64 [R1], R4 ;  /* 0x0000000401007387 */ /* 0x004fe80000100a00 */
[----:B------:R-:W-:Y:S04]  /*9be90*/  STL.64 [R1+0x8], R6 ;  /* 0x0000080601007387 */ /* 0x000fe80000100a00 */
[----:B------:R-:W0:Y:S04]  /*9bea0*/  LDS.128 R4, [R18+0x1800] ;  /* 0x0018000012047984 */ /* 0x000e280000000c00 */
[----:B------:R1:W-:Y:S04]  /*9beb0*/  STL [R1+0x2530], R26 ;  /* 0x0025301a01007387 */ /* 0x0003e80000100800 */
[----:B------:R-:W-:Y:S04]  /*9bec0*/  STL [R1+0x2508], R27 ;  /* 0x0025081b01007387 */ /* 0x000fe80000100800 */
[----:B0-----:R-:W-:Y:S01]  /*9bed0*/  STL [R1+0xe0], R4 ;  /* 0x0000e00401007387 */ /* 0x001fe20000100800 */
[----:B-1----:R-:W-:-:S03]  /*9bee0*/  MOV R26, R5 ;  /* 0x00000005001a7202 */ /* 0x002fc60000000f00 */
[----:B------:R-:W-:Y:S04]  /*9bef0*/  STL.64 [R1+0xb0], R12 ;  /* 0x0000b00c01007387 */ /* 0x000fe80000100a00 */
[----:B------:R-:W-:Y:S04]  /*9bf00*/  STL.64 [R1+0xb8], R14 ;  /* 0x0000b80e01007387 */ /* 0x000fe80000100a00 */
[----:B------:R-:W-:Y:S04]  /*9bf10*/  STL.64 [R1+0xe8], R6 ;  /* 0x0000e80601007387 */ /* 0x000fe80000100a00 */
[----:B------:R-:W0:Y:S04]  /*9bf20*/  LDS.128 R4, [R23] ;  /* 0x0000000017047984 */ /* 0x000e280000000c00 */
[----:B------:R-:W2:Y:S04]  /*9bf30*/  LDL.LU R18, [R1+0x438] ;  /* 0x0004380001127983 */ /* 0x000ea80000300800 */
[----:B------:R-:W3:Y:S04]  /*9bf40*/  LDL.LU R25, [R1+0x44c] ;  /* 0x00044c0001197983 */ /* 0x000ee80000300800 */
[----:B------:R-:W3:Y:S04]  /*9bf50*/  LDL.LU R29, [R1+0x448] ;  /* 0x00044800011d7983 */ /* 0x000ee80000300800 */
[----:B------:R-:W4:Y:S04]  /*9bf60*/  LDL.LU R21, [R1+0x45c] ;  /* 0x00045c0001157983 */ /* 0x000f280000300800 */
[----:B------:R-:W4:Y:S04]  /*9bf70*/  LDL.LU R19, [R1+0x458] ;  /* 0x0004580001137983 */ /* 0x000f280000300800 */
[----:B------:R1:W-:Y:S04]  /*9bf80*/  STL [R1+0x2558], R26 ;  /* 0x0025581a01007387 */ /* 0x0003e80000100800 */
[----:B------:R-:W0:Y:S04]  /*9bf90*/  LDS.128 R12, [R23+0x1000] ;  /* 0x00100000170c7984 */ /* 0x000e280000000c00 */
[----:B-1----:R-:W2:Y:S04]  /*9bfa0*/  LDL.LU R26, [R1+0x440] ;  /* 0x00044000011a7983 */ /* 0x002ea80000300800 */
[----:B0-----:R0:W-:Y:S02]  /*9bfb0*/  STL.64 [R1+0x2620], R4 ;  /* 0x0026200401007387 */ /* 0x0011e40000100a00 */
[----:B0-----:R-:W-:Y:S01]  /*9bfc0*/  MOV R4, R8 ;  /* 0x0000000800047202 */ /* 0x001fe20000000f00 */
[----:B------:R-:W-:-:S02]  /*9bfd0*/  IMAD.MOV.U32 R5, RZ, RZ, R9 ;  /* 0x000000ffff057224 */ /* 0x000fc400078e0009 */
[----:B------:R-:W0:Y:S04]  /*9bfe0*/  LDS.128 R8, [R23+0x800] ;  /* 0x0008000017087984 */ /* 0x000e280000000c00 */
[----:B------:R-:W2:Y:S04]  /*9bff0*/  LDL.LU R5, [R1+0x430] ;  /* 0x0004300001057983 */ /* 0x000ea80000300800 */
[----:B------:R1:W-:Y:S04]  /*9c000*/  STL.64 [R1+0x2538], R6 ;  /* 0x0025380601007387 */ /* 0x0003e80000100a00 */
[----:B-1----:R-:W2:Y:S01]  /*9c010*/  LDL.LU R7, [R1+0x444] ;  /* 0x0004440001077983 */ /* 0x002ea20000300800 */
[----:B------:R-:W-:-:S03]  /*9c020*/  MOV R6, R12 ;  /* 0x0000000c00067202 */ /* 0x000fc60000000f00 */
[----:B0-----:R0:W-:Y:S04]  /*9c030*/  STL.64 [R1+0x25f8], R8 ;  /* 0x0025f80801007387 */ /* 0x0011e80000100a00 */
[----:B0-----:R-:W2:Y:S04]  /*9c040*/  LDL.LU R8, [R1+0x434] ;  /* 0x0004340001087983 */ /* 0x001ea80000300800 */
[----:B------:R-:W2:Y:S04]  /*9c050*/  LDL.LU R9, [R1+0x43c] ;  /* 0x00043c0001097983 */ /* 0x000ea80000300800 */
[----:B------:R-:W-:Y:S04]  /*9c060*/  STL.64 [R1+0x24f8], R10 ;  /* 0x0024f80a01007387 */ /* 0x000fe80000100a00 */
[----:B------:R-:W-:Y:S04]  /*9c070*/  STL [R1+0xa4], R13 ;  /* 0x0000a40d01007387 */ /* 0x000fe80000100800 */
[----:B------:R-:W-:Y:S04]  /*9c080*/  STL.64 [R1+0xa8], R14 ;  /* 0x0000a80e01007387 */ /* 0x000fe80000100a00 */
[----:B------:R-:W0:Y:S04]  /*9c090*/  LDS.128 R12, [R23+0x1800] ;  /* 0x00180000170c7984 */ /* 0x000e280000000c00 */
[----:B------:R-:W2:Y:S04]  /*9c0a0*/  LDL.LU R27, [R1+0x46c] ;  /* 0x00046c00011b7983 */ /* 0x000ea80000300800 */
[----:B------:R-:W2:Y:S04]  /*9c0b0*/  LDL.LU R24, [R1+0x468] ;  /* 0x0004680001187983 */ /* 0x000ea80000300800 */
[----:B------:R-:W-:Y:S04]  /*9c0c0*/  STL [R1+0x2600], R6 ;  /* 0x0026000601007387 */ /* 0x000fe80000100800 */
[----:B0-----:R-:W-:Y:S01]  /*9c0d0*/  STL [R1+0xf0], R12 ;  /* 0x0000f00c01007387 */ /* 0x001fe20000100800 */
[----:B------:R-:W-:-:S03]  /*9c0e0*/  MOV R11, R13 ;  /* 0x0000000d000b7202 */ /* 0x000fc60000000f00 */
[----:B------:R0:W-:Y:S04]  /*9c0f0*/  STL.64 [R1+0xf8], R14 ;  /* 0x0000f80e01007387 */ /* 0x0001e80000100a00 */
[----:B0-----:R-:W2:Y:S04]  /*9c100*/  LDL.LU.64 R14, [R1+0x2b68] ;  /* 0x002b6800010e7983 */ /* 0x001ea80000300a00 */
[----:B------:R-:W2:Y:S04]  /*9c110*/  LDL.LU.64 R12, [R1+0x2b60] ;  /* 0x002b6000010c7983 */ /* 0x000ea80000300a00 */
[----:B------:R-:W-:Y:S06]  /*9c120*/  BAR.SYNC.DEFER_BLOCKING 0x0 ;  /* 0x0000000000007b1d */ /* 0x000fec0000010000 */
[----:B------:R-:W3:Y:S04]  /*9c130*/  LDL.LU R20, [R1+0x478] ;  /* 0x0004780001147983 */ /* 0x000ee80000300800 */
[----:B------:R-:W3:Y:S01]  /*9c140*/  LDL.LU R23, [R1+0x474] ;  /* 0x0004740001177983 */ /* 0x000ee20000300800 */
[----:B------:R-:W-:-:S02]  /*9c150*/  IMAD R17, R28, 0x1c9, RZ ;  /* 0x000001c91c117824 */ /* 0x000fc400078e02ff */
[----:B------:R-:W-:Y:S01]  /*9c160*/  IMAD R16, R28, 0x394, RZ ;  /* 0x000003941c107824 */ /* 0x000fe200078e02ff */
[----:B------:R-:W3:Y:S04]  /*9c170*/  LDL.LU R10, [R1+0x484] ;  /* 0x00048400010a7983 */ /* 0x000ee80000300800 */
[----:B--2---:R0:W-:Y:S02]  /*9c180*/  STS.128 [R0], R12 ;  /* 0x0000000c00007388 */ /* 0x0041e40000000c00 */
[----:B0-----:R-:W-:Y:S02]  /*9c190*/  F2FP.PACK_AB R12, R8, R5 ;  /* 0x00000005080c723e */ /* 0x001fe400000000ff */
[----:B------:R-:W-:Y:S01]  /*9c1a0*/  LEA.HI.X.SX32 R5, R17, R3, 0x1, P5 ;  /* 0x0000000311057211 */ /* 0x000fe200028f0eff */
[----:B------:R-:W2:Y:S01]  /*9c1b0*/  LDL.LU R8, [R1+0x47c] ;  /* 0x00047c0001087983 */ /* 0x000ea20000300800 */
[----:B------:R-:W-:-:S03]  /*9c1c0*/  IADD3 R4, P5, R16, R2, RZ ;  /* 0x0000000210047210 */ /* 0x000fc60007fbe0ff */
[----:B------:R0:W-:Y:S01]  /*9c1d0*/  STL [R1+0x4c4], R5 ;  /* 0x0004c40501007387 */ /* 0x0001e20000100800 */
[----:B---3--:R-:W-:Y:S02]  /*9c1e0*/  F2FP.PACK_AB R15, R25, R29 ;  /* 0x0000001d190f723e */ /* 0x008fe400000000ff */
[----:B0-----:R-:W-:-:S05]  /*9c1f0*/  LEA.HI.X.SX32 R5, R22, R3, 0x1, P5 ;  /* 0x0000000316057211 */ /* 0x001fca00028f0eff */
[----:B------:R0:W-:Y:S04]  /*9c200*/  STL.64 [R1+0x4a0], R4 ;  /* 0x0004a00401007387 */ /* 0x0001e80000100a00 */
[----:B------:R-:W3:Y:S04]  /*9c210*/  LDL.LU R25, [R1+0x13ec] ;  /* 0x0013ec0001197983 */ /* 0x000ee80000300800 */
[----:B------:R-:W3:Y:S01]  /*9c220*/  LDL.LU R29, [R1+0x13e4] ;  /* 0x0013e400011d7983 */ /* 0x000ee20000300800 */
[C---:B------:R-:W-:Y:S01]  /*9c230*/  IMAD R14, R28.reuse, 0x396, RZ ;  /* 0x000003961c0e7824 */ /* 0x040fe200078e02ff */
[----:B------:R-:W-:Y:S01]  /*9c240*/  F2FP.PACK_AB R13, R9, R18 ;  /* 0x00000012090d723e */ /* 0x000fe200000000ff */
[----:B------:R-:W-:-:S03]  /*9c250*/  IMAD R18, R28, 0x1cb, RZ ;  /* 0x000001cb1c127824 */ /* 0x000fc600078e02ff */
[----:B0-----:R-:W-:Y:S01]  /*9c260*/  IADD3 R4, P5, R14, R2, RZ ;  /* 0x000000020e047210 */ /* 0x001fe20007fbe0ff */
[----:B------:R-:W-:-:S03]  /*9c270*/  IMAD R16, R28, 0x398, RZ ;  /* 0x000003981c107824 */ /* 0x000fc600078e02ff */
[----:B------:R-:W-:Y:S02]  /*9c280*/  LEA.HI.X.SX32 R5, R18, R3, 0x1, P5 ;  /* 0x0000000312057211 */ /* 0x000fe400028f0eff */
[----:B------:R-:W-:Y:S01]  /*9c290*/  F2FP.PACK_AB R14, R7, R26 ;  /* 0x0000001a070e723e */ /* 0x000fe200000000ff */
[C---:B------:R-:W-:Y:S02]  /*9c2a0*/  IMAD R26, R28.reuse, 0x1cc, RZ ;  /* 0x000001cc1c1a7824 */ /* 0x040fe400078e02ff */
[----:B------:R0:W-:Y:S01]  /*9c2b0*/  STL.64 [R1+0x498], R4 ;  /* 0x0004980401007387 */ /* 0x0001e20000100a00 */
[----:B------:R-:W-:Y:S01]  /*9c2c0*/  IMAD R17, R28, 0x39a, RZ ;  /* 0x0000039a1c117824 */ /* 0x000fe200078e02ff */
[----:B0-----:R-:W-:-:S04]  /*9c2d0*/  IADD3 R4, P5, R16, R2, RZ ;  /* 0x0000000210047210 */ /* 0x001fc80007fbe0ff */
[----:B------:R-:W-:Y:S02]  /*9c2e0*/  LEA.HI.X.SX32 R5, R26, R3, 0x1, P5 ;  /* 0x000000031a057211 */ /* 0x000fe400028f0eff */
[----:B----4-:R-:W-:Y:S01]  /*9c2f0*/  F2FP.PACK_AB R16, R21, R19 ;  /* 0x000000131510723e */ /* 0x010fe200000000ff */
[C---:B------:R-:W-:Y:S02]  /*9c300*/  IMAD R21, R28.reuse, 0x1cd, RZ ;  /* 0x000001cd1c157824 */ /* 0x040fe400078e02ff */
[----:B------:R0:W-:Y:S04]  /*9c310*/  STL.64 [R1+0x490], R4 ;  /* 0x0004900401007387 */ /* 0x0001e80000100a00 */
[----:B------:R-:W4:Y:S01]  /*9c320*/  LDL.LU R6, [R1+0x1400] ;  /* 0x0014000001067983 */ /* 0x000f220000300800 */
[----:B------:R-:W-:-:S03]  /*9c330*/  IMAD R19, R28, 0x39c, RZ ;  /* 0x0000039c1c137824 */ /* 0x000fc600078e02ff */
[----:B------:R-:W4:Y:S01]  /*9c340*/  LDL.LU R7, [R1+0x13fc] ;  /* 0x0013fc0001077983 */ /* 0x000f220000300800 */
[----:B0-----:R-:W-:-:S03]  /*9c350*/  IADD3 R4, P5, R17, R2, RZ ;  /* 0x0000000211047210 */ /* 0x001fc60007fbe0ff */
[----:B------:R-:W4:Y:S01]  /*9c360*/  LDL.LU R26, [R1+0x1410] ;  /* 0x00141000011a7983 */ /* 0x000f220000300800 */
[----:B------:R-:W-:Y:S02]  /*9c370*/  F2FP.PACK_AB R17, R27, R24 ;  /* 0x000000181b11723e */ /* 0x000fe400000000ff */
[----:B------:R-:W-:Y:S01]  /*9c380*/  LEA.HI.X.SX32 R5, R21, R3, 0x1, P5 ;  /* 0x0000000315057211 */ /* 0x000fe200028f0eff */
[----:B------:R-:W4:Y:S01]  /*9c390*/  LDL.LU R27, [R1+0x140c] ;  /* 0x00140c00011b7983 */ /* 0x000f220000300800 */
[----:B------:R-:W-:-:S03]  /*9c3a0*/  F2FP.PACK_AB R18, R20, R23 ;  /* 0x000000171412723e */ /* 0x000fc600000000ff */
[----:B------:R-:W4:Y:S01]  /*9c3b0*/  LDL.LU R24, [R1+0x1418] ;  /* 0x0014180001187983 */ /* 0x000f220000300800 */
[----:B------:R-:W-:-:S03]  /*9c3c0*/  IMAD R9, R28, 0x1ce, RZ ;  /* 0x000001ce1c097824 */ /* 0x000fc600078e02ff */
[----:B------:R-:W4:Y:S04]  /*9c3d0*/  LDL.LU R23, [R1+0x1414] ;  /* 0x0014140001177983 */ /* 0x000f280000300800 */
[----:B------:R0:W-:Y:S01]  /*9c3e0*/  STL.64 [R1+0x488], R4 ;  /* 0x0004880401007387 */ /* 0x0001e20000100a00 */
[C---:B------:R-:W-:Y:S02]  /*9c3f0*/  IMAD R20, R28.reuse, 0x39e, RZ ;  /* 0x0000039e1c147824 */ /* 0x040fe400078e02ff */
[----:B------:R-:W-:Y:S01]  /*9c400*/  IMAD R22, R28, 0x1cf, RZ ;  /* 0x000001cf1c167824 */ /* 0x000fe200078e02ff */
[----:B0-----:R-:W-:-:S04]  /*9c410*/  IADD3 R4, P5, R19, R2, RZ ;  /* 0x0000000213047210 */ /* 0x001fc80007fbe0ff */
[----:B------:R-:W-:Y:S01]  /*9c420*/  LEA.HI.X.SX32 R5, R9, R3, 0x1, P5 ;  /* 0x0000000309057211 */ /* 0x000fe200028f0eff */
[----:B------:R-:W-:Y:S01]  /*9c430*/  IMAD R21, R28, 0x3a0, RZ ;  /* 0x000003a01c157824 */ /* 0x000fe200078e02ff */
[----:B--2---:R-:W-:Y:S02]  /*9c440*/  F2FP.PACK_AB R19, R10, R8 ;  /* 0x000000080a13723e */ /* 0x004fe400000000ff */
[----:B------:R-:W2:Y:S04]  /*9c450*/  LDL.LU R10, [R1+0x146c] ;  /* 0x00146c00010a7983 */ /* 0x000ea80000300800 */
[----:B------:R-:W2:Y:S04]  /*9c460*/  LDL.LU R8, [R1+0x1464] ;  /* 0x0014640001087983 */ /* 0x000ea80000300800 */
[----:B------:R0:W-:Y:S02]  /*9c470*/  STL.64 [R1+0x480], R4 ;  /* 0x0004800401007387 */ /* 0x0001e40000100a00 */
[----:B0-----:R-:W-:-:S04]  /*9c480*/  IADD3 R4, P5, R20, R2, RZ ;  /* 0x0000000214047210 */ /* 0x001fc80007fbe0ff */
[----:B------:R-:W-:Y:S02]  /*9c490*/  LEA.HI.X.SX32 R5, R22, R3, 0x1, P5 ;  /* 0x0000000316057211 */ /* 0x000fe400028f0eff */
[----:B---3--:R-:W-:Y:S01]  /*9c4a0*/  F2FP.PACK_AB R20, R25, R29 ;  /* 0x0000001d1914723e */ /* 0x008fe200000000ff */
[----:B------:R-:W-:Y:S02]  /*9c4b0*/  IMAD R29, R28, 0x1d0, RZ ;  /* 0x000001d01c1d7824 */ /* 0x000fe400078e02ff */
[----:B------:R0:W-:Y:S04]  /*9c4c0*/  STL.64 [R1+0x478], R4 ;  /* 0x0004780401007387 */ /* 0x0001e80000100a00 */
[----:B------:R1:W-:Y:S01]  /*9c4d0*/  STS.128 [R0+0x100], R16 ;  /* 0x0001001000007388 */ /* 0x0003e20000000c00 */
[----:B0-----:R-:W-:-:S04]  /*9c4e0*/  IADD3 R4, P5, R21, R2, RZ ;  /* 0x0000000215047210 */ /* 0x001fc80007fbe0ff */
[----:B------:R-:W-:Y:S01]  /*9c4f0*/  LEA.HI.X.SX32 R5, R29, R3, 0x1, P5 ;  /* 0x000000031d057211 */ /* 0x000fe200028f0eff */
[----:B-1----:R-:W3:Y:S04]  /*9c500*/  LDL.LU R16, [R1+0x14bc] ;  /* 0x0014bc0001107983 */ /* 0x002ee80000300800 */
[----:B------:R-:W3:Y:S04]  /*9c510*/  LDL.LU R18, [R1+0x14b8] ;  /* 0x0014b80001127983 */ /* 0x000ee80000300800 */
[----:B------:R-:W3:Y:S04]  /*9c520*/  LDL.LU R17, [R1+0x147c] ;  /* 0x00147c0001117983 */ /* 0x000ee80000300800 */
[----:B------:R-:W3:Y:S04]  /*9c530*/  LDL.LU R9, [R1+0x1478] ;  /* 0x0014780001097983 */ /* 0x000ee80000300800 */
[----:B------:R-:W3:Y:S04]  /*9c540*/  LDL.LU R25, [R1+0x14cc] ;  /* 0x0014cc0001197983 */ /* 0x000ee80000300800 */
[----:B------:R-:W-:Y:S04]  /*9c550*/  STL.64 [R1+0x470], R4 ;  /* 0x0004700401007387 */ /* 0x000fe80000100a00 */
[----:B------:R-:W3:Y:S04]  /*9c560*/  LDL.LU R29, [R1+0x14c8] ;  /* 0x0014c800011d7983 */ /* 0x000ee80000300800 */
[----:B------:R0:W-:Y:S01]  /*9c570*/  STS.128 [R0+0x80], R12 ;  /* 0x0000800c00007388 */ /* 0x0001e20000000c00 */
[----:B----4-:R-:W-:-:S03]  /*9c580*/  F2FP.PACK_AB R21, R6, R7 ;  /* 0x000000070615723e */ /* 0x010fc600000000ff */
[----:B------:R-:W4:Y:S04]  /*9c590*/  LDL.LU R19, [R1+0x148c] ;  /* 0x00148c0001137983 */ /* 0x000f280000300800 */
[----:B------:R-:W4:Y:S01]  /*9c5a0*/  LDL.LU R6, [R1+0x1484] ;  /* 0x0014840001067983 */ /* 0x000f220000300800 */
[C---:B0-----:R-:W-:Y:S02]  /*9c5b0*/  IMAD R12, R28.reuse, 0x3a2, RZ ;  /* 0x000003a21c0c7824 */ /* 0x041fe400078e02ff */
[----:B------:R-:W-:-:S03]  /*9c5c0*/  IMAD R14, R28, 0x1d1, RZ ;  /* 0x000001d11c0e7824 */ /* 0x000fc600078e02ff */
[----:B------:R-:W-:Y:S01]  /*9c5d0*/  IADD3 R4, P5, R12, R2, RZ ;  /* 0x000000020c047210 */ /* 0x000fe20007fbe0ff */
[----:B------:R-:W-:-:S03]  /*9c5e0*/  IMAD R13, R28, 0x3a4, RZ ;  /* 0x000003a41c0d7824 */ /* 0x000fc600078e02ff */
[----:B------:R-:W-:Y:S02]  /*9c5f0*/  LEA.HI.X.SX32 R5, R14, R3, 0x1, P5 ;  /* 0x000000030e057211 */ /* 0x000fe400028f0eff */
[----:B------:R-:W-:Y:S01]  /*9c600*/  F2FP.PACK_AB R23, R24, R23 ;  /* 0x000000171817723e */ /* 0x000fe200000000ff */
[----:B------:R-:W-:Y:S02]  /*9c610*/  IMAD R24, R28, 0x1d2, RZ ;  /* 0x000001d21c187824 */ /* 0x000fe400078e02ff */
[----:B------:R0:W-:Y:S01]  /*9c620*/  STL.64 [R1+0x468], R4 ;  /* 0x0004680401007387 */ /* 0x0001e20000100a00 */
[----:B------:R-:W-:Y:S01]  /*9c630*/  F2FP.PACK_AB R22, R26, R27 ;  /* 0x0000001b1a16723e */ /* 0x000fe200000000ff */
[C---:B------:R-:W-:Y:S02]  /*9c640*/  IMAD R12, R28.reuse, 0x3a6, RZ ;  /* 0x000003a61c0c7824 */ /* 0x040fe400078e02ff */
[----:B------:R-:W4:Y:S01]  /*9c650*/  LDL.LU R7, [R1+0x14d4] ;  /* 0x0014d40001077983 */ /* 0x000f220000300800 */
[----:B------:R-:W-:-:S03]  /*9c660*/  IMAD R15, R28, 0x1d3, RZ ;  /* 0x000001d31c0f7824 */ /* 0x000fc600078e02ff */
[----:B------:R-:W4:Y:S01]  /*9c670*/  LDL.LU R26, [R1+0x14d0] ;  /* 0x0014d000011a7983 */ /* 0x000f220000300800 */
[----:B0-----:R-:W-:-:S03]  /*9c680*/  IADD3 R4, P5, R13, R2, RZ ;  /* 0x000000020d047210 */ /* 0x001fc60007fbe0ff */
[----:B------:R-:W4:Y:S01]  /*9c690*/  LDL.LU R27, [R1+0x149c] ;  /* 0x00149c00011b7983 */ /* 0x000f220000300800 */
[----:B------:R-:W-:-:S03]  /*9c6a0*/  LEA.HI.X.SX32 R5, R24, R3, 0x1, P5 ;  /* 0x0000000318057211 */ /* 0x000fc600028f0eff */
[----:B------:R-:W4:Y:S04]  /*9c6b0*/  LDL.LU R24, [R1+0x1494] ;  /* 0x0014940001187983 */ /* 0x000f280000300800 */
[----:B------:R0:W-:Y:S01]  /*9c6c0*/  STL.64 [R1+0x460], R4 ;  /* 0x0004600401007387 */ /* 0x0001e20000100a00 */
[----:B------:R-:W-:-:S03]  /*9c6d0*/  IMAD R14, R28, 0x3a8, RZ ;  /* 0x000003a81c0e7824 */ /* 0x000fc600078e02ff */
[----:B------:R1:W-:Y:S01]  /*9c6e0*/  STS.128 [R0+0x180], R20 ;  /* 0x0001801400007388 */ /* 0x0003e20000000c00 */
[----:B0-----:R-:W-:-:S04]  /*9c6f0*/  IADD3 R4, P5, R12, R2, RZ ;  /* 0x000000020c047210 */ /* 0x001fc80007fbe0ff */
[----:B------:R-:W-:Y:S01]  /*9c700*/  LEA.HI.X.SX32 R5, R15, R3, 0x1, P5 ;  /* 0x000000030f057211 */ /* 0x000fe200028f0eff */
[C---:B-1----:R-:W-:Y:S02]  /*9c710*/  IMAD R23, R28.reuse, 0x1d4, RZ ;  /* 0x000001d41c177824 */ /* 0x042fe400078e02ff */
[----:B------:R-:W-:Y:S01]  /*9c720*/  IMAD R13, R28, 0x3aa, RZ ;  /* 0x000003aa1c0d7824 */ /* 0x000fe200078e02ff */
[----:B--2---:R-:W-:Y:S02]  /*9c730*/  F2FP.PACK_AB R12, R10, R8 ;  /* 0x000000080a0c723e */ /* 0x004fe400000000ff */
[----:B------:R-:W2:Y:S04]  /*9c740*/  LDL.LU R10, [R1+0x14dc] ;  /* 0x0014dc00010a7983 */ /* 0x000ea80000300800 */
[----:B------:R-:W2:Y:S04]  /*9c750*/  LDL.LU R8, [R1+0x14d8] ;  /* 0x0014d80001087983 */ /* 0x000ea80000300800 */
[----:B------:R0:W-:Y:S02]  /*9c760*/  STL.64 [R1+0x458], R4 ;  /* 0x0004580401007387 */ /* 0x0001e40000100a00 */
[----:B0-----:R-:W-:-:S04]  /*9c770*/  IADD3 R4, P5, R14, R2, RZ ;  /* 0x000000020e047210 */ /* 0x001fc80007fbe0ff */
[----:B------:R-:W-:-:S05]  /*9c780*/  LEA.HI.X.SX32 R5, R23, R3, 0x1, P5 ;  /* 0x0000000317057211 */ /* 0x000fca00028f0eff */
[----:B------:R0:W-:Y:S02]  /*9c790*/  STL.64 [R1+0x450], R4 ;  /* 0x0004500401007387 */ /* 0x0001e40000100a00 */
[----:B0-----:R-:W-:Y:S02]  /*9c7a0*/  IADD3 R4, P5, R13, R2, RZ ;  /* 0x000000020d047210 */ /* 0x001fe40007fbe0ff */
[----:B---3--:R-:W-:Y:S02]  /*9c7b0*/  F2FP.PACK_AB R13, R17, R9 ;  /* 0x00000009110d723e */ /* 0x008fe400000000ff */
[----:B------:R-:W-:Y:S02]  /*9c7c0*/  F2FP.PACK_AB R17, R25, R29 ;  /* 0x0000001d1911723e */ /* 0x000fe400000000ff */
[----:B------:R-:W3:Y:S04]  /*9c7d0*/  LDL.LU R25, [R1+0x1504] ;  /* 0x0015040001197983 */ /* 0x000ee80000300800 */
[----:B------:R-:W3:Y:S01]  /*9c7e0*/  LDL.LU R29, [R1+0x1500] ;  /* 0x00150000011d7983 */ /* 0x000ee20000300800 */
[----:B------:R-:W-:Y:S01]  /*9c7f0*/  F2FP.PACK_AB R16, R16, R18 ;  /* 0x000000121010723e */ /* 0x000fe200000000ff */
[----:B------:R-:W-:-:S02]  /*9c800*/  IMAD R18, R28, 0x1d5, RZ ;  /* 0x000001d51c127824 */ /* 0x000fc400078e02ff */
[----:B------:R-:W-:-:S03]  /*9c810*/  IMAD R14, R28, 0x3ac, RZ ;  /* 0x000003ac1c0e7824 */ /* 0x000fc600078e02ff */
[----:B------:R-:W-:Y:S01]  /*9c820*/  LEA.HI.X.SX32 R5, R18, R3, 0x1, P5 ;  /* 0x0000000312057211 */ /* 0x000fe200028f0eff */
[----:B------:R-:W-:-:S04]  /*9c830*/  IMAD R9, R28, 0x1d6, RZ ;  /* 0x000001d61c097824 */ /* 0x000fc800078e02ff */
[----:B------:R0:W-:Y:S01]  /*9c840*/  STL.64 [R1+0x448], R4 ;  /* 0x0004480401007387 */ /* 0x0001e20000100a00 */
[C---:B------:R-:W-:Y:S02]  /*9c850*/  IMAD R15, R28.reuse, 0x3ae, RZ ;  /* 0x000003ae1c0f7824 */ /* 0x040fe400078e02ff */
[----:B------:R-:W-:Y:S01]  /*9c860*/  IMAD R21, R28, 0x1d7, RZ ;  /* 0x000001d71c157824 */ /* 0x000fe200078e02ff */
[----:B0-----:R-:W-:-:S04]  /*9c870*/  IADD3 R4, P5, R14, R2, RZ ;  /* 0x000000020e047210 */ /* 0x001fc80007fbe0ff */
[----:B------:R-:W-:-:S05]  /*9c880*/  LEA.HI.X.SX32 R5, R9, R3, 0x1, P5 ;  /* 0x0000000309057211 */ /* 0x000fca00028f0eff */
[----:B------:R0:W-:Y:S01]  /*9c890*/  STL.64 [R1+0x440], R4 ;  /* 0x0004400401007387 */ /* 0x0001e20000100a00 */
[----:B----4-:R-:W-:Y:S01]  /*9c8a0*/  F2FP.PACK_AB R14, R19, R6 ;  /* 0x00000006130e723e */ /* 0x010fe200000000ff */
[----:B------:R-:W-:Y:S02]  /*9c8b0*/  IMAD R19, R28, 0x3b0, RZ ;  /* 0x000003b01c137824 */ /* 0x000fe400078e02ff */
[----:B------:R-:W4:Y:S01]  /*9c8c0*/  LDL.LU R23, [R1+0x150c] ;  /* 0x00150c0001177983 */ /* 0x000f220000300800 */
[----:B------:R-:W-:-:S03]  /*9c8d0*/  F2FP.PACK_AB R18, R7, R26 ;  /* 0x0000001a0712723e */ /* 0x000fc600000000ff */
[----:B------:R-:W4:Y:S01]  /*9c8e0*/  LDL.LU R6, [R1+0x1508] ;  /* 0x0015080001067983 */ /* 0x000f220000300800 */
[----:B0-----:R-:W-:-:S03]  /*9c8f0*/  IADD3 R4, P5, R15, R2, RZ ;  /* 0x000000020f047210 */ /* 0x001fc60007fbe0ff */
[----:B------:R-:W4:Y:S01]  /*9c900*/  LDL.LU R9, [R1+0x1514] ;  /* 0x0015140001097983 */ /* 0x000f220000300800 */
[----:B------:R-:W-:Y:S02]  /*9c910*/  F2FP.PACK_AB R15, R27, R24 ;  /* 0x000000181b0f723e */ /* 0x000fe400000000ff */
[----:B------:R-:W-:Y:S01]  /*9c920*/  LEA.HI.X.SX32 R5, R21, R3, 0x1, P5 ;  /* 0x0000000315057211 */ /* 0x000fe200028f0eff */
[----:B------:R-:W4:Y:S01]  /*9c930*/  LDL.LU R7, [R1+0x1510] ;  /* 0x0015100001077983 */ /* 0x000f220000300800 */
[----:B------:R-:W-:-:S03]  /*9c940*/  IMAD R26, R28, 0x1d8, RZ ;  /* 0x000001d81c1a7824 */ /* 0x000fc600078e02ff */
[----:B------:R-:W4:Y:S04]  /*9c950*/  LDL.LU R27, [R1+0x151c] ;  /* 0x00151c00011b7983 */ /* 0x000f280000300800 */
        /* <DEDUP_REMOVED lines=12> */
[----:B------:R-:W-:Y:S01]  /*9ca20*/  LEA.HI.X.SX32 R5, R22, R3, 0x1, P5 ;  /* 0x0000000316057211 */ /* 0x000fe200028f0eff */
[----:B------:R-:W-:Y:S04]  /*9ca30*/  STS.128 [R0+0x280], R16 ;  /* 0x0002801000007388 */ /* 0x000fe80000000c00 */
[----:B------:R0:W-:Y:S02]  /*9ca40*/  STL.64 [R1+0x428], R4 ;  /* 0x0004280401007387 */ /* 0x0001e40000100a00 */
[----:B0-----:R-:W-:Y:S02]  /*9ca50*/  IADD3 R4, P5, R21, R2, RZ ;  /* 0x0000000215047210 */ /* 0x001fe40007fbe0ff */
[----:B------:R-:W2:Y:S04]  /*9ca60*/  LDL.LU R16, [R1+0x154c] ;  /* 0x00154c0001107983 */ /* 0x000ea80000300800 */
[----:B------:R-:W2:Y:S04]  /*9ca70*/  LDL.LU R18, [R1+0x1548] ;  /* 0x0015480001127983 */ /* 0x000ea80000300800 */
[----:B------:R-:W2:Y:S04]  /*9ca80*/  LDL.LU R17, [R1+0x1554] ;  /* 0x0015540001117983 */ /* 0x000ea80000300800 */
[----:B------:R-:W2:Y:S01]  /*9ca90*/  LDL.LU R8, [R1+0x1550] ;  /* 0x0015500001087983 */ /* 0x000ea20000300800 */
[----:B---3--:R-:W-:Y:S01]  /*9caa0*/  F2FP.PACK_AB R20, R25, R29 ;  /* 0x0000001d1914723e */ /* 0x008fe200000000ff */
[----:B------:R-:W-:-:S02]  /*9cab0*/  IMAD R29, R28, 0x1da, RZ ;  /* 0x000001da1c1d7824 */ /* 0x000fc400078e02ff */
[----:B------:R-:W3:Y:S03]  /*9cac0*/  LDL.LU R25, [R1+0x155c] ;  /* 0x00155c0001197983 */ /* 0x000ee60000300800 */
[----:B------:R-:W-:-:S05]  /*9cad0*/  LEA.HI.X.SX32 R5, R29, R3, 0x1, P5 ;  /* 0x000000031d057211 */ /* 0x000fca00028f0eff */
[----:B------:R-:W-:Y:S04]  /*9cae0*/  STL.64 [R1+0x410], R4 ;  /* 0x0004100401007387 */ /* 0x000fe80000100a00 */
[----:B------:R-:W3:Y:S04]  /*9caf0*/  LDL.LU R29, [R1+0x1558] ;  /* 0x00155800011d7983 */ /* 0x000ee80000300800 */
[----:B------:R0:W-:Y:S04]  /*9cb00*/  STS.128 [R0+0x200], R12 ;  /* 0x0002000c00007388 */ /* 0x0001e80000000c00 */
[----:B------:R-:W3:Y:S01]  /*9cb10*/  LDL.LU R19, [R1+0x1584] ;  /* 0x0015840001137983 */ /* 0x000ee20000300800 */
[----:B0-----:R-:W-:-:S02]  /*9cb20*/  IMAD R12, R28, 0x3b6, RZ ;  /* 0x000003b61c0c7824 */ /* 0x001fc400078e02ff */
[----:B------:R-:W-:-:S03]  /*9cb30*/  IMAD R14, R28, 0x1db, RZ ;  /* 0x000001db1c0e7824 */ /* 0x000fc600078e02ff */
[----:B------:R-:W-:Y:S01]  /*9cb40*/  IADD3 R4, P5, R12, R2, RZ ;  /* 0x000000020c047210 */ /* 0x000fe20007fbe0ff */
[----:B------:R-:W-:-:S03]  /*9cb50*/  IMAD R13, R28, 0x3b8, RZ ;  /* 0x000003b81c0d7824 */ /* 0x000fc600078e02ff */
[----:B------:R-:W-:Y:S02]  /*9cb60*/  LEA.HI.X.SX32 R5, R14, R3, 0x1, P5 ;  /* 0x000000030e057211 */ /* 0x000fe400028f0eff */
[----:B----4-:R-:W-:Y:S02]  /*9cb70*/  F2FP.PACK_AB R21, R23, R6 ;  /* 0x000000061715723e */ /* 0x010fe400000000ff */
[----:B------:R-:W4:Y:S04]  /*9cb80*/  LDL.LU R6, [R1+0x1580] ;  /* 0x0015800001067983 */ /* 0x000f280000300800 */
[----:B------:R0:W-:Y:S01]  /*9cb90*/  STL.64 [R1+0x408], R4 ;  /* 0x0004080401007387 */ /* 0x0001e20000100a00 */
[----:B------:R-:W-:Y:S01]  /*9cba0*/  F2FP.PACK_AB R23, R27, R24 ;  /* 0x000000181b17723e */ /* 0x000fe200000000ff */
[C---:B------:R-:W-:Y:S01]  /*9cbb0*/  IMAD R24, R28.reuse, 0x1dc, RZ ;  /* 0x000001dc1c187824 */ /* 0x040fe200078e02ff */
[----:B------:R-:W-:Y:S01]  /*9cbc0*/  F2FP.PACK_AB R22, R9, R7 ;  /* 0x000000070916723e */ /* 0x000fe200000000ff */
[----:B------:R-:W-:Y:S01]  /*9cbd0*/  IMAD R12, R28, 0x3ba, RZ ;  /* 0x000003ba1c0c7824 */ /* 0x000fe200078e02ff */
[----:B------:R-:W4:Y:S01]  /*9cbe0*/  LDL.LU R9, [R1+0x158c] ;  /* 0x00158c0001097983 */ /* 0x000f220000300800 */
[----:B0-----:R-:W-:-:S03]  /*9cbf0*/  IADD3 R4, P5, R13, R2, RZ ;  /* 0x000000020d047210 */ /* 0x001fc60007fbe0ff */
[----:B------:R-:W4:Y:S01]  /*9cc00*/  LDL.LU R7, [R1+0x1588] ;  /* 0x0015880001077983 */ /* 0x000f220000300800 */
[----:B------:R-:W-:-:S03]  /*9cc10*/  LEA.HI.X.SX32 R5, R24, R3, 0x1, P5 ;  /* 0x0000000318057211 */ /* 0x000fc600028f0eff */
[----:B------:R-:W4:Y:S01]  /*9cc20*/  LDL.LU R27, [R1+0x1594] ;  /* 0x00159400011b7983 */ /* 0x000f220000300800 */
[----:B------:R-:W-:-:S03]  /*9cc30*/  IMAD R15, R28, 0x1dd, RZ ;  /* 0x000001dd1c0f7824 */ /* 0x000fc600078e02ff */
[----:B------:R-:W4:Y:S04]  /*9cc40*/  LDL.LU R24, [R1+0x1590] ;  /* 0x0015900001187983 */ /* 0x000f280000300800 */
[----:B------:R0:W-:Y:S01]  /*9cc50*/  STL.64 [R1+0x400], R4 ;  /* 0x0004000401007387 */ /* 0x0001e20000100a00 */
[----:B------:R-:W-:-:S03]  /*9cc60*/  IMAD R13, R28, 0x3bc, RZ ;  /* 0x000003bc1c0d7824 */ /* 0x000fc600078e02ff */
[----:B------:R1:W-:Y:S01]  /*9cc70*/  STS.128 [R0+0x300], R20 ;  /* 0x0003001400007388 */ /* 0x0003e20000000c00 */
[----:B0-----:R-:W-:-:S04]  /*9cc80*/  IADD3 R4, P5, R12, R2, RZ ;  /* 0x000000020c047210 */ /* 0x001fc80007fbe0ff */
[----:B------:R-:W-:Y:S01]  /*9cc90*/  LEA.HI.X.SX32 R5, R15, R3, 0x1, P5 ;  /* 0x000000030f057211 */ /* 0x000fe200028f0eff */
[----:B-1----:R-:W-:Y:S01]  /*9cca0*/  IMAD R23, R28, 0x1de, RZ ;  /* 0x000001de1c177824 */ /* 0x002fe200078e02ff */
[----:B--2---:R-:W-:Y:S02]  /*9ccb0*/  F2FP.PACK_AB R12, R10, R26 ;  /* 0x0000001a0a0c723e */ /* 0x004fe400000000ff */
[----:B------:R-:W2:Y:S04]  /*9ccc0*/  LDL.LU R10, [R1+0x159c] ;  /* 0x00159c00010a7983 */ /* 0x000ea80000300800 */
[----:B------:R-:W2:Y:S04]  /*9ccd0*/  LDL.LU R26, [R1+0x1598] ;  /* 0x00159800011a7983 */ /* 0x000ea80000300800 */
[----:B------:R0:W-:Y:S02]  /*9cce0*/  STL.64 [R1+0x3f8], R4 ;  /* 0x0003f80401007387 */ /* 0x0001e40000100a00 */
[----:B0-----:R-:W-:-:S04]  /*9ccf0*/  IADD3 R4, P5, R13, R2, RZ ;  /* 0x000000020d047210 */ /* 0x001fc80007fbe0ff */
[----:B------:R-:W-:-:S05]  /*9cd00*/  LEA.HI.X.SX32 R5, R23, R3, 0x1, P5 ;  /* 0x0000000317057211 */ /* 0x000fca00028f0eff */
[----:B------:R0:W-:Y:S01]  /*9cd10*/  STL.64 [R1+0x3b8], R4 ;  /* 0x0003b80401007387 */ /* 0x0001e20000100a00 */
[----:B---3--:R-:W-:-:S03]  /*9cd20*/  F2FP.PACK_AB R15, R25, R29 ;  /* 0x0000001d190f723e */ /* 0x008fc600000000ff */
[----:B------:R-:W3:Y:S04]  /*9cd30*/  LDL.LU R25, [R1+0x15c0] ;  /* 0x0015c00001197983 */ /* 0x000ee80000300800 */
[----:B------:R-:W3:Y:S01]  /*9cd40*/  LDL.LU R29, [R1+0x15b8] ;  /* 0x0015b800011d7983 */ /* 0x000ee20000300800 */
[----:B------:R-:W-:Y:S01]  /*9cd50*/  IMAD R14, R28, 0x3be, RZ ;  /* 0x000003be1c0e7824 */ /* 0x000fe200078e02ff */
        /* <DEDUP_REMOVED lines=10> */
[----:B------:R-:W-:Y:S01]  /*9ce00*/  LEA.HI.X.SX32 R5, R8, R3, 0x1, P5 ;  /* 0x0000000308057211 */ /* 0x000fe200028f0eff */
[----:B------:R-:W-:Y:S01]  /*9ce10*/  IMAD R21, R28, 0x1e1, RZ ;  /* 0x000001e11c157824 */ /* 0x000fe200078e02ff */
[----:B----4-:R-:W-:-:S03]  /*9ce20*/  F2FP.PACK_AB R16, R19, R6 ;  /* 0x000000061310723e */ /* 0x010fc600000000ff */
[----:B------:R0:W-:Y:S04]  /*9ce30*/  STL.64 [R1+0x3e8], R4 ;  /* 0x0003e80401007387 */ /* 0x0001e80000100a00 */
[----:B------:R-:W4:Y:S04]  /*9ce40*/  LDL.LU R23, [R1+0x15cc] ;  /* 0x0015cc0001177983 */ /* 0x000f280000300800 */
[----:B------:R-:W4:Y:S01]  /*9ce50*/  LDL.LU R6, [R1+0x15c8] ;  /* 0x0015c80001067983 */ /* 0x000f220000300800 */
[----:B0-----:R-:W-:-:S03]  /*9ce60*/  IADD3 R4, P5, R17, R2, RZ ;  /* 0x0000000211047210 */ /* 0x001fc60007fbe0ff */
[----:B------:R-:W4:Y:S01]  /*9ce70*/  LDL.LU R8, [R1+0x15d4] ;  /* 0x0015d40001087983 */ /* 0x000f220000300800 */
[----:B------:R-:W-:Y:S01]  /*9ce80*/  F2FP.PACK_AB R17, R9, R7 ;  /* 0x000000070911723e */ /* 0x000fe200000000ff */
[----:B------:R-:W-:Y:S01]  /*9ce90*/  IMAD R19, R28, 0x3c4, RZ ;  /* 0x000003c41c137824 */ /* 0x000fe200078e02ff */
        /* <DEDUP_REMOVED lines=41> */
[----:B------:R-:W-:-:S03]  /*9d130*/  F2FP.PACK_AB R22, R8, R9 ;  /* 0x000000090816723e */ /* 0x000fc600000000ff */
[----:B------:R-:W4:Y:S01]  /*9d140*/  LDL.LU R8, [R1+0x1634] ;  /* 0x0016340001087983 */ /* 0x000f220000300800 */
[----:B------:R-:W-:-:S03]  /*9d150*/  IMAD R12, R28, 0x3ce, RZ ;  /* 0x000003ce1c0c7824 */ /* 0x000fc600078e02ff */
[----:B------:R-:W4:Y:S01]  /*9d160*/  LDL.LU R9, [R1+0x1630] ;  /* 0x0016300001097983 */ /* 0x000f220000300800 */
[----:B0-----:R-:W-:Y:S01]  /*9d170*/  IADD3 R4, P5, R13, R2, RZ ;  /* 0x000000020d047210 */ /* 0x001fe20007fbe0ff */
[C---:B------:R-:W-:Y:S01]  /*9d180*/  IMAD R13, R28.reuse, 0x1e6, RZ ;  /* 0x000001e61c0d7824 */ /* 0x040fe200078e02ff */
[----:B------:R-:W-:Y:S02]  /*9d190*/  F2FP.PACK_AB R23, R7, R24 ;  /* 0x000000180717723e */ /* 0x000fe400000000ff */
[----:B------:R-:W4:Y:S02]  /*9d1a0*/  LDL.LU R7, [R1+0x161c] ;  /* 0x00161c0001077983 */ /* 0x000f240000300800 */
[----:B------:R-:W-:Y:S02]  /*9d1b0*/  LEA.HI.X.SX32 R5, R13, R3, 0x1, P5 ;  /* 0x000000030d057211 */ /* 0x000fe400028f0eff */
[----:B------:R-:W4:Y:S04]  /*9d1c0*/  LDL.LU R24, [R1+0x1618] ;  /* 0x0016180001187983 */ /* 0x000f280000300800 */
[----:B------:R0:W-:Y:S01]  /*9d1d0*/  STL.64 [R1+0x3b0], R4 ;  /* 0x0003b00401007387 */ /* 0x0001e20000100a00 */
[----:B------:R-:W-:-:S02]  /*9d1e0*/  IMAD R15, R28, 0x1e7, RZ ;  /* 0x000001e71c0f7824 */ /* 0x000fc400078e02ff */
[----:B------:R-:W-:Y:S01]  /*9d1f0*/  IMAD R14, R28, 0x3d0, RZ ;  /* 0x000003d01c0e7824 */ /* 0x000fe200078e02ff */
[----:B0-----:R-:W-:-:S04]  /*9d200*/  IADD3 R4, P5, R12, R2, RZ ;  /* 0x000000020c047210 */ /* 0x001fc80007fbe0ff */
[----:B------:R-:W-:Y:S01]  /*9d210*/  LEA.HI.X.SX32 R5, R15, R3, 0x1, P5 ;  /* 0x000000030f057211 */ /* 0x000fe200028f0eff */
[----:B------:R0:W-:Y:S01]  /*9d220*/  STS.128 [R0+0x480], R20 ;  /* 0x0004801400007388 */ /* 0x0001e20000000c00 */
[C---:B------:R-:W-:Y:S02]  /*9d230*/  IMAD R13, R28.reuse, 0x3d2, RZ ;  /* 0x000003d21c0d7824 */ /* 0x040fe400078e02ff */
[----:B0-----:R-:W-:Y:S01]  /*9d240*/  IMAD R23, R28, 0x1e8, RZ ;  /* 0x000001e81c177824 */ /* 0x001fe200078e02ff */
        /* <DEDUP_REMOVED lines=8> */
[----:B------:R-:W-:Y:S02]  /*9d2d0*/  F2FP.PACK_AB R13, R17, R10 ;  /* 0x0000000a110d723e */ /* 0x000fe400000000ff */
[----:B---3--:R-:W-:Y:S02]  /*9d2e0*/  F2FP.PACK_AB R17, R25, R29 ;  /* 0x0000001d1911723e */ /* 0x008fe400000000ff */
        /* <DEDUP_REMOVED lines=20> */
[----:B------:R-:W-:-:S03]  /*9d430*/  LEA.HI.X.SX32 R5, R21, R3, 0x1, P5 ;  /* 0x0000000315057211 */ /* 0x000fc600028f0eff */
[----:B------:R-:W4:Y:S01]  /*9d440*/  LDL.LU R9, [R1+0x16c0] ;  /* 0x0016c00001097983 */ /* 0x000f220000300800 */
[----:B------:R-:W-:Y:S01]  /*9d450*/  F2FP.PACK_AB R15, R7, R24 ;  /* 0x00000018070f723e */ /* 0x000fe200000000ff */
[C---:B------:R-:W-:Y:S02]  /*9d460*/  IMAD R24, R28.reuse, 0x1ec, RZ ;  /* 0x000001ec1c187824 */ /* 0x040fe400078e02ff */
[----:B------:R0:W-:Y:S01]  /*9d470*/  STL.64 [R1+0x3d0], R4 ;  /* 0x0003d00401007387 */ /* 0x0001e20000100a00 */
[----:B------:R-:W-:-:S03]  /*9d480*/  IMAD R20, R28, 0x3da, RZ ;  /* 0x000003da1c147824 */ /* 0x000fc600078e02ff */
[----:B------:R-:W4:Y:S01]  /*9d490*/  LDL.LU R7, [R1+0x1650] ;  /* 0x0016500001077983 */ /* 0x000f220000300800 */
[----:B0-----:R-:W-:-:S04]  /*9d4a0*/  IADD3 R4, P5, R19, R2, RZ ;  /* 0x0000000213047210 */ /* 0x001fc80007fbe0ff */
[----:B------:R-:W-:Y:S01]  /*9d4b0*/  LEA.HI.X.SX32 R5, R24, R3, 0x1, P5 ;  /* 0x0000000318057211 */ /* 0x000fe200028f0eff */
[----:B------:R-:W-:Y:S01]  /*9d4c0*/  STS.128 [R0+0x500], R12 ;  /* 0x0005000c00007388 */ /* 0x000fe20000000c00 */
[C---:B------:R-:W-:Y:S02]  /*9d4d0*/  IMAD R22, R28.reuse, 0x1ed, RZ ;  /* 0x000001ed1c167824 */ /* 0x040fe400078e02ff */
[----:B------:R-:W-:Y:S01]  /*9d4e0*/  IMAD R21, R28, 0x3dc, RZ ;  /* 0x000003dc1c157824 */ /* 0x000fe200078e02ff */
[----:B--2---:R-:W-:Y:S02]  /*9d4f0*/  F2FP.PACK_AB R19, R26, R27 ;  /* 0x0000001b1a13723e */ /* 0x004fe400000000ff */
[----:B------:R-:W2:Y:S04]  /*9d500*/  LDL.LU R26, [R1+0x165c] ;  /* 0x00165c00011a7983 */ /* 0x000ea80000300800 */
[----:B------:R-:W2:Y:S04]  /*9d510*/  LDL.LU R24, [R1+0x1658] ;  /* 0x0016580001187983 */ /* 0x000ea80000300800 */
[----:B------:R0:W-:Y:S02]  /*9d520*/  STL.64 [R1+0x3c8], R4 ;  /* 0x0003c80401007387 */ /* 0x0001e40000100a00 */
[----:B0-----:R-:W-:-:S02]  /*9d530*/  IADD3 R4, P5, R20, R2, RZ ;  /* 0x0000000214047210 */ /* 0x001fc40007fbe0ff */
[----:B------:R-:W2:Y:S04]  /*9d540*/  LDL.LU R20, [R1+0x1640] ;  /* 0x0016400001147983 */ /* 0x000ea80000300800 */
[----:B------:R-:W2:Y:S01]  /*9d550*/  LDL.LU R14, [R1+0x1644] ;  /* 0x00164400010e7983 */ /* 0x000ea20000300800 */
[----:B------:R-:W-:-:S03]  /*9d560*/  LEA.HI.X.SX32 R5, R22, R3, 0x1, P5 ;  /* 0x0000000316057211 */ /* 0x000fc600028f0eff */
[----:B------:R-:W2:Y:S04]  /*9d570*/  LDL.LU R22, [R1+0x1654] ;  /* 0x0016540001167983 */ /* 0x000ea80000300800 */
[----:B------:R0:W-:Y:S04]  /*9d580*/  STL.64 [R1+0x3c0], R4 ;  /* 0x0003c00401007387 */ /* 0x0001e80000100a00 */
[----:B------:R-:W2:Y:S01]  /*9d590*/  LDL.LU R23, [R1+0x1008] ;  /* 0x0010080001177983 */ /* 0x000ea20000300800 */
[----:B0-----:R-:W-:Y:S01]  /*9d5a0*/  IADD3 R4, P5, R21, R2, RZ ;  /* 0x0000000215047210 */ /* 0x001fe20007fbe0ff */
[----:B---3--:R-:W-:-:S05]  /*9d5b0*/  FFMA R5, R29, 0.69314718246459960938, R25 ;  /* 0x3f3172181d057823 */ /* 0x008fca0000000019 */
[----:B------:R0:W-:Y:S04]  /*9d5c0*/  STL [R1+0x300], R5 ;  /* 0x0003000501007387 */ /* 0x0001e80000100800 */
[----:B------:R-:W3:Y:S01]  /*9d5d0*/  LDL.LU R27, [R1+0x16d0] ;  /* 0x0016d000011b7983 */ /* 0x000ee20000300800 */
[----:B------:R-:W-:-:S03]  /*9d5e0*/  IMAD R29, R28, 0x1ee, RZ ;  /* 0x000001ee1c1d7824 */ /* 0x000fc600078e02ff */
[----:B------:R-:W3:Y:S02]  /*9d5f0*/  LDL.LU R25, [R1+0x1664] ;  /* 0x0016640001197983 */ /* 0x000ee40000300800 */
[----:B0-----:R-:W-:Y:S02]  /*9d600*/  LEA.HI.X.SX32 R5, R29, R3, 0x1, P5 ;  /* 0x000000031d057211 */ /* 0x001fe400028f0eff */
[----:B------:R-:W3:Y:S01]  /*9d610*/  LDL.LU R29, [R1+0x1660] ;  /* 0x00166000011d7983 */ /* 0x000ee20000300800 */
[----:B------:R-:W-:-:S03]  /*9d620*/  IMAD R12, R28, 0x3de, RZ ;  /* 0x000003de1c0c7824 */ /* 0x000fc600078e02ff */
[----:B------:R0:W-:Y:S04]  /*9d630*/  STS.128 [R0+0x580], R16 ;  /* 0x0005801000007388 */ /* 0x0001e80000000c00 */
[----:B------:R1:W-:Y:S01]  /*9d640*/  STL.64 [R1+0x380], R4 ;  /* 0x0003800401007387 */ /* 0x0003e20000100a00 */
[C---:B------:R-:W-:Y:S02]  /*9d650*/  IMAD R15, R28.reuse, 0x3e0, RZ ;  /* 0x000003e01c0f7824 */ /* 0x040fe400078e02ff */
[----:B0-----:R-:W-:Y:S01]  /*9d660*/  IMAD R16, R28, 0x1ef, RZ ;  /* 0x000001ef1c107824 */ /* 0x001fe200078e02ff */
[----:B-1----:R-:W-:-:S04]  /*9d670*/  IADD3 R4, P5, R12, R2, RZ ;  /* 0x000000020c047210 */ /* 0x002fc80007fbe0ff */
[----:B------:R-:W-:-:S05]  /*9d680*/  LEA.HI.X.SX32 R5, R16, R3, 0x1, P5 ;  /* 0x0000000310057211 */ /* 0x000fca00028f0eff */
[----:B------:R0:W-:Y:S04]  /*9d690*/  STL.64 [R1+0x378], R4 ;  /* 0x0003780401007387 */ /* 0x0001e80000100a00 */
[----:B------:R-:W3:Y:S01]  /*9d6a0*/  LDL.LU R19, [R1+0x1000] ;  /* 0x0010000001137983 */ /* 0x000ee20000300800 */
[----:B------:R-:W-:Y:S01]  /*9d6b0*/  IMAD R21, R28, 0x1f0, RZ ;  /* 0x000001f01c157824 */ /* 0x000fe200078e02ff */
[----:B----4-:R-:W-:Y:S01]  /*9d6c0*/  F2FP.PACK_AB R13, R6, R10 ;  /* 0x0000000a060d723e */ /* 0x010fe200000000ff */
[----:B0-----:R-:W-:Y:S01]  /*9d6d0*/  FFMA R5, R9, 0.69314718246459960938, R8 ;  /* 0x3f31721809057823 */ /* 0x001fe20000000008 */
[----:B------:R-:W-:Y:S01]  /*9d6e0*/  IADD3 R4, P5, R15, R2, RZ ;  /* 0x000000020f047210 */ /* 0x000fe20007fbe0ff */
[C---:B------:R-:W-:Y:S02]  /*9d6f0*/  IMAD R18, R28.reuse, 0x1f1, RZ ;  /* 0x000001f11c127824 */ /* 0x040fe400078e02ff */
[----:B------:R-:W-:Y:S01]  /*9d700*/  IMAD R17, R28, 0x3e4, RZ ;  /* 0x000003e41c117824 */ /* 0x000fe200078e02ff */
[----:B--2---:R-:W-:-:S02]  /*9d710*/  F2FP.PACK_AB R15, R26, R24 ;  /* 0x000000181a0f723e */ /* 0x004fc400000000ff */
[----:B------:R-:W-:Y:S02]  /*9d720*/  F2FP.PACK_AB R12, R14, R20 ;  /* 0x000000140e0c723e */ /* 0x000fe400000000ff */
[----:B------:R-:W2:Y:S01]  /*9d730*/  LDL.LU R20, [R1+0x16d4] ;  /* 0x0016d40001147983 */ /* 0x000ea20000300800 */
[----:B------:R-:W-:-:S03]  /*9d740*/  IMAD R14, R28, 0x3e2, RZ ;  /* 0x000003e21c0e7824 */ /* 0x000fc600078e02ff */
[----:B------:R0:W-:Y:S04]  /*9d750*/  STL [R1+0x304], R5 ;  /* 0x0003040501007387 */ /* 0x0001e80000100800 */
[----:B------:R-:W4:Y:S04]  /*9d760*/  LDL.LU R6, [R1+0x166c] ;  /* 0x00166c0001067983 */ /* 0x000f280000300800 */
[----:B------:R-:W4:Y:S01]  /*9d770*/  LDL.LU R10, [R1+0x1668] ;  /* 0x00166800010a7983 */ /* 0x000f220000300800 */
[----:B0-----:R-:W-:-:S03]  /*9d780*/  LEA.HI.X.SX32 R5, R21, R3, 0x1, P5 ;  /* 0x0000000315057211 */ /* 0x001fc600028f0eff */
[----:B------:R-:W4:Y:S04]  /*9d790*/  LDL.LU R8, [R1+0x1674] ;  /* 0x0016740001087983 */ /* 0x000f280000300800 */
[----:B------:R-:W4:Y:S04]  /*9d7a0*/  LDL.LU R9, [R1+0x1670] ;  /* 0x0016700001097983 */ /* 0x000f280000300800 */
[----:B------:R0:W-:Y:S01]  /*9d7b0*/  STL.64 [R1+0x370], R4 ;  /* 0x0003700401007387 */ /* 0x0001e20000100a00 */
[----:B------:R-:W-:Y:S01]  /*9d7c0*/  IMAD R24, R28, 0x1f2, RZ ;  /* 0x000001f21c187824 */ /* 0x000fe200078e02ff */
[----:B0-----:R-:W-:-:S02]  /*9d7d0*/  IADD3 R4, P5, R14, R2, RZ ;  /* 0x000000020e047210 */ /* 0x001fc40007fbe0ff */
[----:B------:R-:W-:Y:S02]  /*9d7e0*/  F2FP.PACK_AB R14, R22, R7 ;  /* 0x00000007160e723e */ /* 0x000fe400000000ff */
[----:B------:R-:W-:Y:S01]  /*9d7f0*/  LEA.HI.X.SX32 R5, R18, R3, 0x1, P5 ;  /* 0x0000000312057211 */ /* 0x000fe200028f0eff */
[----:B------:R-:W4:Y:S04]  /*9d800*/  LDL.LU R7, [R1+0xfa8] ;  /* 0x000fa80001077983 */ /* 0x000f280000300800 */
[----:B------:R-:W4:Y:S04]  /*9d810*/  LDL.LU R26, [R1+0x16dc] ;  /* 0x0016dc00011a7983 */ /* 0x000f280000300800 */
[----:B------:R0:W-:Y:S02]  /*9d820*/  STL.64 [R1+0x358], R4 ;  /* 0x0003580401007387 */ /* 0x0001e40000100a00 */
[----:B0-----:R-:W-:Y:S01]  /*9d830*/  IADD3 R4, P5, R17, R2, RZ ;  /* 0x0000000211047210 */ /* 0x001fe20007fbe0ff */
[----:B---3--:R-:W-:-:S05]  /*9d840*/  FFMA R5, R27, 0.69314718246459960938, R23 ;  /* 0x3f3172181b057823 */ /* 0x008fca0000000017 */
[----:B------:R0:W-:Y:S04]  /*9d850*/  STL [R1+0x308], R5 ;  /* 0x0003080501007387 */ /* 0x0001e80000100800 */
[----:B------:R1:W-:Y:S01]  /*9d860*/  STS.128 [R0+0x600], R12 ;  /* 0x0006000c00007388 */ /* 0x0003e20000000c00 */
[----:B0-----:R-:W-:-:S05]  /*9d870*/  LEA.HI.X.SX32 R5, R24, R3, 0x1, P5 ;  /* 0x0000000318057211 */ /* 0x001fca00028f0eff */
[----:B------:R0:W-:Y:S04]  /*9d880*/  STL.64 [R1+0x368], R4 ;  /* 0x0003680401007387 */ /* 0x0001e80000100a00 */
[----:B------:R-:W3:Y:S01]  /*9d890*/  LDL.LU R27, [R1+0x167c] ;  /* 0x00167c00011b7983 */ /* 0x000ee20000300800 */
[----:B-1----:R-:W-:-:S03]  /*9d8a0*/  F2FP.PACK_AB R12, R25, R29 ;  /* 0x0000001d190c723e */ /* 0x002fc600000000ff */
[----:B------:R-:W3:Y:S04]  /*9d8b0*/  LDL.LU R29, [R1+0x1678] ;  /* 0x00167800011d7983 */ /* 0x000ee80000300800 */
[----:B------:R-:W3:Y:S04]  /*9d8c0*/  LDL.LU R24, [R1+0x1684] ;  /* 0x0016840001187983 */ /* 0x000ee80000300800 */
[----:B------:R-:W3:Y:S01]  /*9d8d0*/  LDL.LU R25, [R1+0x1680] ;  /* 0x0016800001197983 */ /* 0x000ee20000300800 */
[C---:B------:R-:W-:Y:S02]  /*9d8e0*/  IMAD R16, R28.reuse, 0x3e6, RZ ;  /* 0x000003e61c107824 */ /* 0x040fe400078e02ff */
[----:B------:R-:W-:-:S03]  /*9d8f0*/  IMAD R18, R28, 0x1f3, RZ ;  /* 0x000001f31c127824 */ /* 0x000fc600078e02ff */
[----:B0-----:R-:W-:Y:S01]  /*9d900*/  IADD3 R4, P5, R16, R2, RZ ;  /* 0x0000000210047210 */ /* 0x001fe20007fbe0ff */
[----:B------:R-:W-:-:S03]  /*9d910*/  IMAD R17, R28, 0x3e8, RZ ;  /* 0x000003e81c117824 */ /* 0x000fc600078e02ff */
[----:B------:R-:W-:Y:S01]  /*9d920*/  LEA.HI.X.SX32 R5, R18, R3, 0x1, P5 ;  /* 0x0000000312057211 */ /* 0x000fe200028f0eff */
[----:B------:R-:W-:-:S04]  /*9d930*/  IMAD R23, R28, 0x1f4, RZ ;  /* 0x000001f41c177824 */ /* 0x000fc800078e02ff */
[----:B------:R0:W-:Y:S01]  /*9d940*/  STL.64 [R1+0x360], R4 ;  /* 0x0003600401007387 */ /* 0x0001e20000100a00 */
[C---:B------:R-:W-:Y:S01]  /*9d950*/  IMAD R13, R28.reuse, 0x3ea, RZ ;  /* 0x000003ea1c0d7824 */ /* 0x040fe200078e02ff */
[----:B0-----:R-:W-:Y:S01]  /*9d960*/  IADD3 R4, P5, R17, R2, RZ ;  /* 0x0000000211047210 */ /* 0x001fe20007fbe0ff */
[C---:B------:R-:W-:Y:S02]  /*9d970*/  IMAD R17, R28.reuse, 0x1f5, RZ ;  /* 0x000001f51c117824 */ /* 0x040fe400078e02ff */
[C---:B------:R-:W-:Y:S02]  /*9d980*/  IMAD R16, R28.reuse, 0x3ec, RZ ;  /* 0x000003ec1c107824 */ /* 0x040fe400078e02ff */
[C---:B------:R-:W-:Y:S02]  /*9d990*/  IMAD R15, R28.reuse, 0x3ee, RZ ;  /* 0x000003ee1c0f7824 */ /* 0x040fe400078e02ff */
[----:B------:R-:W-:Y:S02]  /*9d9a0*/  IMAD R18, R28, 0x3f0, RZ ;  /* 0x000003f01c127824 */ /* 0x000fe400078e02ff */
[----:B--2---:R-:W-:-:S05]  /*9d9b0*/  FFMA R5, R20, 0.69314718246459960938, R19 ;  /* 0x3f31721814057823 */ /* 0x004fca0000000013 */
[----:B------:R0:W-:Y:S02]  /*9d9c0*/  STL [R1+0x30c], R5 ;  /* 0x00030c0501007387 */ /* 0x0001e40000100800 */
[----:B0-----:R-:W-:-:S05]  /*9d9d0*/  LEA.HI.X.SX32 R5, R23, R3, 0x1, P5 ;  /* 0x0000000317057211 */ /* 0x001fca00028f0eff */
[----:B------:R0:W-:Y:S02]  /*9d9e0*/  STL.64 [R1+0x350], R4 ;  /* 0x0003500401007387 */ /* 0x0001e40000100a00 */
[----:B0-----:R-:W-:Y:S02]  /*9d9f0*/  IADD3 R4, P5, R13, R2, RZ ;  /* 0x000000020d047210 */ /* 0x001fe40007fbe0ff */
[----:B----4-:R-:W-:Y:S02]  /*9da00*/  F2FP.PACK_AB R13, R6, R10 ;  /* 0x0000000a060d723e */ /* 0x010fe400000000ff */
[----:B------:R-:W-:-:S03]  /*9da10*/  LEA.HI.X.SX32 R5, R17, R3, 0x1, P5 ;  /* 0x0000000311057211 */ /* 0x000fc600028f0eff */
[----:B------:R0:W-:Y:S04]  /*9da20*/  STL.64 [R1+0x2b58], R12 ;  /* 0x002b580c01007387 */ /* 0x0001e80000100a00 */
[----:B------:R-:W2:Y:S04]  /*9da30*/  LDL.LU R21, [R1+0x16c4] ;  /* 0x0016c40001157983 */ /* 0x000ea80000300800 */
[----:B------:R-:W4:Y:S04]  /*9da40*/  LDL.LU R20, [R1+0x16a0] ;  /* 0x0016a00001147983 */ /* 0x000f280000300800 */
[----:B0-----:R-:W2:Y:S04]  /*9da50*/  LDL.LU R12, [R1+0x168c] ;  /* 0x00168c00010c7983 */ /* 0x001ea80000300800 */
[----:B------:R-:W2:Y:S04]  /*9da60*/  LDL.LU R10, [R1+0x1688] ;  /* 0x00168800010a7983 */ /* 0x000ea80000300800 */
[----:B------:R0:W-:Y:S04]  /*9da70*/  STL.64 [R1+0x320], R4 ;  /* 0x0003200401007387 */ /* 0x0001e80000100a00 */
[----:B------:R-:W2:Y:S04]  /*9da80*/  LDL.LU R22, [R1+0xf5c] ;  /* 0x000f5c0001167983 */ /* 0x000ea80000300800 */
[----:B------:R-:W2:Y:S01]  /*9da90*/  LDL.LU R23, [R1+0x16cc] ;  /* 0x0016cc0001177983 */ /* 0x000ea20000300800 */
[----:B0-----:R-:W-:Y:S01]  /*9daa0*/  FFMA R5, R26, 0.69314718246459960938, R7 ;  /* 0x3f3172181a057823 */ /* 0x001fe20000000007 */
[----:B------:R-:W-:Y:S01]  /*9dab0*/  IADD3 R4, P5, R16, R2, RZ ;  /* 0x0000000210047210 */ /* 0x000fe20007fbe0ff */
[----:B------:R-:W-:-:S03]  /*9dac0*/  IMAD R26, R28, 0x1f6, RZ ;  /* 0x000001f61c1a7824 */ /* 0x000fc600078e02ff */
[----:B------:R0:W-:Y:S01]  /*9dad0*/  STL [R1+0x2f0], R5 ;  /* 0x0002f00501007387 */ /* 0x0001e20000100800 */
[----:B------:R-:W-:-:S03]  /*9dae0*/  F2FP.PACK_AB R14, R8, R9 ;  /* 0x00000009080e723e */ /* 0x000fc600000000ff */
[----:B------:R-:W2:Y:S04]  /*9daf0*/  LDL.LU R13, [R1+0x16ac] ;  /* 0x0016ac00010d7983 */ /* 0x000ea80000300800 */
[----:B------:R-:W2:Y:S01]  /*9db00*/  LDL.LU R6, [R1+0x16a8] ;  /* 0x0016a80001067983 */ /* 0x000ea20000300800 */
[----:B0-----:R-:W-:-:S03]  /*9db10*/  LEA.HI.X.SX32 R5, R26, R3, 0x1, P5 ;  /* 0x000000031a057211 */ /* 0x001fc600028f0eff */
[----:B------:R-:W2:Y:S01]  /*9db20*/  LDL.LU R8, [R1+0x1694] ;  /* 0x0016940001087983 */ /* 0x000ea20000300800 */
[----:B------:R-:W-:-:S03]  /*9db30*/  IMAD R19, R28, 0x1f7, RZ ;  /* 0x000001f71c137824 */ /* 0x000fc600078e02ff */
[----:B------:R-:W2:Y:S04]  /*9db40*/  LDL.LU R7, [R1+0x1690] ;  /* 0x0016900001077983 */ /* 0x000ea80000300800 */
[----:B------:R0:W-:Y:S04]  /*9db50*/  STL.64 [R1+0x348], R4 ;  /* 0x0003480401007387 */ /* 0x0001e80000100a00 */
[----:B------:R-:W2:Y:S01]  /*9db60*/  LDL.LU R9, [R1+0xf54] ;  /* 0x000f540001097983 */ /* 0x000ea20000300800 */
[----:B---3--:R-:W-:Y:S02]  /*9db70*/  F2FP.PACK_AB R16, R24, R25 ;  /* 0x000000191810723e */ /* 0x008fe400000000ff */
[----:B0-----:R-:W-:-:S02]  /*9db80*/  IADD3 R4, P5, R15, R2, RZ ;  /* 0x000000020f047210 */ /* 0x001fc40007fbe0ff */
[----:B------:R-:W-:Y:S02]  /*9db90*/  F2FP.PACK_AB R15, R27, R29 ;  /* 0x0000001d1b0f723e */ /* 0x000fe400000000ff */
[----:B------:R-:W3:Y:S01]  /*9dba0*/  LDL.LU R29, [R1+0x16d8] ;  /* 0x0016d800011d7983 */ /* 0x000ee20000300800 */
[----:B------:R-:W-:-:S03]  /*9dbb0*/  LEA.HI.X.SX32 R5, R19, R3, 0x1, P5 ;  /* 0x0000000313057211 */ /* 0x000fc600028f0eff */
[----:B------:R-:W2:Y:S04]  /*9dbc0*/  LDL.LU R26, [R1+0x16b4] ;  /* 0x0016b400011a7983 */ /* 0x000ea80000300800 */
[----:B------:R-:W2:Y:S04]  /*9dbd0*/  LDL.LU R24, [R1+0x16b0] ;  /* 0x0016b00001187983 */ /* 0x000ea80000300800 */
[----:B------:R-:W2:Y:S04]  /*9dbe0*/  LDL.LU R27, [R1+0x169c] ;  /* 0x00169c00011b7983 */ /* 0x000ea80000300800 */
[----:B------:R-:W2:Y:S04]  /*9dbf0*/  LDL.LU R25, [R1+0x1698] ;  /* 0x0016980001197983 */ /* 0x000ea80000300800 */
[----:B------:R-:W2:Y:S04]  /*9dc00*/  LDL.LU R19, [R1+0xfa0] ;  /* 0x000fa00001137983 */ /* 0x000ea80000300800 */
[----:B------:R0:W-:Y:S02]  /*9dc10*/  STL.64 [R1+0x340], R4 ;  /* 0x0003400401007387 */ /* 0x0001e40000100a00 */
[----:B0-----:R-:W-:-:S02]  /*9dc20*/  IADD3 R4, P5, R18, R2, RZ ;  /* 0x0000000212047210 */ /* 0x001fc40007fbe0ff */
[----:B------:R-:W4:Y:S01]  /*9dc30*/  LDL.LU R18, [R1+0x16a4] ;  /* 0x0016a40001127983 */ /* 0x000f220000300800 */
[C---:B------:R-:W-:Y:S02]  /*9dc40*/  IMAD R5, R28.reuse, 0x1f8, RZ ;  /* 0x000001f81c057824 */ /* 0x040fe400078e02ff */
[----:B------:R-:W-:-:S03]  /*9dc50*/  IMAD R17, R28, 0x3f2, RZ ;  /* 0x000003f21c117824 */ /* 0x000fc600078e02ff */
[----:B------:R-:W-:Y:S01]  /*9dc60*/  LEA.HI.X.SX32 R5, R5, R3, 0x1, P5 ;  /* 0x0000000305057211 */ /* 0x000fe200028f0eff */
[----:B--2---:R-:W-:Y:S02]  /*9dc70*/  FFMA R19, R21, 0.69314718246459960938, R19 ;  /* 0x3f31721815137823 */ /* 0x004fe40000000013 */
[----:B------:R-:W-:-:S03]  /*9dc80*/  IMAD R21, R28, 0x1f9, RZ ;  /* 0x000001f91c157824 */ /* 0x000fc600078e02ff */
[----:B------:R-:W-:Y:S04]  /*9dc90*/  STL [R1+0x2f4], R19 ;  /* 0x0002f41301007387 */ /* 0x000fe80000100800 */
[----:B------:R0:W-:Y:S02]  /*9dca0*/  STL.64 [R1+0x338], R4 ;  /* 0x0003380401007387 */ /* 0x0001e40000100a00 */
[----:B0-----:R-:W-:Y:S01]  /*9dcb0*/  IADD3 R4, P5, R17, R2, RZ ;  /* 0x0000000211047210 */ /* 0x001fe20007fbe0ff */
[----:B------:R-:W-:-:S03]  /*9dcc0*/  IMAD R19, R28, 0x3f4, RZ ;  /* 0x000003f41c137824 */ /* 0x000fc600078e02ff */
[----:B------:R-:W-:Y:S02]  /*9dcd0*/  LEA.HI.X.SX32 R5, R21, R3, 0x1, P5 ;  /* 0x0000000315057211 */ /* 0x000fe400028f0eff */
[----:B------:R-:W-:Y:S02]  /*9dce0*/  F2FP.PACK_AB R17, R12, R10 ;  /* 0x0000000a0c11723e */ /* 0x000fe400000000ff */
[----:B------:R-:W2:Y:S01]  /*9dcf0*/  LDL.LU R10, [R1+0x16e0] ;  /* 0x0016e000010a7983 */ /* 0x000ea20000300800 */
[----:B------:R-:W-:-:S03]  /*9dd00*/  IMAD R12, R28, 0x1fa, RZ ;  /* 0x000001fa1c0c7824 */ /* 0x000fc600078e02ff */
[----:B------:R0:W-:Y:S01]  /*9dd10*/  STL.64 [R1+0x318], R4 ;  /* 0x0003180401007387 */ /* 0x0001e20000100a00 */
[----:B----4-:R-:W-:Y:S01]  /*9dd20*/  F2FP.PACK_AB R20, R18, R20 ;  /* 0x000000141214723e */ /* 0x010fe200000000ff */
[----:B------:R-:W-:Y:S02]  /*9dd30*/  IMAD R18, R28, 0x3f6, RZ ;  /* 0x000003f61c127824 */ /* 0x000fe400078e02ff */
[----:B0-----:R-:W-:Y:S01]  /*9dd40*/  FFMA R5, R23, 0.69314718246459960938, R22 ;  /* 0x3f31721817057823 */ /* 0x001fe20000000016 */
[----:B------:R-:W-:-:S04]  /*9dd50*/  IADD3 R4, P5, R19, R2, RZ ;  /* 0x0000000213047210 */ /* 0x000fc80007fbe0ff */
[----:B------:R0:W-:Y:S01]  /*9dd60*/  STL [R1+0x2f8], R5 ;  /* 0x0002f80501007387 */ /* 0x0001e20000100800 */
[----:B------:R-:W-:Y:S01]  /*9dd70*/  IMAD R23, R28, 0x1fb, RZ ;  /* 0x000001fb1c177824 */ /* 0x000fe200078e02ff */
[----:B0-----:R-:W-:-:S05]  /*9dd80*/  LEA.HI.X.SX32 R5, R12, R3, 0x1, P5 ;  /* 0x000000030c057211 */ /* 0x001fca00028f0eff */
[----:B------:R0:W-:Y:S01]  /*9dd90*/  STL.64 [R1+0x330], R4 ;  /* 0x0003300401007387 */ /* 0x0001e20000100a00 */
[----:B------:R-:W-:Y:S01]  /*9dda0*/  IMAD R22, R28, 0x3f8, RZ ;  /* 0x000003f81c167824 */ /* 0x000fe200078e02ff */
[----:B0-----:R-:W-:-:S04]  /*9ddb0*/  IADD3 R4, P5, R18, R2, RZ ;  /* 0x0000000212047210 */ /* 0x001fc80007fbe0ff */
[----:B------:R-:W-:Y:S02]  /*9ddc0*/  LEA.HI.X.SX32 R5, R23, R3, 0x1, P5 ;  /* 0x0000000317057211 */ /* 0x000fe400028f0eff */
[----:B------:R-:W-:Y:S01]  /*9ddd0*/  F2FP.PACK_AB R18, R8, R7 ;  /* 0x000000070812723e */ /* 0x000fe200000000ff */
[C---:B------:R-:W-:Y:S02]  /*9dde0*/  IMAD R7, R28.reuse, 0x1fc, RZ ;  /* 0x000001fc1c077824 */ /* 0x040fe400078e02ff */
[----:B------:R3:W-:Y:S01]  /*9ddf0*/  STL.64 [R1+0x328], R4 ;  /* 0x0003280401007387 */ /* 0x0007e20000100a00 */
[----:B------:R-:W-:Y:S02]  /*9de00*/  IMAD R19, R28, 0x3fa, RZ ;  /* 0x000003fa1c137824 */ /* 0x000fe400078e02ff */
[----:B---3--:R-:W-:Y:S01]  /*9de10*/  FFMA R5, R29, 0.69314718246459960938, R9 ;  /* 0x3f3172181d057823 */ /* 0x008fe20000000009 */
[----:B------:R-:W-:Y:S01]  /*9de20*/  IADD3 R4, P5, R22, R2, RZ ;  /* 0x0000000216047210 */ /* 0x000fe20007fbe0ff */
[----:B------:R-:W-:-:S03]  /*9de30*/  IMAD R29, R28, 0x1fd, RZ ;  /* 0x000001fd1c1d7824 */ /* 0x000fc600078e02ff */
[----:B------:R0:W-:Y:S01]  /*9de40*/  STL [R1+0x2fc], R5 ;  /* 0x0002fc0501007387 */ /* 0x0001e20000100800 */
[----:B------:R-:W-:Y:S02]  /*9de50*/  F2FP.PACK_AB R22, R26, R24 ;  /* 0x000000181a16723e */ /* 0x000fe400000000ff */
[----:B------:R-:W-:Y:S01]  /*9de60*/  F2FP.PACK_AB R21, R13, R6 ;  /* 0x000000060d15723e */ /* 0x000fe200000000ff */
[----:B------:R-:W3:Y:S01]  /*9de70*/  LDL.LU R24, [R1+0x2b0] ;  /* 0x0002b00001187983 */ /* 0x000ee20000300800 */
[----:B0-----:R-:W-:Y:S02]  /*9de80*/  LEA.HI.X.SX32 R5, R7, R3, 0x1, P5 ;  /* 0x0000000307057211 */ /* 0x001fe400028f0eff */
[----:B------:R-:W-:-:S03]  /*9de90*/  IADD3 R12, P5, R19, R2, RZ ;  /* 0x00000002130c7210 */ /* 0x000fc60007fbe0ff */
[----:B------:R0:W-:Y:S01]  /*9dea0*/  STL.64 [R1+0x310], R4 ;  /* 0x0003100401007387 */ /* 0x0001e20000100a00 */
[----:B------:R-:W-:Y:S01]  /*9deb0*/  LEA.HI.X.SX32 R13, R29, R3, 0x1, P5 ;  /* 0x000000031d0d7211 */ /* 0x000fe200028f0eff */
[----:B------:R-:W-:Y:S02]  /*9dec0*/  IMAD R23, R28, 0x3fc, RZ ;  /* 0x000003fc1c177824 */ /* 0x000fe400078e02ff */
[----:B------:R-:W4:Y:S01]  /*9ded0*/  LDL.LU.64 R6, [R1+0x988] ;  /* 0x0009880001067983 */ /* 0x000f220000300a00 */
[----:B------:R-:W-:-:S03]  /*9dee0*/  F2FP.PACK_AB R19, R27, R25 ;  /* 0x000000191b13723e */ /* 0x000fc600000000ff */
[----:B------:R-:W2:Y:S04]  /*9def0*/  LDL.LU.64 R8, [R1+0x980] ;  /* 0x0009800001087983 */ /* 0x000ea80000300a00 */
[----:B0-----:R-:W2:Y:S04]  /*9df00*/  LDL.LU.64 R4, [R1+0xe30] ;  /* 0x000e300001047983 */ /* 0x001ea80000300a00 */
[----:B------:R-:W2:Y:S04]  /*9df10*/  LDL.LU.64 R26, [R1+0xe28] ;  /* 0x000e2800011a7983 */ /* 0x000ea80000300a00 */
[----:B------:R-:W2:Y:S04]  /*9df20*/  LDL.LU R25, [R1+0x270] ;  /* 0x0002700001197983 */ /* 0x000ea80000300800 */
[----:B------:R-:W2:Y:S04]  /*9df30*/  LDL.LU R29, [R1+0xe4c] ;  /* 0x000e4c00011d7983 */ /* 0x000ea80000300800 */
[----:B------:R0:W-:Y:S02]  /*9df40*/  STL.64 [R1+0x2e8], R12 ;  /* 0x0002e80c01007387 */ /* 0x0001e40000100a00 */
[----:B0-----:R-:W-:-:S02]  /*9df50*/  IADD3 R12, P5, R23, R2, RZ ;  /* 0x00000002170c7210 */ /* 0x001fc40007fbe0ff */
[----:B------:R-:W3:Y:S04]  /*9df60*/  LDL.LU R13, [R1+0x16bc] ;  /* 0x0016bc00010d7983 */ /* 0x000ee80000300800 */
[----:B------:R-:W3:Y:S01]  /*9df70*/  LDL.LU R23, [R1+0x16b8] ;  /* 0x0016b80001177983 */ /* 0x000ee20000300800 */
[----:B--2---:R-:W-:-:S05]  /*9df80*/  FFMA R10, R10, 0.69314718246459960938, R29 ;  /* 0x3f3172180a0a7823 */ /* 0x004fca000000001d */
[----:B------:R0:W-:Y:S04]  /*9df90*/  STL.64 [R1+0x2540], R10 ;  /* 0x0025400a01007387 */ /* 0x0001e80000100a00 */
[----:B0-----:R-:W2:Y:S01]  /*9dfa0*/  LDL.LU R10, [R1+0x240] ;  /* 0x00024000010a7983 */ /* 0x001ea20000300800 */
[----:B---3--:R-:W-:Y:S01]  /*9dfb0*/  F2FP.PACK_AB R23, R13, R23 ;  /* 0x000000170d17723e */ /* 0x008fe200000000ff */
[----:B------:R-:W-:Y:S02]  /*9dfc0*/  IMAD R13, R28, 0x1fe, RZ ;  /* 0x000001fe1c0d7824 */ /* 0x000fe400078e02ff */
[----:B------:R-:W3:Y:S03]  /*9dfd0*/  LDL.LU R11, [R1+0x200] ;  /* 0x00020000010b7983 */ /* 0x000ee60000300800 */
[----:B------:R-:W-:-:S05]  /*9dfe0*/  LEA.HI.X.SX32 R13, R13, R3, 0x1, P5 ;  /* 0x000000030d0d7211 */ /* 0x000fca00028f0eff */
[----:B------:R0:W-:Y:S04]  /*9dff0*/  STL.64 [R1+0x2d8], R12 ;  /* 0x0002d80c01007387 */ /* 0x0001e80000100a00 */
[----:B0-----:R-:W2:Y:S01]  /*9e000*/  LDL.LU.64 R12, [R1+0x2b58] ;  /* 0x002b5800010c7983 */ /* 0x001ea20000300a00 */
[----:B------:R-:W-:Y:S01]  /*9e010*/  IMAD R29, R28, 0x1ff, RZ ;  /* 0x000001ff1c1d7824 */ /* 0x000fe200078e02ff */
[----:B------:R-:W-:-:S05]  /*9e020*/  MOV R28, c[0x0][0x1c8] ;  /* 0x00007200001c7a02 */ /* 0x000fca0000000f00 */
[----:B------:R-:W-:Y:S01]  /*9e030*/  IMAD R28, R28, 0x3fe, RZ ;  /* 0x000003fe1c1c7824 */ /* 0x000fe200078e02ff */
[----:B------:R-:W-:Y:S04]  /*9e040*/  STS.128 [R0+0x700], R16 ;  /* 0x0007001000007388 */ /* 0x000fe80000000c00 */
[----:B------:R-:W-:Y:S01]  /*9e050*/  IADD3 R28, P5, R28, R2, RZ ;  /* 0x000000021c1c7210 */ /* 0x000fe20007fbe0ff */
[----:B------:R-:W-:Y:S03]  /*9e060*/  STS.128 [R0+0x780], R20 ;  /* 0x0007801400007388 */ /* 0x000fe60000000c00 */
[----:B------:R-:W-:Y:S01]  /*9e070*/  LEA.HI.X.SX32 R29, R29, R3, 0x1, P5 ;  /* 0x000000031d1d7211 */ /* 0x000fe200028f0eff */
[----:B--2---:R0:W-:Y:S04]  /*9e080*/  STS.128 [R0+0x680], R12 ;  /* 0x0006800c00007388 */ /* 0x0041e80000000c00 */
[----:B0-----:R-:W2:Y:S04]  /*9e090*/  LDL.LU.64 R12, [R1+0xe50] ;  /* 0x000e5000010c7983 */ /* 0x001ea80000300a00 */
[----:B------:R-:W2:Y:S04]  /*9e0a0*/  LDL.LU.64 R14, [R1+0xe38] ;  /* 0x000e3800010e7983 */ /* 0x000ea80000300a00 */
[----:B------:R-:W2:Y:S04]  /*9e0b0*/  LDL.LU.64 R16, [R1+0xe58] ;  /* 0x000e580001107983 */ /* 0x000ea80000300a00 */
[----:B------:R-:W2:Y:S04]  /*9e0c0*/  LDL.LU.64 R18, [R1+0x990] ;  /* 0x0009900001127983 */ /* 0x000ea80000300a00 */
[----:B------:R-:W2:Y:S04]  /*9e0d0*/  LDL.LU R22, [R1+0x2c0] ;  /* 0x0002c00001167983 */ /* 0x000ea80000300800 */
[----:B------:R-:W3:Y:S04]  /*9e0e0*/  LDL.LU.64 R20, [R1+0x998] ;  /* 0x0009980001147983 */ /* 0x000ee80000300a00 */
[----:B------:R-:W3:Y:S04]  /*9e0f0*/  LDL.LU R23, [R1+0x280] ;  /* 0x0002800001177983 */ /* 0x000ee80000300800 */
[----:B------:R0:W-:Y:S04]  /*9e100*/  STL.64 [R1+0x22d8], R28 ;  /* 0x0022d81c01007387 */ /* 0x0001e80000100a00 */
[----:B------:R-:W-:Y:S06]  /*9e110*/  BAR.SYNC.DEFER_BLOCKING 0x0 ;  /* 0x0000000000007b1d */ /* 0x000fec0000010000 */
[----:B0-----:R-:W4:Y:S01]  /*9e120*/  LDL.LU.64 R28, [R1+0x9a0] ;  /* 0x0009a000011c7983 */ /* 0x001f220000300a00 */
[----:B--2---:R-:W-:-:S03]  /*9e130*/  PRMT R0, R22, 0x7632, R0 ;  /* 0x0000763216007816 */ /* 0x004fc60000000000 */
[----:B------:R3:W-:Y:S02]  /*9e140*/  STG.E.U16 [R2.64], R22 ;  /* 0x0000001602007986 */ /* 0x0007e4000c101504 */
[----:B---3--:R-:W-:Y:S02]  /*9e150*/  PRMT R2, R23, 0x7632, R2 ;  /* 0x0000763217027816 */ /* 0x008fe40000000002 */
[----:B----4-:R0:W-:Y:S04]  /*9e160*/  STG.E.U16 [R28.64], R0 ;  /* 0x000000001c007986 */ /* 0x0101e8000c101504 */
[----:B------:R-:W-:Y:S04]  /*9e170*/  STG.E.U16 [R20.64], R23 ;  /* 0x0000001714007986 */ /* 0x000fe8000c101504 */
[----:B------:R1:W-:Y:S01]  /*9e180*/  STG.E.U16 [R16.64], R2 ;  /* 0x0000000210007986 */ /* 0x0003e2000c101504 */
[----:B0-----:R-:W-:-:S03]  /*9e190*/  PRMT R0, R10, 0x7632, R0 ;  /* 0x000076320a007816 */ /* 0x001fc60000000000 */
[----:B------:R-:W-:Y:S04]  /*9e1a0*/  STG.E.U16 [R18.64], R10 ;  /* 0x0000000a12007986 */ /* 0x000fe8000c101504 */
[----:B------:R0:W-:Y:S01]  /*9e1b0*/  STG.E.U16 [R12.64], R0 ;  /* 0x000000000c007986 */ /* 0x0001e2000c101504 */
[----:B-1----:R-:W-:-:S03]  /*9e1c0*/  PRMT R2, R11, 0x7632, R2 ;  /* 0x000076320b027816 */ /* 0x002fc60000000002 */
[----:B------:R-:W-:Y:S04]  /*9e1d0*/  STG.E.U16 [R14.64], R11 ;  /* 0x0000000b0e007986 */ /* 0x000fe8000c101504 */
[----:B------:R-:W-:Y:S01]  /*9e1e0*/  STG.E.U16 [R6.64], R2 ;  /* 0x0000000206007986 */ /* 0x000fe2000c101504 */
[----:B0-----:R-:W-:-:S03]  /*9e1f0*/  PRMT R0, R24, 0x7632, R0 ;  /* 0x0000763218007816 */ /* 0x001fc60000000000 */
[----:B------:R-:W-:Y:S04]  /*9e200*/  STG.E.U16 [R8.64], R24 ;  /* 0x0000001808007986 */ /* 0x000fe8000c101504 */
[----:B------:R-:W-:Y:S04]  /*9e210*/  STG.E.U16 [R4.64], R0 ;  /* 0x0000000004007986 */ /* 0x000fe8000c101504 */
[----:B------:R0:W-:Y:S04]  /*9e220*/  STG.E.U16 [R26.64], R25 ;  /* 0x000000191a007986 */ /* 0x0001e8000c101504 */
[----:B0-----:R-:W2:Y:S04]  /*9e230*/  LDL.LU.64 R26, [R1+0xe20] ;  /* 0x000e2000011a7983 */ /* 0x001ea80000300a00 */
[----:B------:R-:W3:Y:S04]  /*9e240*/  LDL.LU R3, [R1+0x220] ;  /* 0x0002200001037983 */ /* 0x000ee80000300800 */
[----:B---3--:R0:W-:Y:S04]  /*9e250*/  STL [R1+0x2b00], R3 ;  /* 0x002b000301007387 */ /* 0x0081e80000100800 */
[----:B0-----:R-:W3:Y:S04]  /*9e260*/  LDL.LU R3, [R1+0x260] ;  /* 0x0002600001037983 */ /* 0x001ee80000300800 */
[----:B---3--:R0:W-:Y:S04]  /*9e270*/  STL [R1+0x2b18], R3 ;  /* 0x002b180301007387 */ /* 0x0081e80000100800 */
[----:B0-----:R-:W3:Y:S04]  /*9e280*/  LDL.LU R3, [R1+0x2a0] ;  /* 0x0002a00001037983 */ /* 0x001ee80000300800 */
[----:B---3--:R0:W-:Y:S04]  /*9e290*/  STL [R1+0x2b30], R3 ;  /* 0x002b300301007387 */ /* 0x0081e80000100800 */
[----:B0-----:R-:W3:Y:S04]  /*9e2a0*/  LDL.LU R3, [R1+0x1f0] ;  /* 0x0001f00001037983 */ /* 0x001ee80000300800 */
[----:B---3--:R0:W-:Y:S04]  /*9e2b0*/  STL [R1+0x2b48], R3 ;  /* 0x002b480301007387 */ /* 0x0081e80000100800 */
[----:B0-----:R-:W3:Y:S04]  /*9e2c0*/  LDL.LU R3, [R1+0x230] ;  /* 0x0002300001037983 */ /* 0x001ee80000300800 */
[----:B------:R-:W4:Y:S04]  /*9e2d0*/  LDL.LU R22, [R1+0x1e0] ;  /* 0x0001e00001167983 */ /* 0x000f280000300800 */
        /* <DEDUP_REMOVED lines=20> */
[----:B0-----:R-:W2:Y:S01]  /*9e420*/  LDL.LU.64 R28, [R1+0x978] ;  /* 0x00097800011c7983 */ /* 0x001ea20000300a00 */
[----:B------:R-:W-:-:S03]  /*9e430*/  PRMT R2, R25, 0x7632, R2 ;  /* 0x0000763219027816 */ /* 0x000fc60000000002 */
[----:B--2---:R0:W-:Y:S04]  /*9e440*/  STL.64 [R1+0x2b50], R28 ;  /* 0x002b501c01007387 */ /* 0x0041e80000100a00 */
[----:B0-----:R-:W3:Y:S04]  /*9e450*/  LDL.LU.64 R28, [R1+0xe18] ;  /* 0x000e1800011c7983 */ /* 0x001ee80000300a00 */
[----:B------:R-:W2:Y:S04]  /*9e460*/  LDL.LU.64 R20, [R1+0xdd8] ;  /* 0x000dd80001147983 */ /* 0x000ea80000300a00 */
[----:B------:R-:W2:Y:S04]  /*9e470*/  LDL.LU R23, [R1+0x290] ;  /* 0x0002900001177983 */ /* 0x000ea80000300800 */
[----:B------:R-:W2:Y:S04]  /*9e480*/  LDL.LU.64 R16, [R1+0xa18] ;  /* 0x000a180001107983 */ /* 0x000ea80000300a00 */
        /* <DEDUP_REMOVED lines=8> */
[----:B------:R-:W2:Y:S04]  /*9e510*/  LDL.LU R25, [R1+0x2c4] ;  /* 0x0002c40001197983 */ /* 0x000ea80000300800 */
[----:B------:R0:W-:Y:S04]  /*9e520*/  STG.E.U16 [R26.64], R2 ;  /* 0x000000021a007986 */ /* 0x0001e8000c101504 */
[----:B------:R-:W2:Y:S04]  /*9e530*/  LDL.LU.64 R4, [R1+0x930] ;  /* 0x0009300001047983 */ /* 0x000ea80000300a00 */
[----:B0-----:R-:W2:Y:S04]  /*9e540*/  LDL.LU.64 R26, [R1+0x928] ;  /* 0x00092800011a7983 */ /* 0x001ea80000300a00 */
[----:B---3--:R0:W-:Y:S04]  /*9e550*/  STG.E.U16 [R28.64], R3 ;  /* 0x000000031c007986 */ /* 0x0081e8000c101504 */
[----:B0-----:R-:W3:Y:S01]  /*9e560*/  LDL.LU.64 R28, [R1+0x2b50] ;  /* 0x002b5000011c7983 */ /* 0x001ee20000300a00 */
[----:B------:R-:W-:-:S03]  /*9e570*/  PRMT R0, R3, 0x7632, R0 ;  /* 0x0000763203007816 */ /* 0x000fc60000000000 */
[----:B------:R-:W2:Y:S04]  /*9e580*/  LDL.LU R3, [R1+0x2b48] ;  /* 0x002b480001037983 */ /* 0x000ea80000300800 */
[----:B---3--:R0:W-:Y:S04]  /*9e590*/  STG.E.U16 [R28.64], R0 ;  /* 0x000000001c007986 */ /* 0x0081e8000c101504 */
[----:B0-----:R-:W3:Y:S01]  /*9e5a0*/  LDL.LU.64 R28, [R1+0x2b40] ;  /* 0x002b4000011c7983 */ /* 0x001ee20000300a00 */
[----:B--2---:R-:W-:-:S03]  /*9e5b0*/  PRMT R2, R3, 0x7632, R2 ;  /* 0x0000763203027816 */ /* 0x004fc60000000002 */
[----:B---3--:R0:W-:Y:S04]  /*9e5c0*/  STG.E.U16 [R28.64], R3 ;  /* 0x000000031c007986 */ /* 0x0081e8000c101504 */
[----:B0-----:R-:W2:Y:S04]  /*9e5d0*/  LDL.LU.64 R28, [R1+0x2b38] ;  /* 0x002b3800011c7983 */ /* 0x001ea80000300a00 */
[----:B------:R-:W3:Y:S04]  /*9e5e0*/  LDL.LU R3, [R1+0x2b30] ;  /* 0x002b300001037983 */ /* 0x000ee80000300800 */
[----:B--2---:R0:W-:Y:S04]  /*9e5f0*/  STG.E.U16 [R28.64], R2 ;  /* 0x000000021c007986 */ /* 0x0041e8000c101504 */
[----:B0-----:R-:W2:Y:S01]  /*9e600*/  LDL.LU.64 R28, [R1+0x2b28] ;  /* 0x002b2800011c7983 */ /* 0x001ea20000300a00 */
[----:B---3--:R-:W-:-:S03]  /*9e610*/  PRMT R0, R3, 0x7632, R0 ;  /* 0x0000763203007816 */ /* 0x008fc60000000000 */
[----:B--2---:R0:W-:Y:S04]  /*9e620*/  STG.E.U16 [R28.64], R3 ;  /* 0x000000031c007986 */ /* 0x0041e8000c101504 */
        /* <DEDUP_REMOVED lines=13> */
[----:B--2---:R0:W-:Y:S04]  /*9e700*/  STG.E.U16 [R28.64], R0 ;  /* 0x000000001c007986 */ /* 0x0041e8000c101504 */
[----:B0-----:R-:W2:Y:S01]  /*9e710*/  LDL.LU.64 R28, [R1+0x2ae8] ;  /* 0x002ae800011c7983 */ /* 0x001ea20000300a00 */
[----:B----4-:R-:W-:-:S03]  /*9e720*/  PRMT R2, R22, 0x7632, R2 ;  /* 0x0000763216027816 */ /* 0x010fc60000000002 */
[----:B--2---:R0:W-:Y:S04]  /*9e730*/  STG.E.U16 [R28.64], R22 ;  /* 0x000000161c007986 */ /* 0x0041e8000c101504 */
[----:B0-----:R-:W2:Y:S01]  /*9e740*/  LDL.LU.64 R28, [R1+0x2ae0] ;  /* 0x002ae000011c7983 */ /* 0x001ea20000300a00 */
[----:B------:R-:W-:-:S03]  /*9e750*/  PRMT R0, R23, 0x7632, R0 ;  /* 0x0000763217007816 */ /* 0x000fc60000000000 */
[----:B--2---:R0:W-:Y:S04]  /*9e760*/  STG.E.U16 [R28.64], R2 ;  /* 0x000000021c007986 */ /* 0x0041e8000c101504 */
        /* <DEDUP_REMOVED lines=53> */
[----:B------:R-:W2:Y:S04]  /*9eac0*/  LDL.LU R11, [R1+0x264] ;  /* 0x00026400010b7983 */ /* 0x000ea80000300800 */
[----:B------:R-:W2:Y:S04]  /*9ead0*/  LDL.LU R24, [R1+0x224] ;  /* 0x0002240001187983 */ /* 0x000ea80000300800 */
[----:B------:R-:W2:Y:S04]  /*9eae0*/  LDL.LU.64 R14, [R1+0xa08] ;  /* 0x000a0800010e7983 */ /* 0x000ea80000300a00 */
[----:B------:R-:W2:Y:S04]  /*9eaf0*/  LDL.LU.64 R6, [R1+0x920] ;  /* 0x0009200001067983 */ /* 0x000ea80000300a00 */
[----:B------:R-:W2:Y:S04]  /*9eb00*/  LDL.LU.64 R8, [R1+0x918] ;  /* 0x0009180001087983 */ /* 0x000ea80000300a00 */
[----:B------:R0:W-:Y:S04]  /*9eb10*/  STG.E.U16 [R26.64], R0 ;  /* 0x000000001a007986 */ /* 0x0001e8000c101504 */
[----:B------:R-:W2:Y:S04]  /*9eb20*/  LDL.LU.64 R4, [R1+0x910] ;  /* 0x0009100001047983 */ /* 0x000ea80000300a00 */
[----:B0-----:R-:W2:Y:S04]  /*9eb30*/  LDL.LU.64 R26, [R1+0x908] ;  /* 0x00090800011a7983 */ /* 0x001ea80000300a00 */
[----:B------:R-:W2:Y:S04]  /*9eb40*/  LDL.LU R25, [R1+0x1e4] ;  /* 0x0001e40001197983 */ /* 0x000ea80000300800 */
        /* <DEDUP_REMOVED lines=705> */
[----:B--2---:R0:W-:Y:S01]  /*a1760*/  STG.E.U16 [R28.64], R2 ;  /* 0x000000021c007986 */ /* 0x0041e2000c101504 */
[----:B------:R-:W-:Y:S02]  /*a1770*/  STG.E.U16 [R20.64], R23 ;  /* 0x0000001714007986 */ /* 0x000fe4000c101504 */
[----:B------:R1:W-:Y:S02]  /*a1780*/  STG.E.U16 [R16.64], R0 ;  /* 0x0000000010007986 */ /* 0x0003e4000c101504 */
[----:B------:R-:W-:Y:S01]  /*a1790*/  STG.E.U16 [R18.64], R10 ;  /* 0x0000000a12007986 */ /* 0x000fe2000c101504 */
[----:B0-----:R-:W-:Y:S02]  /*a17a0*/  PRMT R2, R10, 0x7632, R2 ;  /* 0x000076320a027816 */ /* 0x001fe40000000002 */
[----:B-1----:R-:W-:-:S03]  /*a17b0*/  PRMT R0, R11, 0x7632, R0 ;  /* 0x000076320b007816 */ /* 0x002fc60000000000 */
[----:B------:R0:W-:Y:S01]  /*a17c0*/  STG.E.U16 [R12.64], R2 ;  /* 0x000000020c007986 */ /* 0x0001e2000c101504 */
[----:B------:R-:W-:Y:S02]  /*a17d0*/  STG.E.U16 [R14.64], R11 ;  /* 0x0000000b0e007986 */ /* 0x000fe4000c101504 */
[----:B------:R-:W-:Y:S02]  /*a17e0*/  STG.E.U16 [R6.64], R0 ;  /* 0x0000000006007986 */ /* 0x000fe4000c101504 */
[----:B------:R-:W-:Y:S01]  /*a17f0*/  STG.E.U16 [R8.64], R24 ;  /* 0x0000001808007986 */ /* 0x000fe2000c101504 */
[----:B0-----:R-:W-:-:S05]  /*a1800*/  PRMT R2, R24, 0x7632, R2 ;  /* 0x0000763218027816 */ /* 0x001fca0000000002 */
[----:B------:R-:W-:Y:S01]  /*a1810*/  STG.E.U16 [R4.64], R2 ;  /* 0x0000000204007986 */ /* 0x000fe2000c101504 */
[----:B------:R0:W-:Y:S03]  /*a1820*/  STG.E.U16 [R26.64], R25 ;  /* 0x000000191a007986 */ /* 0x0001e6000c101504 */
[----:B0-----:R-:W2:Y:S01]  /*a1830*/  LDL.LU.64 R26, [R1+0x7b0] ;  /* 0x0007b000011a7983 */ /* 0x001ea20000300a00 */
[----:B------:R-:W3:Y:S03]  /*a1840*/  LDL.LU R3, [R1+0x158] ;  /* 0x0001580001037983 */ /* 0x000ee60000300800 */
[----:B---3--:R0:W-:Y:S04]  /*a1850*/  STL [R1+0x26c8], R3 ;  /* 0x0026c80301007387 */ /* 0x0081e80000100800 */
[----:B0-----:R-:W3:Y:S04]  /*a1860*/  LDL.LU R3, [R1+0x198] ;  /* 0x0001980001037983 */ /* 0x001ee80000300800 */
[----:B---3--:R0:W-:Y:S04]  /*a1870*/  STL [R1+0x26e0], R3 ;  /* 0x0026e00301007387 */ /* 0x0081e80000100800 */
[----:B0-----:R-:W3:Y:S04]  /*a1880*/  LDL.LU R3, [R1+0x78] ;  /* 0x0000780001037983 */ /* 0x001ee80000300800 */
[----:B---3--:R0:W-:Y:S04]  /*a1890*/  STL [R1+0x26f8], R3 ;  /* 0x0026f80301007387 */ /* 0x0081e80000100800 */
[----:B0-----:R-:W3:Y:S04]  /*a18a0*/  LDL.LU R3, [R1+0x128] ;  /* 0x0001280001037983 */ /* 0x001ee80000300800 */
[----:B---3--:R0:W-:Y:S04]  /*a18b0*/  STL [R1+0x2710], R3 ;  /* 0x0027100301007387 */ /* 0x0081e80000100800 */
[----:B0-----:R-:W3:Y:S01]  /*a18c0*/  LDL.LU R3, [R1+0x168] ;  /* 0x0001680001037983 */ /* 0x001ee20000300800 */
[----:B------:R-:W4:Y:S02]  /*a18d0*/  LDL.LU R22, [R1+0x118] ;  /* 0x0001180001167983 */ /* 0x000f240000300800 */
[----:B------:R-:W2:Y:S02]  /*a18e0*/  LDL.LU.64 R28, [R1+0x6d0] ;  /* 0x0006d000011c7983 */ /* 0x000ea40000300a00 */
        /* <DEDUP_REMOVED lines=22> */
[----:B0-----:R-:W3:Y:S01]  /*a1a50*/  LDL.LU.64 R28, [R1+0x778] ;  /* 0x00077800011c7983 */ /* 0x001ee20000300a00 */
[----:B------:R-:W2:Y:S02]  /*a1a60*/  LDL.LU.64 R20, [R1+0x6c8] ;  /* 0x0006c80001147983 */ /* 0x000ea40000300a00 */
[----:B------:R-:W2:Y:S02]  /*a1a70*/  LDL.LU R23, [R1+0x68] ;  /* 0x0000680001177983 */ /* 0x000ea40000300800 */
[----:B------:R-:W2:Y:S01]  /*a1a80*/  LDL.LU.64 R16, [R1+0x6c0] ;  /* 0x0006c00001107983 */ /* 0x000ea20000300a00 */
[----:B------:R-:W2:Y:S01]  /*a1a90*/  LDL.LU.64 R18, [R1+0x698] ;  /* 0x0006980001127983 */ /* 0x000ea20000300a00 */
[----:B------:R-:W2:Y:S02]  /*a1aa0*/  LDL.LU R10, [R1+0x1cc] ;  /* 0x0001cc00010a7983 */ /* 0x000ea40000300800 */
[----:B------:R-:W2:Y:S02]  /*a1ab0*/  LDL.LU.64 R12, [R1+0x690] ;  /* 0x00069000010c7983 */ /* 0x000ea40000300a00 */
[----:B------:R-:W2:Y:S01]  /*a1ac0*/  LDL.LU R11, [R1+0x18c] ;  /* 0x00018c00010b7983 */ /* 0x000ea20000300800 */
[----:B------:R-:W2:Y:S01]  /*a1ad0*/  LDL.LU R24, [R1+0x14c] ;  /* 0x00014c0001187983 */ /* 0x000ea20000300800 */
[----:B------:R-:W2:Y:S02]  /*a1ae0*/  LDL.LU.64 R14, [R1+0x688] ;  /* 0x00068800010e7983 */ /* 0x000ea40000300a00 */
[----:B------:R-:W2:Y:S02]  /*a1af0*/  LDL.LU.64 R6, [R1+0x680] ;  /* 0x0006800001067983 */ /* 0x000ea40000300a00 */
[----:B------:R-:W2:Y:S01]  /*a1b00*/  LDL.LU.64 R8, [R1+0x678] ;  /* 0x0006780001087983 */ /* 0x000ea20000300a00 */
[----:B------:R0:W-:Y:S04]  /*a1b10*/  STG.E.U16 [R26.64], R0 ;  /* 0x000000001a007986 */ /* 0x0001e8000c101504 */
[----:B------:R-:W2:Y:S04]  /*a1b20*/  LDL.LU.64 R4, [R1+0x670] ;  /* 0x0006700001047983 */ /* 0x000ea80000300a00 */
[----:B0-----:R-:W2:Y:S01]  /*a1b30*/  LDL.LU.64 R26, [R1+0x638] ;  /* 0x00063800011a7983 */ /* 0x001ea20000300a00 */
[----:B------:R-:W2:Y:S03]  /*a1b40*/  LDL.LU R25, [R1+0x10c] ;  /* 0x00010c0001197983 */ /* 0x000ea60000300800 */
[----:B---3--:R0:W-:Y:S04]  /*a1b50*/  STG.E.U16 [R28.64], R3 ;  /* 0x000000031c007986 */ /* 0x0081e8000c101504 */
[----:B0-----:R-:W3:Y:S01]  /*a1b60*/  LDL.LU.64 R28, [R1+0x2718] ;  /* 0x00271800011c7983 */ /* 0x001ee20000300a00 */
[----:B------:R-:W-:-:S02]  /*a1b70*/  PRMT R2, R3, 0x7632, R2 ;  /* 0x0000763203027816 */ /* 0x000fc40000000002 */
[----:B------:R-:W2:Y:S03]  /*a1b80*/  LDL.LU R3, [R1+0x2710] ;  /* 0x0027100001037983 */ /* 0x000ea60000300800 */
[----:B---3--:R0:W-:Y:S04]  /*a1b90*/  STG.E.U16 [R28.64], R2 ;  /* 0x000000021c007986 */ /* 0x0081e8000c101504 */
[----:B0-----:R-:W3:Y:S01]  /*a1ba0*/  LDL.LU.64 R28, [R1+0x2708] ;  /* 0x00270800011c7983 */ /* 0x001ee20000300a00 */
[----:B--2---:R-:W-:-:S03]  /*a1bb0*/  PRMT R0, R3, 0x7632, R0 ;  /* 0x0000763203007816 */ /* 0x004fc60000000000 */
[----:B---3--:R0:W-:Y:S04]  /*a1bc0*/  STG.E.U16 [R28.64], R3 ;  /* 0x000000031c007986 */ /* 0x0081e8000c101504 */
[----:B0-----:R-:W2:Y:S01]  /*a1bd0*/  LDL.LU.64 R28, [R1+0x2700] ;  /* 0x00270000011c7983 */ /* 0x001ea20000300a00 */
[----:B------:R-:W3:Y:S03]  /*a1be0*/  LDL.LU R3, [R1+0x26f8] ;  /* 0x0026f80001037983 */ /* 0x000ee60000300800 */
[----:B--2---:R0:W-:Y:S04]  /*a1bf0*/  STG.E.U16 [R28.64], R0 ;  /* 0x000000001c007986 */ /* 0x0041e8000c101504 */
[----:B0-----:R-:W2:Y:S01]  /*a1c00*/  LDL.LU.64 R28, [R1+0x26f0] ;  /* 0x0026f000011c7983 */ /* 0x001ea20000300a00 */
[----:B---3--:R-:W-:-:S03]  /*a1c10*/  PRMT R2, R3, 0x7632, R2 ;  /* 0x0000763203027816 */ /* 0x008fc60000000002 */
[----:B--2---:R0:W-:Y:S04]  /*a1c20*/  STG.E.U16 [R28.64], R3 ;  /* 0x000000031c007986 */ /* 0x0041e8000c101504 */
        /* <DEDUP_REMOVED lines=12> */
[----:B0-----:R-:W2:Y:S04]  /*a1cf0*/  LDL.LU.64 R28, [R1+0x26b8] ;  /* 0x0026b800011c7983 */ /* 0x001ea80000300a00 */
[----:B--2---:R0:W-:Y:S04]  /*a1d00*/  STG.E.U16 [R28.64], R2 ;  /* 0x000000021c007986 */ /* 0x0041e8000c101504 */
[----:B0-----:R-:W2:Y:S01]  /*a1d10*/  LDL.LU.64 R28, [R1+0x26b0] ;  /* 0x0026b000011c7983 */ /* 0x001ea20000300a00 */
[----:B----4-:R-:W-:-:S02]  /*a1d20*/  PRMT R0, R22, 0x7632, R0 ;  /* 0x0000763216007816 */ /* 0x010fc40000000000 */
[----:B------:R-:W-:Y:S01]  /*a1d30*/  PRMT R2, R23, 0x7632, R2 ;  /* 0x0000763217027816 */ /* 0x000fe20000000002 */
[----:B--2---:R0:W-:Y:S04]  /*a1d40*/  STG.E.U16 [R28.64], R22 ;  /* 0x000000161c007986 */ /* 0x0041e8000c101504 */
[----:B0-----:R-:W2:Y:S04]  /*a1d50*/  LDL.LU.64 R28, [R1+0x26a8] ;  /* 0x0026a800011c7983 */ /* 0x001ea80000300a00 */
[----:B--2---:R0:W-:Y:S01]  /*a1d60*/  STG.E.U16 [R28.64], R0 ;  /* 0x000000001c007986 */ /* 0x0041e2000c101504 */
[----:B------:R-:W-:Y:S02]  /*a1d70*/  STG.E.U16 [R20.64], R23 ;  /* 0x0000001714007986 */ /* 0x000fe4000c101504 */
[----:B------:R1:W-:Y:S02]  /*a1d80*/  STG.E.U16 [R16.64], R2 ;  /* 0x0000000210007986 */ /* 0x0003e4000c101504 */
[----:B------:R-:W-:Y:S01]  /*a1d90*/  STG.E.U16 [R18.64], R10 ;  /* 0x0000000a12007986 */ /* 0x000fe2000c101504 */
[----:B0-----:R-:W-:-:S02]  /*a1da0*/  PRMT R0, R10, 0x7632, R0 ;  /* 0x000076320a007816 */ /* 0x001fc40000000000 */
[----:B-1----:R-:W-:-:S03]  /*a1db0*/  PRMT R2, R11, 0x7632, R2 ;  /* 0x000076320b027816 */ /* 0x002fc60000000002 */
[----:B------:R0:W-:Y:S01]  /*a1dc0*/  STG.E.U16 [R12.64], R0 ;  /* 0x000000000c007986 */ /* 0x0001e2000c101504 */
[----:B------:R1:W-:Y:S02]  /*a1dd0*/  STG.E.U16 [R14.64], R11 ;  /* 0x0000000b0e007986 */ /* 0x0003e4000c101504 */
[----:B------:R-:W-:Y:S02]  /*a1de0*/  STG.E.U16 [R6.64], R2 ;  /* 0x0000000206007986 */ /* 0x000fe4000c101504 */
[----:B------:R2:W-:Y:S01]  /*a1df0*/  STG.E.U16 [R8.64], R24 ;  /* 0x0000001808007986 */ /* 0x0005e2000c101504 */
[----:B0-----:R-:W-:Y:S01]  /*a1e00*/  PRMT R0, R24, 0x7632, R0 ;  /* 0x0000763218007816 */ /* 0x001fe20000000000 */
[----:B-1----:R-:W3:Y:S01]  /*a1e10*/  LDL.LU.64 R14, [R1+0x630] ;  /* 0x00063000010e7983 */ /* 0x002ee20000300a00 */
[----:B------:R-:W4:Y:S02]  /*a1e20*/  LDL.LU.64 R10, [R1+0x628] ;  /* 0x00062800010a7983 */ /* 0x000f240000300a00 */
[----:B--2---:R-:W2:Y:S02]  /*a1e30*/  LDL.LU R24, [R1+0x1bc] ;  /* 0x0001bc0001187983 */ /* 0x004ea40000300800 */
[----:B------:R-:W2:Y:S01]  /*a1e40*/  LDL.LU.64 R6, [R1+0x620] ;  /* 0x0006200001067983 */ /* 0x000ea20000300a00 */
[----:B------:R0:W-:Y:S04]  /*a1e50*/  STG.E.U16 [R4.64], R0 ;  /* 0x0000000004007986 */ /* 0x0001e8000c101504 */
[----:B------:R-:W2:Y:S04]  /*a1e60*/  LDL.LU.64 R8, [R1+0x5f8] ;  /* 0x0005f80001087983 */ /* 0x000ea80000300a00 */
[----:B0-----:R-:W2:Y:S01]  /*a1e70*/  LDL.LU R5, [R1+0x17c] ;  /* 0x00017c0001057983 */ /* 0x001ea20000300800 */
[----:B------:R-:W2:Y:S03]  /*a1e80*/  LDL.LU R3, [R1+0x1ac] ;  /* 0x0001ac0001037983 */ /* 0x000ea60000300800 */
[----:B--2---:R0:W-:Y:S04]  /*a1e90*/  STL [R1+0x2678], R3 ;  /* 0x0026780301007387 */ /* 0x0041e80000100800 */
[----:B0-----:R-:W2:Y:S04]  /*a1ea0*/  LDL.LU R3, [R1+0x9c] ;  /* 0x00009c0001037983 */ /* 0x001ea80000300800 */
[----:B--2---:R0:W-:Y:S04]  /*a1eb0*/  STL [R1+0x2690], R3 ;  /* 0x0026900301007387 */ /* 0x0041e80000100800 */
[----:B0-----:R-:W2:Y:S01]  /*a1ec0*/  LDL.LU R3, [R1+0x13c] ;  /* 0x00013c0001037983 */ /* 0x001ea20000300800 */
[----:B------:R-:W2:Y:S02]  /*a1ed0*/  LDL.LU R20, [R1+0x16c] ;  /* 0x00016c0001147983 */ /* 0x000ea40000300800 */
        /* <DEDUP_REMOVED lines=17> */
[----:B------:R-:W-:Y:S01]  /*a1ff0*/  PRMT R2, R25, 0x7632, R2 ;  /* 0x0000763219027816 */ /* 0x000fe20000000002 */
[----:B------:R-:W-:Y:S01]  /*a2000*/  STG.E.U16 [R26.64], R25 ;  /* 0x000000191a007986 */ /* 0x000fe2000c101504 */
[----:B------:R-:W-:-:S03]  /*a2010*/  PRMT R0, R24, 0x7632, R0 ;  /* 0x0000763218007816 */ /* 0x000fc60000000000 */
[----:B---3--:R-:W-:Y:S04]  /*a2020*/  STG.E.U16 [R14.64], R2 ;  /* 0x000000020e007986 */ /* 0x008fe8000c101504 */
[----:B--2---:R0:W-:Y:S04]  /*a2030*/  STL.64 [R1+0x26a0], R28 ;  /* 0x0026a01c01007387 */ /* 0x0041e80000100a00 */
[----:B0-----:R-:W2:Y:S01]  /*a2040*/  LDL.LU.64 R28, [R1+0x5f0] ;  /* 0x0005f000011c7983 */ /* 0x001ea20000300a00 */
[----:B------:R-:W3:Y:S02]  /*a2050*/  LDL.LU R21, [R1+0x12c] ;  /* 0x00012c0001157983 */ /* 0x000ee40000300800 */
[----:B------:R-:W3:Y:S02]  /*a2060*/  LDL.LU.64 R22, [R1+0x550] ;  /* 0x0005500001167983 */ /* 0x000ee40000300a00 */
[----:B------:R-:W3:Y:S01]  /*a2070*/  LDL.LU R27, [R1+0x7c] ;  /* 0x00007c00011b7983 */ /* 0x000ee20000300800 */
[----:B------:R-:W3:Y:S01]  /*a2080*/  LDL.LU R25, [R1+0x19c] ;  /* 0x00019c0001197983 */ /* 0x000ee20000300800 */
[----:B------:R-:W3:Y:S02]  /*a2090*/  LDL.LU.64 R16, [R1+0x548] ;  /* 0x0005480001107983 */ /* 0x000ee40000300a00 */
[----:B------:R-:W3:Y:S02]  /*a20a0*/  LDL.LU.64 R18, [R1+0x540] ;  /* 0x0005400001127983 */ /* 0x000ee40000300a00 */
[----:B------:R-:W3:Y:S01]  /*a20b0*/  LDL.LU.64 R12, [R1+0x538] ;  /* 0x00053800010c7983 */ /* 0x000ee20000300a00 */
[----:B----4-:R0:W-:Y:S04]  /*a20c0*/  STG.E.U16 [R10.64], R24 ;  /* 0x000000180a007986 */ /* 0x0101e8000c101504 */
[----:B------:R-:W4:Y:S01]  /*a20d0*/  LDL.LU.64 R14, [R1+0x530] ;  /* 0x00053000010e7983 */ /* 0x000f220000300a00 */
[----:B------:R-:W-:Y:S01]  /*a20e0*/  PRMT R2, R5, 0x7632, R2 ;  /* 0x0000763205027816 */ /* 0x000fe20000000002 */
[----:B------:R1:W-:Y:S02]  /*a20f0*/  STG.E.U16 [R6.64], R0 ;  /* 0x0000000006007986 */ /* 0x0003e4000c101504 */
[----:B------:R1:W-:Y:S01]  /*a2100*/  STG.E.U16 [R8.64], R5 ;  /* 0x0000000508007986 */ /* 0x0003e2000c101504 */
[----:B0-----:R-:W3:Y:S01]  /*a2110*/  LDL.LU.64 R10, [R1+0x4f8] ;  /* 0x0004f800010a7983 */ /* 0x001ee20000300a00 */
[----:B------:R-:W3:Y:S02]  /*a2120*/  LDL.LU R26, [R1+0x15c] ;  /* 0x00015c00011a7983 */ /* 0x000ee40000300800 */
[----:B------:R-:W3:Y:S02]  /*a2130*/  LDL.LU R24, [R1+0x11c] ;  /* 0x00011c0001187983 */ /* 0x000ee40000300800 */
[----:B-1----:R-:W3:Y:S01]  /*a2140*/  LDL.LU.64 R6, [R1+0x4f0] ;  /* 0x0004f00001067983 */ /* 0x002ee20000300a00 */
[----:B------:R-:W3:Y:S01]  /*a2150*/  LDL.LU.64 R8, [R1+0x4e8] ;  /* 0x0004e80001087983 */ /* 0x000ee20000300a00 */
[----:B------:R-:W3:Y:S03]  /*a2160*/  LDL.LU.64 R4, [R1+0x4e0] ;  /* 0x0004e00001047983 */ /* 0x000ee60000300a00 */
[----:B--2---:R0:W-:Y:S04]  /*a2170*/  STG.E.U16 [R28.64], R2 ;  /* 0x000000021c007986 */ /* 0x0041e8000c101504 */
[----:B0-----:R-:W2:Y:S01]  /*a2180*/  LDL.LU.64 R28, [R1+0x26a0] ;  /* 0x0026a000011c7983 */ /* 0x001ea20000300a00 */
[----:B------:R-:W-:-:S03]  /*a2190*/  PRMT R0, R3, 0x7632, R0 ;  /* 0x0000763203007816 */ /* 0x000fc60000000000 */
        /* <DEDUP_REMOVED lines=16> */
[----:B------:R-:W-:-:S03]  /*a22a0*/  PRMT R2, R20, 0x7632, R2 ;  /* 0x0000763214027816 */ /* 0x000fc60000000002 */
[----:B--2---:R0:W-:Y:S04]  /*a22b0*/  STG.E.U16 [R28.64], R20 ;  /* 0x000000141c007986 */ /* 0x0041e8000c101504 */
[----:B0-----:R-:W2:Y:S01]  /*a22c0*/  LDL.LU.64 R28, [R1+0x2658] ;  /* 0x00265800011c7983 */ /* 0x001ea20000300a00 */
[----:B------:R-:W-:-:S03]  /*a22d0*/  PRMT R0, R21, 0x7632, R0 ;  /* 0x0000763215007816 */ /* 0x000fc60000000000 */
[----:B--2---:R0:W-:Y:S04]  /*a22e0*/  STG.E.U16 [R28.64], R2 ;  /* 0x000000021c007986 */ /* 0x0041e8000c101504 */
[----:B0-----:R-:W2:Y:S01]  /*a22f0*/  LDL.LU.64 R28, [R1+0x2650] ;  /* 0x00265000011c7983 */ /* 0x001ea20000300a00 */
[----:B------:R-:W-:-:S03]  /*a2300*/  PRMT R2, R27, 0x7632, R2 ;  /* 0x000076321b027816 */ /* 0x000fc60000000002 */
[----:B--2---:R-:W-:Y:S01]  /*a2310*/  STG.E.U16 [R28.64], R21 ;  /* 0x000000151c007986 */ /* 0x004fe2000c101504 */
[----:B------:R0:W-:Y:S02]  /*a2320*/  STG.E.U16 [R22.64], R0 ;  /* 0x0000000016007986 */ /* 0x0001e4000c101504 */
[----:B------:R-:W-:Y:S02]  /*a2330*/  STG.E.U16 [R16.64], R27 ;  /* 0x0000001b10007986 */ /* 0x000fe4000c101504 */
[----:B------:R1:W-:Y:S01]  /*a2340*/  STG.E.U16 [R18.64], R2 ;  /* 0x0000000212007986 */ /* 0x0003e2000c101504 */
[----:B------:R2:W-:Y:S01]  /*a2350*/  STG.E.U16 [R12.64], R25 ;  /* 0x000000190c007986 */ /* 0x0005e2000c101504 */
[----:B0-----:R-:W-:Y:S02]  /*a2360*/  PRMT R0, R25, 0x7632, R0 ;  /* 0x0000763219007816 */ /* 0x001fe40000000000 */
[----:B-1----:R-:W-:Y:S01]  /*a2370*/  PRMT R2, R26, 0x7632, R2 ;  /* 0x000076321a027816 */ /* 0x002fe20000000002 */
[----:B------:R-:W3:Y:S04]  /*a2380*/  LDL.LU.64 R18, [R1+0x4b8] ;  /* 0x0004b80001127983 */ /* 0x000ee80000300a00 */
[----:B----4-:R0:W-:Y:S01]  /*a2390*/  STG.E.U16 [R14.64], R0 ;  /* 0x000000000e007986 */ /* 0x0101e2000c101504 */
[----:B--2---:R-:W2:Y:S02]  /*a23a0*/  LDL.LU R25, [R1+0x6c] ;  /* 0x00006c0001197983 */ /* 0x004ea40000300800 */
[----:B------:R-:W4:Y:S02]  /*a23b0*/  LDL.LU R27, [R1+0x50] ;  /* 0x00005000011b7983 */ /* 0x000f240000300800 */
[----:B------:R1:W-:Y:S01]  /*a23c0*/  STG.E.U16 [R10.64], R26 ;  /* 0x0000001a0a007986 */ /* 0x0003e2000c101504 */
[----:B------:R-:W2:Y:S04]  /*a23d0*/  LDL.LU.64 R12, [R1+0x4b0] ;  /* 0x0004b000010c7983 */ /* 0x000ea80000300a00 */
[----:B------:R-:W-:Y:S01]  /*a23e0*/  STG.E.U16 [R6.64], R2 ;  /* 0x0000000206007986 */ /* 0x000fe2000c101504 */
[----:B------:R-:W-:Y:S01]  /*a23f0*/  STG.E.U16 [R8.64], R24 ;  /* 0x0000001808007986 */ /* 0x000fe2000c101504 */
[----:B0-----:R-:W-:-:S02]  /*a2400*/  PRMT R0, R24, 0x7632, R0 ;  /* 0x0000763218007816 */ /* 0x001fc40000000000 */
[----:B------:R-:W2:Y:S01]  /*a2410*/  LDL.LU.64 R14, [R1+0x4a8] ;  /* 0x0004a800010e7983 */ /* 0x000ea20000300a00 */
[----:B-1----:R-:W2:Y:S03]  /*a2420*/  LDL.LU.64 R10, [R1+0xea8] ;  /* 0x000ea800010a7983 */ /* 0x002ea60000300a00 */
[----:B------:R0:W-:Y:S04]  /*a2430*/  STG.E.U16 [R4.64], R0 ;  /* 0x0000000004007986 */ /* 0x0001e8000c101504 */
[----:B0-----:R-:W2:Y:S04]  /*a2440*/  LDL.LU.64 R4, [R1+0xeb8] ;  /* 0x000eb80001047983 */ /* 0x001ea80000300a00 */
[----:B--2---:R0:W-:Y:S04]  /*a2450*/  STL [R1+0x2640], R4 ;  /* 0x0026400401007387 */ /* 0x0041e80000100800 */
[----:B0-----:R-:W2:Y:S01]  /*a2460*/  LDL.LU R4, [R1+0x20] ;  /* 0x0000200001047983 */ /* 0x001ea20000300800 */
[----:B------:R0:W-:Y:S03]  /*a2470*/  STL [R1+0x2628], R5 ;  /* 0x0026280501007387 */ /* 0x0001e60000100800 */
[----:B0-----:R-:W2:Y:S01]  /*a2480*/  LDL.LU R5, [R1] ;  /* 0x0000000001057983 */ /* 0x001ea20000300800 */
        /* <DEDUP_REMOVED lines=13> */
[----:B---3--:R-:W-:Y:S01]  /*a2560*/  STG.E.U16 [R18.64], R25 ;  /* 0x0000001912007986 */ /* 0x008fe2000c101504 */
[----:B----4-:R-:W-:-:S03]  /*a2570*/  PRMT R0, R27, 0x7632, R0 ;  /* 0x000076321b007816 */ /* 0x010fc60000000000 */
[----:B--2---:R0:W-:Y:S04]  /*a2580*/  STL.64 [R1+0x2648], R8 ;  /* 0x0026480801007387 */ /* 0x0041e80000100a00 */
[----:B0-----:R-:W2:Y:S01]  /*a2590*/  LDL.LU.64 R8, [R1+0xeb0] ;  /* 0x000eb00001087983 */ /* 0x001ea20000300a00 */
[----:B------:R-:W3:Y:S02]  /*a25a0*/  LDL.LU R3, [R1+0x10] ;  /* 0x0000100001037983 */ /* 0x000ee40000300800 */
[----:B------:R-:W3:Y:S02]  /*a25b0*/  LDL.LU.64 R24, [R1+0xef0] ;  /* 0x000ef00001187983 */ /* 0x000ee40000300a00 */
[----:B------:R-:W4:Y:S01]  /*a25c0*/  LDL.LU.64 R28, [R1+0xf00] ;  /* 0x000f0000011c7983 */ /* 0x000f220000300a00 */
[----:B------:R-:W3:Y:S01]  /*a25d0*/  LDL.LU.64 R20, [R1+0xef8] ;  /* 0x000ef80001147983 */ /* 0x000ee20000300a00 */
[----:B------:R-:W3:Y:S02]  /*a25e0*/  LDL.LU.64 R22, [R1+0xf10] ;  /* 0x000f100001167983 */ /* 0x000ee40000300a00 */
[----:B------:R-:W3:Y:S02]  /*a25f0*/  LDL.LU R7, [R1+0x30] ;  /* 0x0000300001077983 */ /* 0x000ee40000300800 */
[----:B------:R-:W3:Y:S01]  /*a2600*/  LDL.LU.64 R16, [R1+0xf28] ;  /* 0x000f280001107983 */ /* 0x000ee20000300a00 */
[----:B------:R0:W-:Y:S04]  /*a2610*/  STG.E.U16 [R12.64], R2 ;  /* 0x000000020c007986 */ /* 0x0001e8000c101504 */
[----:B------:R-:W3:Y:S01]  /*a2620*/  LDL.LU.64 R18, [R1+0xf20] ;  /* 0x000f200001127983 */ /* 0x000ee20000300a00 */
[----:B------:R1:W-:Y:S02]  /*a2630*/  STG.E.U16 [R14.64], R27 ;  /* 0x0000001b0e007986 */ /* 0x0003e4000c101504 */
[----:B------:R1:W-:Y:S01]  /*a2640*/  STG.E.U16 [R10.64], R0 ;  /* 0x000000000a007986 */ /* 0x0003e2000c101504 */
[----:B0-----:R-:W3:Y:S01]  /*a2650*/  LDL.LU.64 R12, [R1+0xf18] ;  /* 0x000f1800010c7983 */ /* 0x001ee20000300a00 */
[----:B-1----:R-:W3:Y:S02]  /*a2660*/  LDL.LU.64 R14, [R1+0xf30] ;  /* 0x000f3000010e7983 */ /* 0x002ee40000300a00 */
[----:B------:R-:W3:Y:S02]  /*a2670*/  LDL.LU R27, [R1+0x80] ;  /* 0x00008000011b7983 */ /* 0x000ee40000300800 */
[----:B------:R-:W3:Y:S01]  /*a2680*/  LDL.LU R26, [R1+0xb0] ;  /* 0x0000b000011a7983 */ /* 0x000ee20000300800 */
[----:B------:R-:W3:Y:S04]  /*a2690*/  LDL.LU.64 R10, [R1+0xf48] ;  /* 0x000f4800010a7983 */ /* 0x000ee80000300a00 */
[----:B--2---:R0:W-:Y:S04]  /*a26a0*/  STG.E.U16 [R8.64], R4 ;  /* 0x0000000408007986 */ /* 0x0041e8000c101504 */
[----:B0-----:R-:W2:Y:S01]  /*a26b0*/  LDL.LU.64 R8, [R1+0x2648] ;  /* 0x0026480001087983 */ /* 0x001ea20000300a00 */
[----:B------:R-:W-:-:S02]  /*a26c0*/  PRMT R2, R4, 0x7632, R2 ;  /* 0x0000763204027816 */ /* 0x000fc40000000002 */
[----:B------:R-:W3:Y:S03]  /*a26d0*/  LDL.LU R4, [R1+0x2640] ;  /* 0x0026400001047983 */ /* 0x000ee60000300800 */
[----:B--2---:R0:W-:Y:S04]  /*a26e0*/  STG.E.U16 [R8.64], R2 ;  /* 0x0000000208007986 */ /* 0x0041e8000c101504 */
[----:B0-----:R-:W2:Y:S01]  /*a26f0*/  LDL.LU.64 R8, [R1+0x2638] ;  /* 0x0026380001087983 */ /* 0x001ea20000300a00 */
[----:B------:R-:W-:-:S03]  /*a2700*/  PRMT R0, R5, 0x7632, R0 ;  /* 0x0000763205007816 */ /* 0x000fc60000000000 */
[----:B--2---:R0:W-:Y:S04]  /*a2710*/  STG.E.U16 [R8.64], R5 ;  /* 0x0000000508007986 */ /* 0x0041e8000c101504 */
[----:B0-----:R-:W2:Y:S01]  /*a2720*/  LDL.LU.64 R8, [R1+0x2630] ;  /* 0x0026300001087983 */ /* 0x001ea20000300a00 */
[----:B------:R-:W3:Y:S03]  /*a2730*/  LDL.LU R5, [R1+0x2628] ;  /* 0x0026280001057983 */ /* 0x000ee60000300800 */
[----:B---3--:R0:W-:Y:S04]  /*a2740*/  STG.E.U16 [R4.64], R0 ;  /* 0x0000000004007986 */ /* 0x0081e8000c101504 */
[----:B0-----:R-:W2:Y:S04]  /*a2750*/  LDL.LU.64 R4, [R1+0x2620] ;  /* 0x0026200001047983 */ /* 0x001ea80000300a00 */
[----:B--2---:R0:W-:Y:S04]  /*a2760*/  STG.E.U16 [R8.64], R4 ;  /* 0x0000000408007986 */ /* 0x0041e8000c101504 */
[----:B0-----:R-:W2:Y:S01]  /*a2770*/  LDL.LU.64 R8, [R1+0x2618] ;  /* 0x0026180001087983 */ /* 0x001ea20000300a00 */
[----:B------:R-:W-:Y:S01]  /*a2780*/  PRMT R2, R4, 0x7632, R2 ;  /* 0x0000763204027816 */ /* 0x000fe20000000002 */
[----:B------:R0:W-:Y:S02]  /*a2790*/  STL [R1+0x2588], R5 ;  /* 0x0025880501007387 */ /* 0x0001e40000100800 */
[----:B0-----:R-:W3:Y:S04]  /*a27a0*/  LDL.LU.64 R4, [R1+0xf08] ;  /* 0x000f080001047983 */ /* 0x001ee80000300a00 */
[----:B--2---:R0:W-:Y:S04]  /*a27b0*/  STG.E.U16 [R8.64], R2 ;  /* 0x0000000208007986 */ /* 0x0041e8000c101504 */
[----:B0-----:R-:W2:Y:S01]  /*a27c0*/  LDL.LU.64 R8, [R1+0x2610] ;  /* 0x0026100001087983 */ /* 0x001ea20000300a00 */
[----:B------:R-:W-:-:S03]  /*a27d0*/  PRMT R0, R6, 0x7632, R0 ;  /* 0x0000763206007816 */ /* 0x000fc60000000000 */
[----:B--2---:R0:W-:Y:S04]  /*a27e0*/  STG.E.U16 [R8.64], R6 ;  /* 0x0000000608007986 */ /* 0x0041e8000c101504 */
[----:B0-----:R-:W2:Y:S01]  /*a27f0*/  LDL.LU.64 R8, [R1+0x2608] ;  /* 0x0026080001087983 */ /* 0x001ea20000300a00 */
[----:B------:R-:W3:Y:S03]  /*a2800*/  LDL.LU R6, [R1+0x2600] ;  /* 0x0026000001067983 */ /* 0x000ee60000300800 */
[----:B--2---:R0:W-:Y:S01]  /*a2810*/  STG.E.U16 [R8.64], R0 ;  /* 0x0000000008007986 */ /* 0x0041e2000c101504 */
[----:B------:R1:W-:Y:S03]  /*a2820*/  STG.E.U16 [R24.64], R3 ;  /* 0x0000000318007986 */ /* 0x0003e6000c101504 */
[----:B0-----:R-:W2:Y:S01]  /*a2830*/  LDL.LU.64 R8, [R1+0x25f8] ;  /* 0x0025f80001087983 */ /* 0x001ea20000300a00 */
[----:B-1----:R-:W2:Y:S01]  /*a2840*/  LDL.LU.64 R24, [R1+0x25f0] ;  /* 0x0025f00001187983 */ /* 0x002ea20000300a00 */
[----:B------:R-:W-:-:S05]  /*a2850*/  PRMT R2, R3, 0x7632, R2 ;  /* 0x0000763203027816 */ /* 0x000fca0000000002 */
[----:B---3--:R0:W-:Y:S01]  /*a2860*/  STG.E.U16 [R4.64], R2 ;  /* 0x0000000204007986 */ /* 0x0081e2000c101504 */
[----:B--2---:R-:W-:-:S03]  /*a2870*/  PRMT R0, R24, 0x7632, R0 ;  /* 0x0000763218007816 */ /* 0x004fc60000000000 */
[----:B----4-:R-:W-:Y:S01]  /*a2880*/  STG.E.U16 [R28.64], R24 ;  /* 0x000000181c007986 */ /* 0x010fe2000c101504 */
[----:B0-----:R-:W-:-:S03]  /*a2890*/  PRMT R2, R8, 0x7632, R2 ;  /* 0x0000763208027816 */ /* 0x001fc60000000002 */
[----:B------:R0:W-:Y:S01]  /*a28a0*/  STG.E.U16 [R20.64], R0 ;  /* 0x0000000014007986 */ /* 0x0001e2000c101504 */
[----:B------:R-:W-:Y:S03]  /*a28b0*/  STG.E.U16 [R22.64], R8 ;  /* 0x0000000816007986 */ /* 0x000fe6000c101504 */
[----:B------:R-:W-:Y:S01]  /*a28c0*/  STL [R1+0x258c], R25 ;  /* 0x00258c1901007387 */ /* 0x000fe20000100800 */
[----:B------:R1:W-:Y:S02]  /*a28d0*/  STG.E.U16 [R16.64], R2 ;  /* 0x0000000210007986 */ /* 0x0003e4000c101504 */
[----:B------:R-:W-:Y:S02]  /*a28e0*/  STL [R1+0x2590], R9 ;  /* 0x0025900901007387 */ /* 0x000fe40000100800 */
[----:B------:R2:W-:Y:S01]  /*a28f0*/  STG.E.U16 [R18.64], R7 ;  /* 0x0000000712007986 */ /* 0x0005e2000c101504 */
[----:B0-----:R-:W-:-:S02]  /*a2900*/  PRMT R0, R7, 0x7632, R0 ;  /* 0x0000763207007816 */ /* 0x001fc40000000000 */
[----:B-1----:R-:W-:-:S03]  /*a2910*/  PRMT R2, R27, 0x7632, R2 ;  /* 0x000076321b027816 */ /* 0x002fc60000000002 */
[----:B------:R0:W-:Y:S04]  /*a2920*/  STG.E.U16 [R12.64], R0 ;  /* 0x000000000c007986 */ /* 0x0001e8000c101504 */
[----:B--2---:R-:W2:Y:S01]  /*a2930*/  LDL.LU.64 R18, [R1+0xf40] ;  /* 0x000f400001127983 */ /* 0x004ea20000300a00 */
[----:B------:R1:W-:Y:S03]  /*a2940*/  STG.E.U16 [R14.64], R27 ;  /* 0x0000001b0e007986 */ /* 0x0003e6000c101504 */
[----:B0-----:R-:W3:Y:S01]  /*a2950*/  LDL.LU.64 R12, [R1+0xf38] ;  /* 0x000f3800010c7983 */ /* 0x001ee20000300a00 */
[----:B-1----:R-:W4:Y:S02]  /*a2960*/  LDL.LU.64 R14, [R1+0xf60] ;  /* 0x000f6000010e7983 */ /* 0x002f240000300a00 */
[----:B------:R-:W2:Y:S02]  /*a2970*/  LDL.LU R27, [R1+0xc0] ;  /* 0x0000c000011b7983 */ /* 0x000ea40000300800 */
[----:B------:R-:W-:Y:S01]  /*a2980*/  STG.E.U16 [R10.64], R2 ;  /* 0x000000020a007986 */ /* 0x000fe2000c101504 */
[----:B--2---:R0:W-:Y:S04]  /*a2990*/  STL [R1+0x25d8], R27 ;  /* 0x0025d81b01007387 */ /* 0x0041e80000100800 */
[----:B0-----:R-:W2:Y:S01]  /*a29a0*/  LDL.LU R27, [R1+0xd0] ;  /* 0x0000d000011b7983 */ /* 0x001ea20000300800 */
[----:B------:R-:W2:Y:S03]  /*a29b0*/  LDL.LU.64 R10, [R1+0xf98] ;  /* 0x000f9800010a7983 */ /* 0x000ea60000300a00 */
        /* <DEDUP_REMOVED lines=8> */
[----:B------:R-:W2:Y:S03]  /*a2a40*/  LDL.LU.64 R8, [R1+0xfc0] ;  /* 0x000fc00001087983 */ /* 0x000ea60000300a00 */
[----:B--2---:R0:W-:Y:S04]  /*a2a50*/  STL.64 [R1+0x2598], R8 ;  /* 0x0025980801007387 */ /* 0x0041e80000100a00 */
[----:B0-----:R-:W2:Y:S04]  /*a2a60*/  LDL.LU.64 R8, [R1+0xfc8] ;  /* 0x000fc80001087983 */ /* 0x001ea80000300a00 */
[----:B--2---:R0:W-:Y:S04]  /*a2a70*/  STL [R1+0x25a0], R9 ;  /* 0x0025a00901007387 */ /* 0x0041e80000100800 */
[----:B0-----:R-:W2:Y:S04]  /*a2a80*/  LDL.LU R9, [R1+0xf0] ;  /* 0x0000f00001097983 */ /* 0x001ea80000300800 */
[----:B--2---:R0:W-:Y:S04]  /*a2a90*/  STL.64 [R1+0x25b0], R8 ;  /* 0x0025b00801007387 */ /* 0x0041e80000100a00 */
[----:B0-----:R-:W2:Y:S04]  /*a2aa0*/  LDL.LU.64 R8, [R1+0xf88] ;  /* 0x000f880001087983 */ /* 0x001ea80000300a00 */
[----:B--2---:R0:W-:Y:S04]  /*a2ab0*/  STL [R1+0x25b8], R9 ;  /* 0x0025b80901007387 */ /* 0x0041e80000100800 */
[----:B0-----:R-:W2:Y:S01]  /*a2ac0*/  LDL.LU R9, [R1+0xe0] ;  /* 0x0000e00001097983 */ /* 0x001ea20000300800 */
[----:B------:R-:W2:Y:S02]  /*a2ad0*/  LDL.LU R3, [R1+0x54] ;  /* 0x0000540001037983 */ /* 0x000ea40000300800 */
[----:B------:R-:W2:Y:S02]  /*a2ae0*/  LDL.LU.64 R24, [R1+0xfb8] ;  /* 0x000fb80001187983 */ /* 0x000ea40000300a00 */
[----:B--2---:R0:W-:Y:S04]  /*a2af0*/  STL.64 [R1+0x25a8], R24 ;  /* 0x0025a81801007387 */ /* 0x0041e80000100a00 */
[----:B0-----:R-:W2:Y:S01]  /*a2b00*/  LDL.LU.64 R24, [R1+0xfb0] ;  /* 0x000fb00001187983 */ /* 0x001ea20000300a00 */
[----:B------:R-:W-:-:S03]  /*a2b10*/  PRMT R0, R26, 0x7632, R0 ;  /* 0x000076321a007816 */ /* 0x000fc60000000000 */
[----:B------:R-:W-:Y:S01]  /*a2b20*/  STG.E.U16 [R18.64], R26 ;  /* 0x0000001a12007986 */ /* 0x000fe2000c101504 */
[----:B------:R-:W-:-:S03]  /*a2b30*/  PRMT R2, R6, 0x7632, R2 ;  /* 0x0000763206027816 */ /* 0x000fc60000000002 */
[----:B---3--:R-:W-:Y:S01]  /*a2b40*/  STG.E.U16 [R12.64], R0 ;  /* 0x000000000c007986 */ /* 0x008fe2000c101504 */
[----:B----4-:R-:W-:Y:S02]  /*a2b50*/  STG.E.U16 [R14.64], R6 ;  /* 0x000000060e007986 */ /* 0x010fe4000c101504 */
[----:B------:R-:W-:Y:S01]  /*a2b60*/  STG.E.U16 [R10.64], R2 ;  /* 0x000000020a007986 */ /* 0x000fe2000c101504 */
[----:B--2---:R0:W-:Y:S04]  /*a2b70*/  STL.64 [R1+0x25c0], R24 ;  /* 0x0025c01801007387 */ /* 0x0041e80000100a00 */
[----:B0-----:R-:W2:Y:S01]  /*a2b80*/  LDL.LU.64 R24, [R1+0xf90] ;  /* 0x000f900001187983 */ /* 0x001ea20000300a00 */
[----:B------:R-:W3:Y:S02]  /*a2b90*/  LDL.LU R22, [R1+0x24] ;  /* 0x0000240001167983 */ /* 0x000ee40000300800 */
[----:B------:R-:W4:Y:S02]  /*a2ba0*/  LDL.LU R23, [R1+0x4] ;  /* 0x0000040001177983 */ /* 0x000f240000300800 */
[----:B------:R-:W2:Y:S01]  /*a2bb0*/  LDL.LU.64 R4, [R1+0xfd0] ;  /* 0x000fd00001047983 */ /* 0x000ea20000300a00 */
[----:B------:R-:W2:Y:S01]  /*a2bc0*/  LDL.LU.64 R28, [R1+0xfe8] ;  /* 0x000fe800011c7983 */ /* 0x000ea20000300a00 */
[----:B------:R-:W2:Y:S02]  /*a2bd0*/  LDL.LU.64 R20, [R1+0xfe0] ;  /* 0x000fe00001147983 */ /* 0x000ea40000300a00 */
[----:B------:R-:W2:Y:S02]  /*a2be0*/  LDL.LU.64 R16, [R1+0xfd8] ;  /* 0x000fd80001107983 */ /* 0x000ea40000300a00 */
[----:B------:R-:W2:Y:S01]  /*a2bf0*/  LDL.LU R26, [R1+0x44] ;  /* 0x00004400011a7983 */ /* 0x000ea20000300800 */
[----:B------:R-:W2:Y:S01]  /*a2c00*/  LDL.LU.64 R18, [R1+0xff0] ;  /* 0x000ff00001127983 */ /* 0x000ea20000300a00 */
[----:B------:R-:W2:Y:S02]  /*a2c10*/  LDL.LU.64 R12, [R1+0x1018] ;  /* 0x00101800010c7983 */ /* 0x000ea40000300a00 */
[----:B------:R-:W2:Y:S02]  /*a2c20*/  LDL.LU.64 R14, [R1+0x1010] ;  /* 0x00101000010e7983 */ /* 0x000ea40000300a00 */
[----:B------:R-:W2:Y:S01]  /*a2c30*/  LDL.LU.64 R6, [R1+0xff8] ;  /* 0x000ff80001067983 */ /* 0x000ea20000300a00 */
[----:B------:R-:W2:Y:S01]  /*a2c40*/  LDL.LU.64 R10, [R1+0x25e8] ;  /* 0x0025e800010a7983 */ /* 0x000ea20000300a00 */
        /* <DEDUP_REMOVED lines=9> */
[----:B------:R-:W3:Y:S01]  /*a2ce0*/  LDL.LU R27, [R1+0x14] ;  /* 0x00001400011b7983 */ /* 0x000ee20000300800 */
[----:B------:R-:W-:Y:S02]  /*a2cf0*/  PRMT R0, R9, 0x7632, R0 ;  /* 0x0000763209007816 */ /* 0x000fe40000000000 */
[----:B--2---:R0:W-:Y:S01]  /*a2d00*/  STG.E.U16 [R10.64], R2 ;  /* 0x000000020a007986 */ /* 0x0041e2000c101504 */
[----:B------:R1:W-:Y:S03]  /*a2d10*/  STG.E.U16 [R24.64], R9 ;  /* 0x0000000918007986 */ /* 0x0003e6000c101504 */
[----:B0-----:R-:W3:Y:S01]  /*a2d20*/  LDL.LU.64 R10, [R1+0x1020] ;  /* 0x00102000010a7983 */ /* 0x001ee20000300a00 */
[----:B-1----:R-:W2:Y:S02]  /*a2d30*/  LDL.LU.64 R24, [R1+0x25c0] ;  /* 0x0025c00001187983 */ /* 0x002ea40000300a00 */
[----:B------:R-:W2:Y:S02]  /*a2d40*/  LDL.LU R9, [R1+0x25b8] ;  /* 0x0025b80001097983 */ /* 0x000ea40000300800 */
[----:B--2---:R0:W-:Y:S04]  /*a2d50*/  STG.E.U16 [R8.64], R0 ;  /* 0x0000000008007986 */ /* 0x0041e8000c101504 */
[----:B0-----:R-:W2:Y:S04]  /*a2d60*/  LDL.LU.64 R8, [R1+0x25b0] ;  /* 0x0025b00001087983 */ /* 0x001ea80000300a00 */
[----:B--2---:R0:W-:Y:S01]  /*a2d70*/  STG.E.U16 [R24.64], R9 ;  /* 0x0000000918007986 */ /* 0x0041e2000c101504 */
[----:B------:R-:W-:-:S03]  /*a2d80*/  PRMT R2, R9, 0x7632, R2 ;  /* 0x0000763209027816 */ /* 0x000fc60000000002 */
[----:B0-----:R-:W2:Y:S01]  /*a2d90*/  LDL.LU.64 R24, [R1+0x25a8] ;  /* 0x0025a80001187983 */ /* 0x001ea20000300a00 */
[----:B------:R-:W2:Y:S01]  /*a2da0*/  LDL.LU R9, [R1+0x25a0] ;  /* 0x0025a00001097983 */ /* 0x000ea20000300800 */
[----:B------:R-:W-:Y:S02]  /*a2db0*/  PRMT R0, R3, 0x7632, R0 ;  /* 0x0000763203007816 */ /* 0x000fe40000000000 */
[----:B--2---:R0:W-:Y:S04]  /*a2dc0*/  STG.E.U16 [R8.64], R2 ;  /* 0x0000000208007986 */ /* 0x0041e8000c101504 */
[----:B0-----:R-:W2:Y:S01]  /*a2dd0*/  LDL.LU.64 R8, [R1+0x2598] ;  /* 0x0025980001087983 */ /* 0x001ea20000300a00 */
[----:B------:R-:W-:-:S03]  /*a2de0*/  PRMT R2, R22, 0x7632, R2 ;  /* 0x0000763216027816 */ /* 0x000fc60000000002 */
[----:B--2---:R0:W-:Y:S01]  /*a2df0*/  STG.E.U16 [R8.64], R3 ;  /* 0x0000000308007986 */ /* 0x0041e2000c101504 */
[----:B------:R1:W-:Y:S02]  /*a2e00*/  STG.E.U16 [R24.64], R0 ;  /* 0x0000000018007986 */ /* 0x0003e4000c101504 */
[----:B------:R2:W-:Y:S01]  /*a2e10*/  STG.E.U16 [R4.64], R22 ;  /* 0x0000001604007986 */ /* 0x0005e2000c101504 */
[----:B0-----:R-:W3:Y:S01]  /*a2e20*/  LDL.LU R9, [R1+0x2590] ;  /* 0x0025900001097983 */ /* 0x001ee20000300800 */
[----:B-1----:R-:W3:Y:S02]  /*a2e30*/  LDL.LU R25, [R1+0x258c] ;  /* 0x00258c0001197983 */ /* 0x002ee40000300800 */
[----:B--2---:R-:W2:Y:S01]  /*a2e40*/  LDL.LU R5, [R1+0x2588] ;  /* 0x0025880001057983 */ /* 0x004ea20000300800 */
[----:B----4-:R-:W-:Y:S01]  /*a2e50*/  PRMT R0, R23, 0x7632, R0 ;  /* 0x0000763217007816 */ /* 0x010fe20000000000 */
[----:B------:R0:W-:Y:S01]  /*a2e60*/  STG.E.U16 [R28.64], R2 ;  /* 0x000000021c007986 */ /* 0x0001e2000c101504 */
[----:B------:R1:W-:Y:S03]  /*a2e70*/  STG.E.U16 [R20.64], R23 ;  /* 0x0000001714007986 */ /* 0x0003e6000c101504 */
[----:B------:R4:W-:Y:S04]  /*a2e80*/  STG.E.U16 [R16.64], R0 ;  /* 0x0000000010007986 */ /* 0x0009e8000c101504 */
[----:B0-----:R-:W3:Y:S01]  /*a2e90*/  LDL.LU.64 R28, [R1+0x1038] ;  /* 0x00103800011c7983 */ /* 0x001ee20000300a00 */
[----:B-1----:R-:W3:Y:S01]  /*a2ea0*/  LDL.LU.64 R22, [R1+0x1030] ;  /* 0x0010300001167983 */ /* 0x002ee20000300a00 */
[----:B----4-:R-:W-:-:S02]  /*a2eb0*/  PRMT R0, R26, 0x7632, R0 ;  /* 0x000076321a007816 */ /* 0x010fc40000000000 */
[----:B--2---:R-:W-:Y:S01]  /*a2ec0*/  PRMT R2, R5, 0x7632, R2 ;  /* 0x0000763205027816 */ /* 0x004fe20000000002 */
[----:B------:R0:W-:Y:S04]  /*a2ed0*/  STG.E.U16 [R18.64], R5 ;  /* 0x0000000512007986 */ /* 0x0001e8000c101504 */
[----:B------:R-:W-:Y:S01]  /*a2ee0*/  STG.E.U16 [R12.64], R2 ;  /* 0x000000020c007986 */ /* 0x000fe2000c101504 */
[----:B------:R-:W-:Y:S02]  /*a2ef0*/  STG.E.U16 [R14.64], R26 ;  /* 0x0000001a0e007986 */ /* 0x000fe4000c101504 */
[----:B------:R1:W-:Y:S01]  /*a2f00*/  STG.E.U16 [R6.64], R0 ;  /* 0x0000000006007986 */ /* 0x0003e2000c101504 */
[----:B0-----:R-:W2:Y:S04]  /*a2f10*/  LDL.LU.64 R18, [R1+0x1028] ;  /* 0x0010280001127983 */ /* 0x001ea80000300a00 */
[----:B-1----:R-:W4:Y:S01]  /*a2f20*/  LDL.LU.64 R6, [R1+0x1040] ;  /* 0x0010400001067983 */ /* 0x002f220000300a00 */
[----:B------:R-:W2:Y:S02]  /*a2f30*/  LDL.LU R13, [R1+0x34] ;  /* 0x00003400010d7983 */ /* 0x000ea40000300800 */
[----:B------:R-:W2:Y:S02]  /*a2f40*/  LDL.LU R26, [R1+0xb4] ;  /* 0x0000b400011a7983 */ /* 0x000ea40000300800 */
[----:B--2---:R-:W-:Y:S01]  /*a2f50*/  STL [R1+0x2570], R26 ;  /* 0x0025701a01007387 */ /* 0x004fe20000100800 */
[----:B------:R-:W2:Y:S02]  /*a2f60*/  LDL.LU R3, [R1+0xa4] ;  /* 0x0000a40001037983 */ /* 0x000ea40000300800 */
[----:B------:R-:W2:Y:S02]  /*a2f70*/  LDL.LU R14, [R1+0xd4] ;  /* 0x0000d400010e7983 */ /* 0x000ea40000300800 */
[----:B------:R-:W2:Y:S01]  /*a2f80*/  LDL.LU.64 R20, [R1+0x1048] ;  /* 0x0010480001147983 */ /* 0x000ea20000300a00 */
[----:B---3--:R-:W-:Y:S04]  /*a2f90*/  STG.E.U16 [R10.64], R27 ;  /* 0x0000001b0a007986 */ /* 0x008fe8000c101504 */
[----:B--2---:R0:W-:Y:S04]  /*a2fa0*/  STL.64 [R1+0x2580], R20 ;  /* 0x0025801401007387 */ /* 0x0041e80000100a00 */
[----:B0-----:R-:W2:Y:S01]  /*a2fb0*/  LDL.LU.64 R20, [R1+0x1058] ;  /* 0x0010580001147983 */ /* 0x001ea20000300a00 */
[----:B------:R-:W3:Y:S02]  /*a2fc0*/  LDL.LU R26, [R1+0x84] ;  /* 0x00008400011a7983 */ /* 0x000ee40000300800 */
[----:B------:R-:W2:Y:S02]  /*a2fd0*/  LDL.LU.64 R10, [R1+0x10a0] ;  /* 0x0010a000010a7983 */ /* 0x000ea40000300a00 */
        /* <DEDUP_REMOVED lines=8> */
[----:B0-----:R-:W2:Y:S01]  /*a3060*/  LDL.LU.64 R10, [R1+0x1080] ;  /* 0x00108000010a7983 */ /* 0x001ea20000300a00 */
[----:B------:R-:W-:-:S03]  /*a3070*/  PRMT R0, R25, 0x7632, R0 ;  /* 0x0000763219007816 */ /* 0x000fc60000000000 */
[----:B------:R0:W-:Y:S01]  /*a3080*/  STG.E.U16 [R28.64], R2 ;  /* 0x000000021c007986 */ /* 0x0001e2000c101504 */
[----:B------:R-:W-:Y:S03]  /*a3090*/  STG.E.U16 [R22.64], R25 ;  /* 0x0000001916007986 */ /* 0x000fe6000c101504 */
[----:B------:R-:W-:Y:S01]  /*a30a0*/  STG.E.U16 [R18.64], R0 ;  /* 0x0000000012007986 */ /* 0x000fe2000c101504 */
[----:B----4-:R-:W-:Y:S01]  /*a30b0*/  STG.E.U16 [R6.64], R9 ;  /* 0x0000000906007986 */ /* 0x010fe2000c101504 */
[----:B0-----:R-:W-:-:S05]  /*a30c0*/  PRMT R2, R9, 0x7632, R2 ;  /* 0x0000763209027816 */ /* 0x001fca0000000002 */
[----:B------:R-:W-:Y:S04]  /*a30d0*/  STG.E.U16 [R20.64], R2 ;  /* 0x0000000214007986 */ /* 0x000fe8000c101504 */
[----:B--2---:R0:W-:Y:S04]  /*a30e0*/  STL.64 [R1+0x2578], R10 ;  /* 0x0025780a01007387 */ /* 0x0041e80000100a00 */
[----:B0-----:R-:W3:Y:S01]  /*a30f0*/  LDL.LU.64 R10, [R1+0x1068] ;  /* 0x00106800010a7983 */ /* 0x001ee20000300a00 */
[----:B------:R-:W2:Y:S02]  /*a3100*/  LDL.LU.64 R4, [R1+0x1098] ;  /* 0x0010980001047983 */ /* 0x000ea40000300a00 */
[----:B------:R-:W4:Y:S02]  /*a3110*/  LDL.LU.64 R16, [R1+0x1090] ;  /* 0x0010900001107983 */ /* 0x000f240000300a00 */
[----:B------:R-:W2:Y:S01]  /*a3120*/  LDL.LU.64 R24, [R1+0x1050] ;  /* 0x0010500001187983 */ /* 0x000ea20000300a00 */
[----:B------:R-:W3:Y:S01]  /*a3130*/  LDL.LU R15, [R1+0xc4] ;  /* 0x0000c400010f7983 */ /* 0x000ee20000300800 */
[----:B------:R-:W3:Y:S02]  /*a3140*/  LDL.LU.64 R28, [R1+0x10a8] ;  /* 0x0010a800011c7983 */ /* 0x000ee40000300a00 */
[----:B------:R-:W3:Y:S02]  /*a3150*/  LDL.LU.64 R6, [R1+0x10c0] ;  /* 0x0010c00001067983 */ /* 0x000ee40000300a00 */
[----:B------:R-:W3:Y:S01]  /*a3160*/  LDL.LU.64 R8, [R1+0x10b8] ;  /* 0x0010b80001087983 */ /* 0x000ee20000300a00 */
[----:B------:R-:W3:Y:S01]  /*a3170*/  LDL.LU.64 R22, [R1+0x10b0] ;  /* 0x0010b00001167983 */ /* 0x000ee20000300a00 */
[----:B------:R-:W3:Y:S02]  /*a3180*/  LDL.LU.64 R18, [R1+0x10c8] ;  /* 0x0010c80001127983 */ /* 0x000ee40000300a00 */
[----:B------:R-:W3:Y:S02]  /*a3190*/  LDL.LU R27, [R1+0x58] ;  /* 0x00005800011b7983 */ /* 0x000ee40000300800 */
[----:B------:R-:W3:Y:S01]  /*a31a0*/  LDL.LU.64 R20, [R1+0x2580] ;  /* 0x0025800001147983 */ /* 0x000ee20000300a00 */
[----:B------:R-:W-:Y:S01]  /*a31b0*/  PRMT R0, R13, 0x7632, R0 ;  /* 0x000076320d007816 */ /* 0x000fe20000000000 */
[----:B--2---:R0:W-:Y:S04]  /*a31c0*/  STG.E.U16 [R24.64], R13 ;  /* 0x0000000d18007986 */ /* 0x0041e8000c101504 */
[----:B---3--:R1:W-:Y:S01]  /*a31d0*/  STG.E.U16 [R20.64], R0 ;  /* 0x0000000014007986 */ /* 0x0083e2000c101504 */
[----:B------:R2:W-:Y:S03]  /*a31e0*/  STG.E.U16 [R10.64], R26 ;  /* 0x0000001a0a007986 */ /* 0x0005e6000c101504 */
[----:B0-----:R-:W3:Y:S01]  /*a31f0*/  LDL.LU.64 R12, [R1+0x10e0] ;  /* 0x0010e000010c7983 */ /* 0x001ee20000300a00 */
[----:B------:R-:W3:Y:S03]  /*a3200*/  LDL.LU.64 R24, [R1+0x10d8] ;  /* 0x0010d80001187983 */ /* 0x000ee60000300a00 */
[----:B-1----:R-:W3:Y:S01]  /*a3210*/  LDL.LU.64 R20, [R1+0x10d0] ;  /* 0x0010d00001147983 */ /* 0x002ee20000300a00 */
[----:B--2---:R-:W2:Y:S01]  /*a3220*/  LDL.LU.64 R10, [R1+0x2578] ;  /* 0x00257800010a7983 */ /* 0x004ea20000300a00 */
[----:B------:R-:W-:-:S02]  /*a3230*/  PRMT R2, R26, 0x7632, R2 ;  /* 0x000076321a027816 */ /* 0x000fc40000000002 */
[----:B------:R-:W3:Y:S04]  /*a3240*/  LDL.LU R26, [R1+0x2570] ;  /* 0x00257000011a7983 */ /* 0x000ee80000300800 */
        /* <DEDUP_REMOVED lines=14> */
[----:B------:R0:W-:Y:S01]  /*a3330*/  STG.E.U16 [R4.64], R14 ;  /* 0x0000000e04007986 */ /* 0x0001e2000c101504 */
[----:B------:R-:W-:Y:S01]  /*a3340*/  PRMT R2, R15, 0x7632, R2 ;  /* 0x000076320f027816 */ /* 0x000fe20000000002 */
[----:B----4-:R1:W-:Y:S01]  /*a3350*/  STG.E.U16 [R16.64], R0 ;  /* 0x0000000010007986 */ /* 0x0103e2000c101504 */
[----:B------:R4:W-:Y:S03]  /*a3360*/  STG.E.U16 [R28.64], R15 ;  /* 0x0000000f1c007986 */ /* 0x0009e6000c101504 */
[----:B------:R4:W-:Y:S02]  /*a3370*/  STG.E.U16 [R6.64], R2 ;  /* 0x0000000206007986 */ /* 0x0009e4000c101504 */
[----:B---3--:R3:W-:Y:S01]  /*a3380*/  STG.E.U16 [R8.64], R26 ;  /* 0x0000001a08007986 */ /* 0x0087e2000c101504 */
[----:B0-----:R-:W2:Y:S01]  /*a3390*/  LDL.LU.64 R4, [R1+0x10e8] ;  /* 0x0010e80001047983 */ /* 0x001ea20000300a00 */
[----:B------:R-:W2:Y:S01]  /*a33a0*/  LDL.LU R14, [R1+0x28] ;  /* 0x00002800010e7983 */ /* 0x000ea20000300800 */
[----:B-1----:R-:W-:Y:S01]  /*a33b0*/  PRMT R0, R26, 0x7632, R0 ;  /* 0x000076321a007816 */ /* 0x002fe20000000000 */
[----:B------:R-:W2:Y:S01]  /*a33c0*/  LDL.LU R17, [R1+0x8] ;  /* 0x0000080001117983 */ /* 0x000ea20000300800 */
[----:B----4-:R-:W4:Y:S04]  /*a33d0*/  LDL.LU.64 R28, [R1+0x1100] ;  /* 0x00110000011c7983 */ /* 0x010f280000300a00 */
[----:B------:R0:W-:Y:S01]  /*a33e0*/  STG.E.U16 [R22.64], R0 ;  /* 0x0000000016007986 */ /* 0x0001e2000c101504 */
[----:B------:R-:W4:Y:S02]  /*a33f0*/  LDL.LU.64 R6, [R1+0x2538] ;  /* 0x0025380001067983 */ /* 0x000f240000300a00 */
[----:B---3--:R-:W3:Y:S01]  /*a3400*/  LDL.LU R26, [R1+0x2530] ;  /* 0x00253000011a7983 */ /* 0x008ee20000300800 */
[----:B0-----:R-:W-:Y:S01]  /*a3410*/  PRMT R0, R27, 0x7632, R0 ;  /* 0x000076321b007816 */ /* 0x001fe20000000000 */
[----:B------:R-:W3:Y:S01]  /*a3420*/  LDL.LU.64 R22, [R1+0x10f8] ;  /* 0x0010f80001167983 */ /* 0x000ee20000300a00 */
[----:B--2---:R-:W-:-:S03]  /*a3430*/  PRMT R2, R11, 0x7632, R2 ;  /* 0x000076320b027816 */ /* 0x004fc60000000002 */
[----:B------:R0:W-:Y:S04]  /*a3440*/  STG.E.U16 [R18.64], R11 ;  /* 0x0000000b12007986 */ /* 0x0001e8000c101504 */
[----:B------:R1:W-:Y:S01]  /*a3450*/  STG.E.U16 [R12.64], R2 ;  /* 0x000000020c007986 */ /* 0x0003e2000c101504 */
[----:B------:R-:W-:Y:S02]  /*a3460*/  STG.E.U16 [R24.64], R27 ;  /* 0x0000001b18007986 */ /* 0x000fe4000c101504 */
[----:B------:R2:W-:Y:S01]  /*a3470*/  STG.E.U16 [R20.64], R0 ;  /* 0x0000000014007986 */ /* 0x0005e2000c101504 */
[----:B0-----:R-:W3:Y:S04]  /*a3480*/  LDL.LU.64 R18, [R1+0x10f0] ;  /* 0x0010f00001127983 */ /* 0x001ee80000300a00 */
[----:B-1----:R-:W3:Y:S01]  /*a3490*/  LDL.LU R12, [R1+0x48] ;  /* 0x00004800010c7983 */ /* 0x002ee20000300800 */
[----:B--2---:R-:W2:Y:S03]  /*a34a0*/  LDL.LU.64 R20, [R1+0x1110] ;  /* 0x0011100001147983 */ /* 0x004ea60000300a00 */
[----:B--2---:R0:W-:Y:S04]  /*a34b0*/  STL.64 [R1+0x2518], R20 ;  /* 0x0025181401007387 */ /* 0x0041e80000100a00 */
[----:B0-----:R-:W2:Y:S04]  /*a34c0*/  LDL.LU.64 R20, [R1+0x1118] ;  /* 0x0011180001147983 */ /* 0x001ea80000300a00 */
[----:B--2---:R0:W-:Y:S04]  /*a34d0*/  STL.64 [R1+0x2520], R20 ;  /* 0x0025201401007387 */ /* 0x0041e80000100a00 */
[----:B0-----:R-:W2:Y:S01]  /*a34e0*/  LDL.LU.64 R20, [R1+0x1120] ;  /* 0x0011200001147983 */ /* 0x001ea20000300a00 */
[----:B------:R-:W-:-:S03]  /*a34f0*/  MOV R15, R10 ;  /* 0x0000000a000f7202 */ /* 0x000fc60000000f00 */
[----:B--2---:R0:W-:Y:S04]  /*a3500*/  STL.64 [R1+0x2528], R20 ;  /* 0x0025281401007387 */ /* 0x0041e80000100a00 */
[----:B0-----:R-:W2:Y:S01]  /*a3510*/  LDL.LU.64 R20, [R1+0x1108] ;  /* 0x0011080001147983 */ /* 0x001ea20000300a00 */
[----:B------:R-:W2:Y:S02]  /*a3520*/  LDL.LU R27, [R1+0x18] ;  /* 0x00001800011b7983 */ /* 0x000ea40000300800 */
[----:B------:R-:W2:Y:S02]  /*a3530*/  LDL.LU.64 R10, [R1+0x1138] ;  /* 0x00113800010a7983 */ /* 0x000ea40000300a00 */
[----:B--2---:R0:W-:Y:S04]  /*a3540*/  STL.64 [R1+0x2500], R10 ;  /* 0x0025000a01007387 */ /* 0x0041e80000100a00 */
[----:B0-----:R-:W2:Y:S01]  /*a3550*/  LDL.LU.64 R10, [R1+0x1140] ;  /* 0x00114000010a7983 */ /* 0x001ea20000300a00 */
[----:B------:R-:W-:-:S03]  /*a3560*/  PRMT R2, R14, 0x7632, R2 ;  /* 0x000076320e027816 */ /* 0x000fc60000000002 */
[----:B------:R-:W-:Y:S01]  /*a3570*/  STG.E.U16 [R4.64], R14 ;  /* 0x0000000e04007986 */ /* 0x000fe2000c101504 */
[----:B------:R-:W-:-:S03]  /*a3580*/  PRMT R0, R17, 0x7632, R0 ;  /* 0x0000763211007816 */ /* 0x000fc60000000000 */
[----:B----4-:R-:W-:Y:S01]  /*a3590*/  STG.E.U16 [R28.64], R2 ;  /* 0x000000021c007986 */ /* 0x010fe2000c101504 */
[----:B---3--:R-:W-:Y:S02]  /*a35a0*/  STG.E.U16 [R22.64], R17 ;  /* 0x0000001116007986 */ /* 0x008fe4000c101504 */
[----:B------:R-:W-:Y:S02]  /*a35b0*/  STG.E.U16 [R18.64], R0 ;  /* 0x0000000012007986 */ /* 0x000fe4000c101504 */
[----:B------:R-:W-:Y:S01]  /*a35c0*/  STG.E.U16 [R20.64], R6 ;  /* 0x0000000614007986 */ /* 0x000fe2000c101504 */
[----:B--2---:R0:W-:Y:S04]  /*a35d0*/  STL.64 [R1+0x2510], R10 ;  /* 0x0025100a01007387 */ /* 0x0041e80000100a00 */
[----:B0-----:R-:W2:Y:S01]  /*a35e0*/  LDL.LU.64 R10, [R1+0x1128] ;  /* 0x00112800010a7983 */ /* 0x001ea20000300a00 */
[----:B------:R-:W3:Y:S02]  /*a35f0*/  LDL.LU R3, [R1+0x38] ;  /* 0x0000380001037983 */ /* 0x000ee40000300800 */
[----:B------:R-:W4:Y:S02]  /*a3600*/  LDL.LU.64 R8, [R1+0x1160] ;  /* 0x0011600001087983 */ /* 0x000f240000300a00 */
[----:B------:R-:W3:Y:S01]  /*a3610*/  LDL.LU.64 R24, [R1+0x1158] ;  /* 0x0011580001187983 */ /* 0x000ee20000300a00 */
[----:B------:R-:W2:Y:S01]  /*a3620*/  LDL.LU.64 R4, [R1+0x1150] ;  /* 0x0011500001047983 */ /* 0x000ea20000300a00 */
[----:B------:R-:W2:Y:S02]  /*a3630*/  LDL.LU.64 R28, [R1+0x1168] ;  /* 0x00116800011c7983 */ /* 0x000ea40000300a00 */
[----:B------:R-:W2:Y:S02]  /*a3640*/  LDL.LU R13, [R1+0x88] ;  /* 0x00008800010d7983 */ /* 0x000ea40000300800 */
[----:B------:R-:W2:Y:S01]  /*a3650*/  LDL.LU R14, [R1+0xb8] ;  /* 0x0000b800010e7983 */ /* 0x000ea20000300800 */
[----:B------:R-:W2:Y:S01]  /*a3660*/  LDL.LU.64 R22, [R1+0x1180] ;  /* 0x0011800001167983 */ /* 0x000ea20000300a00 */
[----:B------:R-:W2:Y:S02]  /*a3670*/  LDL.LU.64 R16, [R1+0x1178] ;  /* 0x0011780001107983 */ /* 0x000ea40000300a00 */
[----:B------:R-:W2:Y:S02]  /*a3680*/  LDL.LU.64 R18, [R1+0x1170] ;  /* 0x0011700001127983 */ /* 0x000ea40000300a00 */
[----:B------:R-:W2:Y:S01]  /*a3690*/  LDL.LU.64 R20, [R1+0x2528] ;  /* 0x0025280001147983 */ /* 0x000ea20000300a00 */
[----:B------:R-:W-:Y:S01]  /*a36a0*/  PRMT R2, R6, 0x7632, R2 ;  /* 0x0000763206027816 */ /* 0x000fe20000000002 */
[----:B------:R0:W-:Y:S04]  /*a36b0*/  STL [R1+0x24c0], R7 ;  /* 0x0024c00701007387 */ /* 0x0001e80000100800 */
[----:B0-----:R-:W3:Y:S04]  /*a36c0*/  LDL.LU.64 R6, [R1+0x1148] ;  /* 0x0011480001067983 */ /* 0x001ee80000300a00 */
[----:B--2---:R0:W-:Y:S04]  /*a36d0*/  STG.E.U16 [R20.64], R2 ;  /* 0x0000000214007986 */ /* 0x0041e8000c101504 */
[----:B0-----:R-:W2:Y:S01]  /*a36e0*/  LDL.LU.64 R20, [R1+0x2520] ;  /* 0x0025200001147983 */ /* 0x001ea20000300a00 */
[----:B------:R-:W-:-:S03]  /*a36f0*/  PRMT R0, R12, 0x7632, R0 ;  /* 0x000076320c007816 */ /* 0x000fc60000000000 */
[----:B--2---:R0:W-:Y:S04]  /*a3700*/  STG.E.U16 [R20.64], R12 ;  /* 0x0000000c14007986 */ /* 0x0041e8000c101504 */
[----:B0-----:R-:W2:Y:S01]  /*a3710*/  LDL.LU.64 R20, [R1+0x2518] ;  /* 0x0025180001147983 */ /* 0x001ea20000300a00 */
[----:B------:R-:W3:Y:S01]  /*a3720*/  LDL.LU R12, [R1+0xa8] ;  /* 0x0000a800010c7983 */ /* 0x000ee20000300800 */
[----:B------:R-:W-:Y:S02]  /*a3730*/  PRMT R2, R27, 0x7632, R2 ;  /* 0x000076321b027816 */ /* 0x000fe40000000002 */
[----:B--2---:R0:W-:Y:S01]  /*a3740*/  STG.E.U16 [R20.64], R0 ;  /* 0x0000000014007986 */ /* 0x0041e2000c101504 */
[----:B------:R1:W-:Y:S03]  /*a3750*/  STG.E.U16 [R10.64], R27 ;  /* 0x0000001b0a007986 */ /* 0x0003e6000c101504 */
[----:B0-----:R-:W2:Y:S01]  /*a3760*/  LDL.LU.64 R20, [R1+0x1188] ;  /* 0x0011880001147983 */ /* 0x001ea20000300a00 */
[----:B-1----:R-:W2:Y:S02]  /*a3770*/  LDL.LU.64 R10, [R1+0x2510] ;  /* 0x00251000010a7983 */ /* 0x002ea40000300a00 */
[----:B------:R-:W3:Y:S01]  /*a3780*/  LDL.LU R27, [R1+0x2508] ;  /* 0x00250800011b7983 */ /* 0x000ee20000300800 */
[----:B--2---:R0:W-:Y:S04]  /*a3790*/  STG.E.U16 [R10.64], R2 ;  /* 0x000000020a007986 */ /* 0x0041e8000c101504 */
[----:B0-----:R-:W2:Y:S01]  /*a37a0*/  LDL.LU.64 R10, [R1+0x2500] ;  /* 0x00250000010a7983 */ /* 0x001ea20000300a00 */
[----:B------:R-:W-:-:S03]  /*a37b0*/  PRMT R0, R26, 0x7632, R0 ;  /* 0x000076321a007816 */ /* 0x000fc60000000000 */
[----:B--2---:R0:W-:Y:S04]  /*a37c0*/  STG.E.U16 [R10.64], R26 ;  /* 0x0000001a0a007986 */ /* 0x0041e8000c101504 */
[----:B0-----:R-:W2:Y:S01]  /*a37d0*/  LDL.LU.64 R10, [R1+0x24f8] ;  /* 0x0024f800010a7983 */ /* 0x001ea20000300a00 */
[----:B---3--:R0:W-:Y:S03]  /*a37e0*/  STL [R1+0x24b8], R27 ;  /* 0x0024b81b01007387 */ /* 0x0081e60000100800 */
[----:B0-----:R-:W3:Y:S01]  /*a37f0*/  LDL.LU.64 R26, [R1+0x1130] ;  /* 0x00113000011a7983 */ /* 0x001ee20000300a00 */
[----:B--2---:R-:W-:-:S03]  /*a3800*/  PRMT R2, R10, 0x7632, R2 ;  /* 0x000076320a027816 */ /* 0x004fc60000000002 */
[----:B------:R-:W-:Y:S04]  /*a3810*/  STL [R1+0x24bc], R11 ;  /* 0x0024bc0b01007387 */ /* 0x000fe80000100800 */
[----:B---3--:R0:W-:Y:S01]  /*a3820*/  STG.E.U16 [R26.64], R0 ;  /* 0x000000001a007986 */ /* 0x0081e2000c101504 */
[----:B------:R-:W-:Y:S02]  /*a3830*/  STG.E.U16 [R6.64], R10 ;  /* 0x0000000a06007986 */ /* 0x000fe4000c101504 */
[----:B----4-:R1:W-:Y:S02]  /*a3840*/  STG.E.U16 [R8.64], R2 ;  /* 0x0000000208007986 */ /* 0x0103e4000c101504 */
[----:B------:R-:W-:Y:S01]  /*a3850*/  STG.E.U16 [R24.64], R3 ;  /* 0x0000000318007986 */ /* 0x000fe2000c101504 */
[----:B0-----:R-:W-:-:S02]  /*a3860*/  PRMT R0, R3, 0x7632, R0 ;  /* 0x0000763203007816 */ /* 0x001fc40000000000 */
[----:B-1----:R-:W-:-:S03]  /*a3870*/  PRMT R2, R13, 0x7632, R2 ;  /* 0x000076320d027816 */ /* 0x002fc60000000002 */
[----:B------:R0:W-:Y:S01]  /*a3880*/  STG.E.U16 [R4.64], R0 ;  /* 0x0000000004007986 */ /* 0x0001e2000c101504 */
[----:B------:R1:W-:Y:S02]  /*a3890*/  STG.E.U16 [R28.64], R13 ;  /* 0x0000000d1c007986 */ /* 0x0003e4000c101504 */
[----:B------:R2:W-:Y:S02]  /*a38a0*/  STG.E.U16 [R22.64], R2 ;  /* 0x0000000216007986 */ /* 0x0005e4000c101504 */
[----:B------:R3:W-:Y:S01]  /*a38b0*/  STG.E.U16 [R16.64], R14 ;  /* 0x0000000e10007986 */ /* 0x0007e2000c101504 */
[----:B0-----:R-:W-:Y:S01]  /*a38c0*/  PRMT R0, R14, 0x7632, R0 ;  /* 0x000076320e007816 */ /* 0x001fe20000000000 */
[----:B-1----:R-:W4:Y:S01]  /*a38d0*/  LDL.LU R13, [R1+0xd8] ;  /* 0x0000d800010d7983 */ /* 0x002f220000300800 */
[----:B--2---:R-:W2:Y:S02]  /*a38e0*/  LDL.LU.64 R22, [R1+0x11a0] ;  /* 0x0011a00001167983 */ /* 0x004ea40000300a00 */
[----:B------:R-:W2:Y:S02]  /*a38f0*/  LDL.LU.64 R26, [R1+0x1198] ;  /* 0x00119800011a7983 */ /* 0x000ea40000300a00 */
[----:B---3--:R-:W3:Y:S01]  /*a3900*/  LDL.LU.64 R16, [R1+0x1190] ;  /* 0x0011900001107983 */ /* 0x008ee20000300a00 */
[----:B------:R0:W-:Y:S04]  /*a3910*/  STG.E.U16 [R18.64], R0 ;  /* 0x0000000012007986 */ /* 0x0001e8000c101504 */
[----:B0-----:R-:W2:Y:S01]  /*a3920*/  LDL.LU.64 R18, [R1+0x11a8] ;  /* 0x0011a80001127983 */ /* 0x001ea20000300a00 */
[----:B------:R-:W2:Y:S02]  /*a3930*/  LDL.LU R14, [R1+0xc8] ;  /* 0x0000c800010e7983 */ /* 0x000ea40000300800 */
[----:B------:R-:W2:Y:S02]  /*a3940*/  LDL.LU R8, [R1+0xe8] ;  /* 0x0000e80001087983 */ /* 0x000ea40000300800 */
[----:B------:R-:W2:Y:S02]  /*a3950*/  LDL.LU R3, [R1+0x5c] ;  /* 0x00005c0001037983 */ /* 0x000ea40000300800 */
[----:B--2---:R-:W-:Y:S01]  /*a3960*/  STL [R1+0x24d8], R3 ;  /* 0x0024d80301007387 */ /* 0x004fe20000100800 */
[----:B------:R-:W2:Y:S03]  /*a3970*/  LDL.LU.64 R4, [R1+0x11b0] ;  /* 0x0011b00001047983 */ /* 0x000ea60000300a00 */
[----:B--2---:R0:W-:Y:S04]  /*a3980*/  STL.64 [R1+0x24e8], R4 ;  /* 0x0024e80401007387 */ /* 0x0041e80000100a00 */
[----:B0-----:R-:W2:Y:S04]  /*a3990*/  LDL.LU.64 R4, [R1+0x11b8] ;  /* 0x0011b80001047983 */ /* 0x001ea80000300a00 */
[----:B------:R-:W-:Y:S04]  /*a39a0*/  STG.E.U16 [R20.64], R12 ;  /* 0x0000000c14007986 */ /* 0x000fe8000c101504 */
[----:B--2---:R0:W-:Y:S04]  /*a39b0*/  STL.64 [R1+0x24f0], R4 ;  /* 0x0024f00401007387 */ /* 0x0041e80000100a00 */
[----:B0-----:R-:W2:Y:S01]  /*a39c0*/  LDL.LU.64 R4, [R1+0x11c0] ;  /* 0x0011c00001047983 */ /* 0x001ea20000300a00 */
[----:B------:R-:W2:Y:S02]  /*a39d0*/  LDL.LU R3, [R1+0xf8] ;  /* 0x0000f80001037983 */ /* 0x000ea40000300800 */
[----:B------:R-:W2:Y:S02]  /*a39e0*/  LDL.LU.64 R20, [R1+0x11d0] ;  /* 0x0011d00001147983 */ /* 0x000ea40000300a00 */
[----:B--2---:R0:W-:Y:S04]  /*a39f0*/  STL.64 [R1+0x24c8], R20 ;  /* 0x0024c81401007387 */ /* 0x0041e80000100a00 */
[----:B0-----:R-:W2:Y:S04]  /*a3a00*/  LDL.LU.64 R20, [R1+0x11d8] ;  /* 0x0011d80001147983 */ /* 0x001ea80000300a00 */
[----:B--2---:R0:W-:Y:S04]  /*a3a10*/  STL.64 [R1+0x24d0], R20 ;  /* 0x0024d01401007387 */ /* 0x0041e80000100a00 */
[----:B0-----:R-:W2:Y:S01]  /*a3a20*/  LDL.LU.64 R20, [R1+0x11e0] ;  /* 0x0011e00001147983 */ /* 0x001ea20000300a00 */
[----:B------:R-:W-:-:S03]  /*a3a30*/  PRMT R2, R12, 0x7632, R2 ;  /* 0x000076320c027816 */ /* 0x000fc60000000002 */
[----:B--2---:R0:W-:Y:S04]  /*a3a40*/  STL.64 [R1+0x24e0], R20 ;  /* 0x0024e01401007387 */ /* 0x0041e80000100a00 */
[----:B0-----:R-:W2:Y:S01]  /*a3a50*/  LDL.LU.64 R20, [R1+0x11c8] ;  /* 0x0011c80001147983 */ /* 0x001ea20000300a00 */
[----:B------:R-:W2:Y:S02]  /*a3a60*/  LDL.LU R12, [R1+0x2c] ;  /* 0x00002c00010c7983 */ /* 0x000ea40000300800 */
[----:B------:R-:W2:Y:S01]  /*a3a70*/  LDL.LU R29, [R1+0xc] ;  /* 0x00000c00011d7983 */ /* 0x000ea20000300800 */
[----:B----4-:R-:W-:Y:S01]  /*a3a80*/  PRMT R0, R13, 0x7632, R0 ;  /* 0x000076320d007816 */ /* 0x010fe20000000000 */
[----:B------:R0:W-:Y:S01]  /*a3a90*/  STG.E.U16 [R22.64], R2 ;  /* 0x0000000216007986 */ /* 0x0001e2000c101504 */
[----:B------:R-:W-:Y:S03]  /*a3aa0*/  STG.E.U16 [R26.64], R13 ;  /* 0x0000000d1a007986 */ /* 0x000fe6000c101504 */
[----:B---3--:R-:W-:Y:S01]  /*a3ab0*/  STG.E.U16 [R16.64], R0 ;  /* 0x0000000010007986 */ /* 0x008fe2000c101504 */
[----:B------:R-:W-:Y:S01]  /*a3ac0*/  STG.E.U16 [R18.64], R14 ;  /* 0x0000000e12007986 */ /* 0x000fe2000c101504 */
[----:B0-----:R-:W-:-:S05]  /*a3ad0*/  PRMT R2, R14, 0x7632, R2 ;  /* 0x000076320e027816 */ /* 0x001fca0000000002 */
[----:B------:R-:W-:Y:S04]  /*a3ae0*/  STG.E.U16 [R4.64], R2 ;  /* 0x0000000204007986 */ /* 0x000fe8000c101504 */
[----:B--2---:R0:W-:Y:S04]  /*a3af0*/  STL [R1+0x24c4], R29 ;  /* 0x0024c41d01007387 */ /* 0x0041e80000100800 */
[----:B0-----:R-:W2:Y:S01]  /*a3b00*/  LDL.LU.64 R28, [R1+0x11e8] ;  /* 0x0011e800011c7983 */ /* 0x001ea20000300a00 */
[----:B------:R-:W3:Y:S02]  /*a3b10*/  LDL.LU.64 R6, [R1+0x1200] ;  /* 0x0012000001067983 */ /* 0x000ee40000300a00 */
[----:B------:R-:W4:Y:S02]  /*a3b20*/  LDL.LU.64 R24, [R1+0x11f8] ;  /* 0x0011f80001187983 */ /* 0x000f240000300a00 */
[----:B------:R-:W2:Y:S01]  /*a3b30*/  LDL.LU.64 R22, [R1+0x11f0] ;  /* 0x0011f00001167983 */ /* 0x000ea20000300a00 */
[----:B------:R-:W2:Y:S01]  /*a3b40*/  LDL.LU.64 R10, [R1+0x1208] ;  /* 0x00120800010a7983 */ /* 0x000ea20000300a00 */
[----:B------:R-:W2:Y:S02]  /*a3b50*/  LDL.LU R13, [R1+0x4c] ;  /* 0x00004c00010d7983 */ /* 0x000ea40000300800 */
[----:B------:R-:W2:Y:S02]  /*a3b60*/  LDL.LU.64 R26, [R1+0x1220] ;  /* 0x00122000011a7983 */ /* 0x000ea40000300a00 */
[----:B------:R-:W2:Y:S01]  /*a3b70*/  LDL.LU.64 R16, [R1+0x1210] ;  /* 0x0012100001107983 */ /* 0x000ea20000300a00 */
[----:B------:R-:W2:Y:S01]  /*a3b80*/  LDL.LU.64 R18, [R1+0x1228] ;  /* 0x0012280001127983 */ /* 0x000ea20000300a00 */
[----:B------:R-:W2:Y:S02]  /*a3b90*/  LDL.LU R14, [R1+0x1c] ;  /* 0x00001c00010e7983 */ /* 0x000ea40000300800 */
[----:B------:R-:W2:Y:S01]  /*a3ba0*/  LDL.LU.64 R4, [R1+0x24f0] ;  /* 0x0024f00001047983 */ /* 0x000ea20000300a00 */
[----:B------:R-:W-:Y:S01]  /*a3bb0*/  PRMT R0, R8, 0x7632, R0 ;  /* 0x0000763208007816 */ /* 0x000fe20000000000 */
[----:B--2---:R0:W-:Y:S04]  /*a3bc0*/  STG.E.U16 [R4.64], R8 ;  /* 0x0000000804007986 */ /* 0x0041e8000c101504 */
[----:B0-----:R-:W2:Y:S01]  /*a3bd0*/  LDL.LU.64 R4, [R1+0x24e8] ;  /* 0x0024e80001047983 */ /* 0x001ea20000300a00 */
[----:B------:R-:W3:Y:S01]  /*a3be0*/  LDL.LU.64 R8, [R1+0x1240] ;  /* 0x0012400001087983 */ /* 0x000ee20000300a00 */
[----:B------:R-:W-:-:S02]  /*a3bf0*/  PRMT R2, R3, 0x7632, R2 ;  /* 0x0000763203027816 */ /* 0x000fc40000000002 */
[----:B--2---:R0:W-:Y:S01]  /*a3c00*/  STG.E.U16 [R4.64], R0 ;  /* 0x0000000004007986 */ /* 0x0041e2000c101504 */
[----:B------:R1:W-:Y:S03]  /*a3c10*/  STG.E.U16 [R20.64], R3 ;  /* 0x0000000314007986 */ /* 0x0003e6000c101504 */
[----:B0-----:R-:W2:Y:S01]  /*a3c20*/  LDL.LU.64 R4, [R1+0x1238] ;  /* 0x0012380001047983 */ /* 0x001ea20000300a00 */
[----:B-1----:R-:W2:Y:S02]  /*a3c30*/  LDL.LU.64 R20, [R1+0x24e0] ;  /* 0x0024e00001147983 */ /* 0x002ea40000300a00 */
[----:B------:R-:W3:Y:S01]  /*a3c40*/  LDL.LU R3, [R1+0x24d8] ;  /* 0x0024d80001037983 */ /* 0x000ee20000300800 */
[----:B--2---:R0:W-:Y:S04]  /*a3c50*/  STG.E.U16 [R20.64], R2 ;  /* 0x0000000214007986 */ /* 0x0041e8000c101504 */
[----:B0-----:R-:W2:Y:S01]  /*a3c60*/  LDL.LU.64 R20, [R1+0x24d0] ;  /* 0x0024d00001147983 */ /* 0x001ea20000300a00 */
[----:B---3--:R-:W-:-:S03]  /*a3c70*/  PRMT R0, R3, 0x7632, R0 ;  /* 0x0000763203007816 */ /* 0x008fc60000000000 */
[----:B--2---:R0:W-:Y:S04]  /*a3c80*/  STG.E.U16 [R20.64], R3 ;  /* 0x0000000314007986 */ /* 0x0041e8000c101504 */
[----:B0-----:R-:W2:Y:S01]  /*a3c90*/  LDL.LU.64 R20, [R1+0x24c8] ;  /* 0x0024c80001147983 */ /* 0x001ea20000300a00 */
[----:B------:R-:W-:-:S03]  /*a3ca0*/  PRMT R2, R12, 0x7632, R2 ;  /* 0x000076320c027816 */ /* 0x000fc60000000002 */
[----:B--2---:R0:W-:Y:S01]  /*a3cb0*/  STG.E.U16 [R20.64], R0 ;  /* 0x0000000014007986 */ /* 0x0041e2000c101504 */
[----:B------:R1:W-:Y:S02]  /*a3cc0*/  STG.E.U16 [R28.64], R12 ;  /* 0x0000000c1c007986 */ /* 0x0003e4000c101504 */
[----:B------:R2:W-:Y:S01]  /*a3cd0*/  STG.E.U16 [R6.64], R2 ;  /* 0x0000000206007986 */ /* 0x0005e2000c101504 */
[----:B0-----:R-:W3:Y:S01]  /*a3ce0*/  LDL.LU.64 R20, [R1+0x1230] ;  /* 0x0012300001147983 */ /* 0x001ee20000300a00 */
[----:B-1----:R-:W3:Y:S02]  /*a3cf0*/  LDL.LU R29, [R1+0x24c4] ;  /* 0x0024c400011d7983 */ /* 0x002ee40000300800 */
[----:B------:R-:W4:Y:S02]  /*a3d00*/  LDL.LU R12, [R1+0x3c] ;  /* 0x00003c00010c7983 */ /* 0x000f240000300800 */
[----:B--2---:R-:W2:Y:S01]  /*a3d10*/  LDL.LU R7, [R1+0x24c0] ;  /* 0x0024c00001077983 */ /* 0x004ea20000300800 */
[----:B---3--:R-:W-:Y:S01]  /*a3d20*/  PRMT R0, R29, 0x7632, R0 ;  /* 0x000076321d007816 */ /* 0x008fe20000000000 */
[----:B----4-:R0:W-:Y:S01]  /*a3d30*/  STG.E.U16 [R24.64], R29 ;  /* 0x0000001d18007986 */ /* 0x0101e2000c101504 */
[----:B--2---:R-:W-:-:S03]  /*a3d40*/  PRMT R2, R7, 0x7632, R2 ;  /* 0x0000763207027816 */ /* 0x004fc60000000002 */
[----:B------:R1:W-:Y:S01]  /*a3d50*/  STG.E.U16 [R22.64], R0 ;  /* 0x0000000016007986 */ /* 0x0003e2000c101504 */
[----:B------:R2:W-:Y:S03]  /*a3d60*/  STG.E.U16 [R10.64], R7 ;  /* 0x000000070a007986 */ /* 0x0005e6000c101504 */
[----:B0-----:R-:W3:Y:S04]  /*a3d70*/  LDL.LU.64 R24, [R1+0x1258] ;  /* 0x0012580001187983 */ /* 0x001ee80000300a00 */
[----:B-1----:R-:W4:Y:S01]  /*a3d80*/  LDL.LU.64 R22, [R1+0x1250] ;  /* 0x0012500001167983 */ /* 0x002f220000300a00 */
[----:B------:R-:W3:Y:S02]  /*a3d90*/  LDL.LU R29, [R1+0x8c] ;  /* 0x00008c00011d7983 */ /* 0x000ee40000300800 */
[----:B--2---:R-:W2:Y:S02]  /*a3da0*/  LDL.LU R11, [R1+0x24bc] ;  /* 0x0024bc00010b7983 */ /* 0x004ea40000300800 */
[----:B------:R-:W2:Y:S01]  /*a3db0*/  LDL.LU.64 R6, [R1+0x1218] ;  /* 0x0012180001067983 */ /* 0x000ea20000300a00 */
[----:B------:R0:W-:Y:S04]  /*a3dc0*/  STG.E.U16 [R26.64], R2 ;  /* 0x000000021a007986 */ /* 0x0001e8000c101504 */
[----:B0-----:R-:W3:Y:S01]  /*a3dd0*/  LDL.LU R27, [R1+0x24b8] ;  /* 0x0024b800011b7983 */ /* 0x001ee20000300800 */
[----:B------:R-:W-:-:S02]  /*a3de0*/  PRMT R0, R13, 0x7632, R0 ;  /* 0x000076320d007816 */ /* 0x000fc40000000000 */
[----:B------:R-:W-:Y:S01]  /*a3df0*/  PRMT R2, R14, 0x7632, R2 ;  /* 0x000076320e027816 */ /* 0x000fe20000000002 */
[----:B--2---:R0:W-:Y:S02]  /*a3e00*/  STG.E.U16 [R6.64], R13 ;  /* 0x0000000d06007986 */ /* 0x0041e4000c101504 */
[----:B------:R1:W-:Y:S02]  /*a3e10*/  STG.E.U16 [R16.64], R0 ;  /* 0x0000000010007986 */ /* 0x0003e4000c101504 */
[----:B------:R2:W-:Y:S02]  /*a3e20*/  STG.E.U16 [R18.64], R14 ;  /* 0x0000000e12007986 */ /* 0x0005e4000c101504 */
[----:B------:R-:W-:Y:S01]  /*a3e30*/  STG.E.U16 [R8.64], R2 ;  /* 0x0000000208007986 */ /* 0x000fe2000c101504 */
[----:B0-----:R-:W4:Y:S01]  /*a3e40*/  LDL.LU.64 R6, [R1+0x1270] ;  /* 0x0012700001067983 */ /* 0x001f220000300a00 */
[----:B-1----:R-:W4:Y:S02]  /*a3e50*/  LDL.LU.64 R16, [R1+0x1268] ;  /* 0x0012680001107983 */ /* 0x002f240000300a00 */
[----:B--2---:R-:W2:Y:S01]  /*a3e60*/  LDL.LU R18, [R1+0xbc] ;  /* 0x0000bc0001127983 */ /* 0x004ea20000300800 */
[----:B---3--:R-:W-:Y:S01]  /*a3e70*/  PRMT R0, R27, 0x7632, R0 ;  /* 0x000076321b007816 */ /* 0x008fe20000000000 */
[----:B------:R0:W-:Y:S04]  /*a3e80*/  STG.E.U16 [R4.64], R27 ;  /* 0x0000001b04007986 */ /* 0x0001e8000c101504 */
[----:B0-----:R-:W3:Y:S01]  /*a3e90*/  LDL.LU.64 R26, [R1+0x1260] ;  /* 0x00126000011a7983 */ /* 0x001ee20000300a00 */
[----:B------:R-:W2:Y:S02]  /*a3ea0*/  LDL.LU.64 R8, [R1+0x1280] ;  /* 0x0012800001087983 */ /* 0x000ea40000300a00 */
[----:B------:R-:W2:Y:S01]  /*a3eb0*/  LDL.LU.64 R4, [R1+0x1278] ;  /* 0x0012780001047983 */ /* 0x000ea20000300a00 */
[----:B------:R-:W0:Y:S01]  /*a3ec0*/  S2R R13, SR_TID.X ;  /* 0x00000000000d7919 */ /* 0x000e220000002100 */
[----:B------:R-:W-:-:S03]  /*a3ed0*/  PRMT R2, R11, 0x7632, R2 ;  /* 0x000076320b027816 */ /* 0x000fc60000000002 */
[----:B--2---:R1:W-:Y:S04]  /*a3ee0*/  STL.64 [R1+0x24b0], R4 ;  /* 0x0024b00401007387 */ /* 0x0043e80000100a00 */
[----:B-1----:R-:W2:Y:S01]  /*a3ef0*/  LDL.LU.64 R4, [R1+0x1248] ;  /* 0x0012480001047983 */ /* 0x002ea20000300a00 */
[C---:B0-----:R-:W-:Y:S01]  /*a3f00*/  IMAD.SHL.U32 R3, R13.reuse, 0x1000, RZ ;  /* 0x000010000d037824 */ /* 0x041fe200078e00ff */
[----:B------:R-:W-:-:S04]  /*a3f10*/  LOP3.LUT R14, R13, 0x7f, RZ, 0xc0, !PT ;  /* 0x0000007f0d0e7812 */ /* 0x000fc800078ec0ff */
[----:B------:R-:W-:Y:S01]  /*a3f20*/  LOP3.LUT R3, R3, 0x6000, RZ, 0xc0, !PT ;  /* 0x0000600003037812 */ /* 0x000fe200078ec0ff */
[----:B------:R0:W-:Y:S03]  /*a3f30*/  STG.E.U16 [R20.64], R0 ;  /* 0x0000000014007986 */ /* 0x0001e6000c101504 */
[----:B------:R-:W-:Y:S01]  /*a3f40*/  LEA R3, R14, R3, 0x4 ;  /* 0x000000030e037211 */ /* 0x000fe200078e20ff */
[----:B0-----:R-:W4:Y:S01]  /*a3f50*/  LDL.LU.64 R20, [R1+0x1288] ;  /* 0x0012880001147983 */ /* 0x001f220000300a00 */
[----:B------:R-:W4:Y:S01]  /*a3f60*/  LDL.LU R19, [R1+0xac] ;  /* 0x0000ac0001137983 */ /* 0x000f220000300800 */
[----:B------:R-:W-:Y:S02]  /*a3f70*/  PRMT R0, R12, 0x7632, R0 ;  /* 0x000076320c007816 */ /* 0x000fe40000000000 */
[----:B--2---:R-:W-:Y:S01]  /*a3f80*/  STG.E.U16 [R4.64], R11 ;  /* 0x0000000b04007986 */ /* 0x004fe2000c101504 */
[----:B---3--:R-:W-:Y:S02]  /*a3f90*/  STG.E.U16 [R26.64], R2 ;  /* 0x000000021a007986 */ /* 0x008fe4000c101504 */
[----:B------:R-:W-:Y:S02]  /*a3fa0*/  STG.E.U16 [R24.64], R12 ;  /* 0x0000000c18007986 */ /* 0x000fe4000c101504 */
[----:B------:R-:W0:Y:S04]  /*a3fb0*/  LDS.128 R24, [R3] ;  /* 0x0000000003187984 */ /* 0x000e280000000c00 */
[----:B----4-:R-:W-:Y:S01]  /*a3fc0*/  STG.E.U16 [R22.64], R0 ;  /* 0x0000000016007986 */ /* 0x010fe2000c101504 */
[----:B------:R-:W-:Y:S03]  /*a3fd0*/  STG.E.U16 [R6.64], R29 ;  /* 0x0000001d06007986 */ /* 0x000fe6000c101504 */
[----:B0-----:R0:W-:Y:S02]  /*a3fe0*/  STL [R1+0x94], R25 ;  /* 0x0000941901007387 */ /* 0x0011e40000100800 */
[----:B0-----:R-:W-:-:S04]  /*a3ff0*/  SHF.L.U32 R25, R13, 0xc, RZ ;  /* 0x0000000c0d197819 */ /* 0x001fc800000006ff */
[----:B------:R-:W-:-:S04]  /*a4000*/  LOP3.LUT R25, R25, 0x6000, RZ, 0xc0, !PT ;  /* 0x0000600019197812 */ /* 0x000fc800078ec0ff */
[----:B------:R-:W-:-:S04]  /*a4010*/  LEA R25, R14, R25, 0x4 ;  /* 0x000000190e197211 */ /* 0x000fc800078e20ff */
[----:B------:R-:W-:-:S05]  /*a4020*/  LOP3.LUT R25, R25, 0x20, RZ, 0x3c, !PT ;  /* 0x0000002019197812 */ /* 0x000fca00078e3cff */
[----:B------:R-:W0:Y:S01]  /*a4030*/  LDS.128 R4, [R25] ;  /* 0x0000000019047984 */ /* 0x000e220000000c00 */
[----:B------:R-:W-:-:S03]  /*a4040*/  PRMT R0, R29, 0x7632, R0 ;  /* 0x000076321d007816 */ /* 0x000fc60000000000 */
[----:B------:R-:W-:Y:S01]  /*a4050*/  STL.64 [R1+0x98], R26 ;  /* 0x0000981a01007387 */ /* 0x000fe20000100a00 */
[----:B------:R-:W2:Y:S02]  /*a4060*/  LDL.LU.64 R22, [R1+0x1290] ;  /* 0x0012900001167983 */ /* 0x000ea40000300a00 */
[----:B------:R-:W3:Y:S01]  /*a4070*/  LDL.LU R28, [R1+0xdc] ;  /* 0x0000dc00011c7983 */ /* 0x000ee20000300800 */
[----:B------:R1:W-:Y:S04]  /*a4080*/  STG.E.U16 [R16.64], R0 ;  /* 0x0000000010007986 */ /* 0x0003e8000c101504 */
[----:B0-----:R0:W-:Y:S01]  /*a4090*/  STL [R1+0x54], R5 ;  /* 0x0000540501007387 */ /* 0x0011e20000100800 */
[----:B------:R4:W-:Y:S02]  /*a40a0*/  STL.64 [R1+0x58], R6 ;  /* 0x0000580601007387 */ /* 0x0009e40000100a00 */
[----:B-1----:R-:W-:-:S02]  /*a40b0*/  IMAD.MOV.U32 R17, RZ, RZ, R4 ;  /* 0x000000ffff117224 */ /* 0x002fc400078e0004 */
[----:B0-----:R-:W2:Y:S01]  /*a40c0*/  LDL.LU.64 R4, [R1+0x24b0] ;  /* 0x0024b00001047983 */ /* 0x001ea20000300a00 */
[----:B------:R-:W-:Y:S01]  /*a40d0*/  MOV R12, R24 ;  /* 0x00000018000c7202 */ /* 0x000fe20000000f00 */
[----:B------:R-:W-:Y:S02]  /*a40e0*/  SHF.L.U32 R24, R13, 0xc, RZ ;  /* 0x0000000c0d187819 */ /* 0x000fe400000006ff */
[----:B------:R-:W-:Y:S01]  /*a40f0*/  STG.E.U16 [R8.64], R18 ;  /* 0x0000001208007986 */ /* 0x000fe2000c101504 */
[----:B------:R-:W-:Y:S01]  /*a4100*/  PRMT R0, R18, 0x7632, R0 ;  /* 0x0000763212007816 */ /* 0x000fe20000000000 */
[----:B------:R-:W3:Y:S01]  /*a4110*/  LDL.LU.64 R26, [R1+0x12b0] ;  /* 0x0012b000011a7983 */ /* 0x000ee20000300a00 */
[----:B------:R-:W-:Y:S01]  /*a4120*/  LOP3.LUT R24, R24, 0x6000, RZ, 0xc0, !PT ;  /* 0x0000600018187812 */ /* 0x000fe200078ec0ff */
[----:B------:R-:W3:Y:S02]  /*a4130*/  LDL.LU R29, [R1+0xcc] ;  /* 0x0000cc00011d7983 */ /* 0x000ee40000300800 */
[----:B----4-:R-:W4:Y:S01]  /*a4140*/  LDL.LU.64 R6, [R1+0x12b8] ;  /* 0x0012b80001067983 */ /* 0x010f220000300a00 */
[----:B------:R-:W-:-:S04]  /*a4150*/  LEA R24, R14, R24, 0x4 ;  /* 0x000000180e187211 */ /* 0x000fc800078e20ff */
[----:B------:R-:W-:-:S05]  /*a4160*/  LOP3.LUT R24, R24, 0x40, RZ, 0x3c, !PT ;  /* 0x0000004018187812 */ /* 0x000fca00078e3cff */
[----:B------:R-:W0:Y:S04]  /*a4170*/  LDS.128 R8, [R24] ;  /* 0x0000000018087984 */ /* 0x000e280000000c00 */
[----:B--2---:R1:W-:Y:S01]  /*a4180*/  STG.E.U16 [R4.64], R0 ;  /* 0x0000000004007986 */ /* 0x0043e2000c101504 */
[----:B------:R2:W-:Y:S01]  /*a4190*/  STG.E.U16 [R20.64], R19 ;  /* 0x0000001314007986 */ /* 0x0005e2000c101504 */
[----:B-1----:R-:W-:Y:S02]  /*a41a0*/  PRMT R0, R19, 0x7632, R0 ;  /* 0x0000763213007816 */ /* 0x002fe40000000000 */
[----:B------:R-:W-:Y:S01]  /*a41b0*/  SHF.L.U32 R4, R13, 0xc, RZ ;  /* 0x0000000c0d047819 */ /* 0x000fe200000006ff */
[----:B--2---:R-:W2:Y:S01]  /*a41c0*/  LDL.LU.64 R18, [R1+0x12c0] ;  /* 0x0012c00001127983 */ /* 0x004ea20000300a00 */
[----:B------:R-:W2:Y:S02]  /*a41d0*/  LDL.LU R13, [R1+0xec] ;  /* 0x0000ec00010d7983 */ /* 0x000ea40000300800 */
[----:B0-----:R-:W-:Y:S02]  /*a41e0*/  STL [R1+0x14], R9 ;  /* 0x0000140901007387 */ /* 0x001fe40000100800 */
[----:B------:R-:W-:Y:S01]  /*a41f0*/  STL.64 [R1+0x18], R10 ;  /* 0x0000180a01007387 */ /* 0x000fe20000100a00 */
[----:B------:R0:W-:Y:S04]  /*a4200*/  STG.E.U16 [R22.64], R0 ;  /* 0x0000000016007986 */ /* 0x0001e8000c101504 */
[----:B------:R-:W2:Y:S04]  /*a4210*/  LDL.LU.64 R20, [R1+0x12c8] ;  /* 0x0012c80001147983 */ /* 0x000ea80000300a00 */
[----:B0-----:R-:W2:Y:S01]  /*a4220*/  LDL.LU.64 R22, [R1+0x12d0] ;  /* 0x0012d00001167983 */ /* 0x001ea20000300a00 */
[----:B------:R-:W-:-:S04]  /*a4230*/  LOP3.LUT R4, R4, 0x6000, RZ, 0xc0, !PT ;  /* 0x0000600004047812 */ /* 0x000fc800078ec0ff */
[----:B------:R-:W-:Y:S01]  /*a4240*/  LEA R4, R14, R4, 0x4 ;  /* 0x000000040e047211 */ /* 0x000fe200078e20ff */
[----:B--2---:R0:W-:Y:S04]  /*a4250*/  STL.64 [R1+0x24a8], R22 ;  /* 0x0024a81601007387 */ /* 0x0041e80000100a00 */
[----:B0-----:R-:W2:Y:S01]  /*a4260*/  LDL.LU.64 R22, [R1+0x12a0] ;  /* 0x0012a00001167983 */ /* 0x001ea20000300a00 */
[----:B------:R0:W-:Y:S03]  /*a4270*/  STL.64 [R1+0x24a0], R20 ;  /* 0x0024a01401007387 */ /* 0x0001e60000100a00 */
[----:B0-----:R-:W2:Y:S01]  /*a4280*/  LDL.LU.64 R20, [R1+0x12a8] ;  /* 0x0012a80001147983 */ /* 0x001ea20000300a00 */
[----:B------:R-:W-:-:S02]  /*a4290*/  LOP3.LUT R4, R4, 0x60, RZ, 0x3c, !PT ;  /* 0x0000006004047812 */ /* 0x000fc400078e3cff */
[----:B---3--:R-:W-:Y:S01]  /*a42a0*/  PRMT R0, R28, 0x7632, R0 ;  /* 0x000076321c007816 */ /* 0x008fe20000000000 */
[----:B------:R-:W-:Y:S01]  /*a42b0*/  IMAD.MOV.U32 R16, RZ, RZ, R8 ;  /* 0x000000ffff107224 */ /* 0x000fe200078e0008 */
[----:B------:R-:W3:Y:S04]  /*a42c0*/  LDL.LU R14, [R1+0xfc] ;  /* 0x0000fc00010e7983 */ /* 0x000ee80000300800 */
[----:B------:R-:W0:Y:S04]  /*a42d0*/  LDS.128 R8, [R4] ;  /* 0x0000000004087984 */ /* 0x000e280000000c00 */
[----:B0-----:R-:W-:Y:S01]  /*a42e0*/  STL [R1+0x2478], R10 ;  /* 0x0024780a01007387 */ /* 0x001fe20000100800 */
[----:B------:R-:W-:Y:S02]  /*a42f0*/  STL [R1+0x233c], R11 ;  /* 0x00233c0b01007387 */ /* 0x000fe40000100800 */
[----:B------:R-:W-:Y:S02]  /*a4300*/  STL [R1+0x249c], R15 ;  /* 0x00249c0f01007387 */ /* 0x000fe40000100800 */
[----:B------:R-:W-:Y:S01]  /*a4310*/  STL [R1+0x2498], R12 ;  /* 0x0024980c01007387 */ /* 0x000fe20000100800 */
[----:B--2---:R-:W-:Y:S01]  /*a4320*/  STG.E.U16 [R20.64], R28 ;  /* 0x0000001c14007986 */ /* 0x004fe2000c101504 */
[----:B------:R0:W-:Y:S02]  /*a4330*/  STG.E.U16 [R22.64], R0 ;  /* 0x0000000016007986 */ /* 0x0001e4000c101504 */
[----:B------:R-:W1:Y:S04]  /*a4340*/  LDS.128 R20, [R3+0x800] ;  /* 0x0008000003147984 */ /* 0x000e680000000c00 */
[----:B------:R2:W-:Y:S01]  /*a4350*/  STG.E.U16 [R26.64], R29 ;  /* 0x0000001d1a007986 */ /* 0x0005e2000c101504 */
[----:B0-----:R-:W-:Y:S01]  /*a4360*/  PRMT R0, R29, 0x7632, R0 ;  /* 0x000076321d007816 */ /* 0x001fe20000000000 */
[----:B--2---:R-:W2:Y:S04]  /*a4370*/  LDL.LU.64 R26, [R1+0x12f0] ;  /* 0x0012f000011a7983 */ /* 0x004ea80000300a00 */
[----:B----4-:R-:W-:Y:S01]  /*a4380*/  STG.E.U16 [R6.64], R0 ;  /* 0x0000000006007986 */ /* 0x010fe2000c101504 */
[----:B------:R-:W-:Y:S01]  /*a4390*/  STG.E.U16 [R18.64], R13 ;  /* 0x0000000d12007986 */ /* 0x000fe2000c101504 */
[----:B-1----:R-:W-:-:S02]  /*a43a0*/  MOV R28, R23 ;  /* 0x00000017001c7202 */ /* 0x002fc40000000f00 */
[----:B------:R-:W-:Y:S01]  /*a43b0*/  STL [R1+0x84], R21 ;  /* 0x0000841501007387 */ /* 0x000fe20000100800 */
[----:B------:R-:W-:Y:S03]  /*a43c0*/  STL [R1+0x88], R22 ;  /* 0x0000881601007387 */ /* 0x000fe60000100800 */
[----:B------:R0:W-:Y:S04]  /*a43d0*/  STL [R1+0x2338], R28 ;  /* 0x0023381c01007387 */ /* 0x0001e80000100800 */
[----:B0-----:R-:W4:Y:S01]  /*a43e0*/  LDL.LU.64 R28, [R1+0x12e0] ;  /* 0x0012e000011c7983 */ /* 0x001f220000300a00 */
[----:B------:R-:W2:Y:S01]  /*a43f0*/  LDL.LU.64 R18, [R1+0x1300] ;  /* 0x0013000001127983 */ /* 0x000ea20000300a00 */
[----:B------:R-:W-:-:S02]  /*a4400*/  MOV R10, R20 ;  /* 0x00000014000a7202 */ /* 0x000fc40000000f00 */
[----:B------:R-:W0:Y:S02]  /*a4410*/  LDS.128 R20, [R25+0x800] ;  /* 0x0008000019147984 */ /* 0x000e240000000c00 */
[----:B0-----:R-:W-:Y:S02]  /*a4420*/  MOV R11, R20 ;  /* 0x00000014000b7202 */ /* 0x001fe40000000f00 */
[----:B--2---:R0:W-:Y:S04]  /*a4430*/  STL.64 [R1+0x2480], R18 ;  /* 0x0024801201007387 */ /* 0x0041e80000100a00 */
[----:B0-----:R-:W2:Y:S01]  /*a4440*/  LDL.LU.64 R18, [R1+0x12f8] ;  /* 0x0012f80001127983 */ /* 0x001ea20000300a00 */
[----:B------:R-:W-:Y:S02]  /*a4450*/  STL [R1+0x247c], R16 ;  /* 0x00247c1001007387 */ /* 0x000fe40000100800 */
[----:B------:R-:W-:Y:S02]  /*a4460*/  STL [R1+0x44], R21 ;  /* 0x0000441501007387 */ /* 0x000fe40000100800 */
[----:B------:R0:W-:Y:S02]  /*a4470*/  STL.64 [R1+0x48], R22 ;  /* 0x0000481601007387 */ /* 0x0001e40000100a00 */
[----:B0-----:R-:W3:Y:S01]  /*a4480*/  LDL.LU.64 R22, [R1+0x24a8] ;  /* 0x0024a80001167983 */ /* 0x001ee20000300a00 */
[----:B------:R-:W2:Y:S01]  /*a4490*/  LDL.LU.64 R20, [R1+0x24a0] ;  /* 0x0024a00001147983 */ /* 0x000ea20000300a00 */
[----:B------:R-:W-:Y:S01]  /*a44a0*/  PRMT R0, R13, 0x7632, R0 ;  /* 0x000076320d007816 */ /* 0x000fe20000000000 */
[----:B------:R0:W-:Y:S02]  /*a44b0*/  STL.64 [R1+0x2490], R10 ;  /* 0x0024900a01007387 */ /* 0x0001e40000100a00 */
[----:B0-----:R-:W4:Y:S01]  /*a44c0*/  LDL.LU.64 R10, [R1+0x12e8] ;  /* 0x0012e800010a7983 */ /* 0x001f220000300a00 */
[----:B------:R0:W-:Y:S03]  /*a44d0*/  STL.64 [R1+0x2488], R8 ;  /* 0x0024880801007387 */ /* 0x0001e60000100a00 */
[----:B0-----:R-:W4:Y:S01]  /*a44e0*/  LDL.LU.64 R8, [R1+0x12d8] ;  /* 0x0012d80001087983 */ /* 0x001f220000300a00 */
[----:B------:R-:W4:Y:S03]  /*a44f0*/  LDL.LU.64 R6, [R1+0x1318] ;  /* 0x0013180001067983 */ /* 0x000f260000300a00 */
[----:B--2---:R0:W-:Y:S01]  /*a4500*/  STG.E.U16 [R20.64], R0 ;  /* 0x0000000014007986 */ /* 0x0041e2000c101504 */
[----:B---3--:R1:W-:Y:S01]  /*a4510*/  STG.E.U16 [R22.64], R14 ;  /* 0x0000000e16007986 */ /* 0x0083e2000c101504 */
[----:B0-----:R-:W-:-:S02]  /*a4520*/  PRMT R0, R14, 0x7632, R0 ;  /* 0x000076320e007816 */ /* 0x001fc40000000000 */
[----:B------:R-:W2:Y:S04]  /*a4530*/  LDL.LU.64 R20, [R1+0x1310] ;  /* 0x0013100001147983 */ /* 0x000ea80000300a00 */
[----:B------:R-:W0:Y:S01]  /*a4540*/  LDS.128 R12, [R24+0x800] ;  /* 0x00080000180c7984 */ /* 0x000e220000000c00 */
[----:B-1----:R-:W3:Y:S03]  /*a4550*/  LDL.LU.64 R22, [R1+0x1308] ;  /* 0x0013080001167983 */ /* 0x002ee60000300a00 */
[----:B0-----:R-:W-:Y:S01]  /*a4560*/  STL [R1+0x4], R13 ;  /* 0x0000040d01007387 */ /* 0x001fe20000100800 */
[----:B------:R0:W-:Y:S01]  /*a4570*/  STL.64 [R1+0x8], R14 ;  /* 0x0000080e01007387 */ /* 0x0001e20000100a00 */
[----:B------:R-:W-:-:S02]  /*a4580*/  MOV R5, R12 ;  /* 0x0000000c00057202 */ /* 0x000fc40000000f00 */
[----:B0-----:R-:W2:Y:S01]  /*a4590*/  LDL.LU R15, [R1+0x249c] ;  /* 0x00249c00010f7983 */ /* 0x001ea20000300800 */
[----:B------:R-:W2:Y:S03]  /*a45a0*/  LDL.LU R12, [R1+0x2498] ;  /* 0x00249800010c7983 */ /* 0x000ea60000300800 */
[----:B----4-:R2:W-:Y:S02]  /*a45b0*/  STG.E.U16 [R8.64], R0 ;  /* 0x0000000008007986 */ /* 0x0105e4000c101504 */
[----:B--2---:R-:W-:Y:S02]  /*a45c0*/  PRMT R0, R12, 0x7632, R0 ;  /* 0x000076320c007816 */ /* 0x004fe40000000000 */
[----:B------:R0:W-:Y:S04]  /*a45d0*/  STG.E.U16 [R28.64], R12 ;  /* 0x0000000c1c007986 */ /* 0x0001e8000c101504 */
[----:B------:R1:W-:Y:S02]  /*a45e0*/  STG.E.U16 [R10.64], R0 ;  /* 0x000000000a007986 */ /* 0x0003e4000c101504 */
[----:B------:R-:W-:Y:S04]  /*a45f0*/  LDS.128 R8, [R3+0x1000] ;  /* 0x0010000003087984 */ /* 0x000fe80000000c00 */
[----:B------:R-:W-:Y:S02]  /*a4600*/  STG.E.U16 [R18.64], R17 ;  /* 0x0000001112007986 */ /* 0x000fe4000c101504 */
[----:B0-----:R-:W-:-:S02]  /*a4610*/  IMAD.MOV.U32 R29, RZ, RZ, R15 ;  /* 0x000000ffff1d7224 */ /* 0x001fc400078e000f */
[----:B------:R-:W0:Y:S01]  /*a4620*/  LDS.128 R12, [R4+0x800] ;  /* 0x00080000040c7984 */ /* 0x000e220000000c00 */
[----:B-1----:R-:W-:-:S03]  /*a4630*/  PRMT R0, R17, 0x7632, R0 ;  /* 0x0000763211007816 */ /* 0x002fc60000000000 */
[----:B------:R-:W1:Y:S04]  /*a4640*/  LDS.128 R16, [R25+0x1000] ;  /* 0x0010000019107984 */ /* 0x000e680000000c00 */
[----:B0-----:R-:W-:Y:S01]  /*a4650*/  STL [R1+0x2418], R13 ;  /* 0x0024180d01007387 */ /* 0x001fe20000100800 */
[----:B------:R-:W-:Y:S02]  /*a4660*/  STL.64 [R1+0x2370], R14 ;  /* 0x0023700e01007387 */ /* 0x000fe40000100a00 */
[----:B------:R-:W-:Y:S02]  /*a4670*/  STL.64 [R1+0x70], R8 ;  /* 0x0000700801007387 */ /* 0x000fe40000100a00 */
[----:B------:R0:W-:Y:S01]  /*a4680*/  STL.64 [R1+0x78], R10 ;  /* 0x0000780a01007387 */ /* 0x0001e20000100a00 */
[----:B-1----:R-:W-:Y:S01]  /*a4690*/  MOV R28, R18 ;  /* 0x00000012001c7202 */ /* 0x002fe20000000f00 */
[----:B0-----:R-:W2:Y:S01]  /*a46a0*/  LDL.LU.64 R10, [R1+0x2490] ;  /* 0x00249000010a7983 */ /* 0x001ea20000300a00 */
[----:B------:R-:W4:Y:S02]  /*a46b0*/  LDL.LU.64 R8, [R1+0x2488] ;  /* 0x0024880001087983 */ /* 0x000f240000300a00 */
[----:B------:R-:W-:Y:S02]  /*a46c0*/  STL [R1+0x34], R17 ;  /* 0x0000341101007387 */ /* 0x000fe40000100800 */
[----:B------:R0:W-:Y:S01]  /*a46d0*/  STL [R1+0x3c], R19 ;  /* 0x00003c1301007387 */ /* 0x0001e20000100800 */
[----:B------:R-:W-:Y:S01]  /*a46e0*/  MOV R15, R16 ;  /* 0x00000010000f7202 */ /* 0x000fe20000000f00 */
[----:B0-----:R-:W2:Y:S01]  /*a46f0*/  LDL.LU.64 R18, [R1+0x2480] ;  /* 0x0024800001127983 */ /* 0x001ea20000300a00 */
[----:B------:R-:W2:Y:S03]  /*a4700*/  LDL.LU R16, [R1+0x247c] ;  /* 0x00247c0001107983 */ /* 0x000ea60000300800 */
[----:B------:R0:W-:Y:S02]  /*a4710*/  STL [R1+0x2474], R15 ;  /* 0x0024740f01007387 */ /* 0x0001e40000100800 */
[----:B0-----:R-:W3:Y:S04]  /*a4720*/  LDL.LU.64 R14, [R1+0x1320] ;  /* 0x00132000010e7983 */ /* 0x001ee80000300a00 */
[----:B------:R0:W-:Y:S01]  /*a4730*/  STG.E.U16 [R26.64], R0 ;  /* 0x000000001a007986 */ /* 0x0001e2000c101504 */
[----:B------:R-:W-:Y:S02]  /*a4740*/  STL [R1+0x2470], R12 ;  /* 0x0024700c01007387 */ /* 0x000fe40000100800 */
[----:B------:R-:W-:Y:S01]  /*a4750*/  STL [R1+0x2430], R28 ;  /* 0x0024301c01007387 */ /* 0x000fe20000100800 */
[----:B0-----:R-:W3:Y:S01]  /*a4760*/  LDL.LU.64 R26, [R1+0x1338] ;  /* 0x00133800011a7983 */ /* 0x001ee20000300a00 */
[----:B----4-:R-:W-:-:S02]  /*a4770*/  PRMT R0, R8, 0x7632, R0 ;  /* 0x0000763208007816 */ /* 0x010fc40000000000 */
[----:B--2---:R-:W-:Y:S01]  /*a4780*/  PRMT R2, R16, 0x7632, R2 ;  /* 0x0000763210027816 */ /* 0x004fe20000000002 */
[----:B------:R-:W-:Y:S02]  /*a4790*/  STG.E.U16 [R18.64], R16 ;  /* 0x0000001012007986 */ /* 0x000fe4000c101504 */
[----:B------:R-:W0:Y:S02]  /*a47a0*/  LDS.128 R16, [R24+0x1000] ;  /* 0x0010000018107984 */ /* 0x000e240000000c00 */
[----:B------:R-:W-:Y:S02]  /*a47b0*/  STG.E.U16 [R6.64], R2 ;  /* 0x0000000206007986 */ /* 0x000fe4000c101504 */
[----:B------:R-:W-:Y:S02]  /*a47c0*/  STG.E.U16 [R20.64], R8 ;  /* 0x0000000814007986 */ /* 0x000fe4000c101504 */
[----:B---3--:R-:W-:Y:S02]  /*a47d0*/  STG.E.U16 [R22.64], R0 ;  /* 0x0000000016007986 */ /* 0x008fe4000c101504 */
[----:B------:R-:W1:Y:S04]  /*a47e0*/  LDS.128 R20, [R4+0x1000] ;  /* 0x0010000004147984 */ /* 0x000e680000000c00 */
[----:B0-----:R-:W-:Y:S01]  /*a47f0*/  STL.64 [R1+0x2460], R16 ;  /* 0x0024601001007387 */ /* 0x001fe20000100a00 */
[----:B------:R0:W-:Y:S03]  /*a4800*/  STL.64 [R1+0x2378], R18 ;  /* 0x0023781201007387 */ /* 0x0001e60000100a00 */
[----:B0-----:R-:W2:Y:S01]  /*a4810*/  LDL.LU.64 R18, [R1+0x1328] ;  /* 0x0013280001127983 */ /* 0x001ea20000300a00 */
[----:B------:R-:W3:Y:S02]  /*a4820*/  LDL.LU.64 R16, [R1+0x1348] ;  /* 0x0013480001107983 */ /* 0x000ee40000300a00 */
[----:B------:R-:W4:Y:S01]  /*a4830*/  LDL.LU.64 R6, [R1+0x1340] ;  /* 0x0013400001067983 */ /* 0x000f220000300a00 */
[----:B-1----:R0:W-:Y:S04]  /*a4840*/  STL.64 [R1+0x2450], R20 ;  /* 0x0024501401007387 */ /* 0x0021e80000100a00 */
[----:B0-----:R-:W2:Y:S01]  /*a4850*/  LDL.LU.64 R20, [R1+0x1330] ;  /* 0x0013300001147983 */ /* 0x001ea20000300a00 */
[----:B------:R-:W-:Y:S01]  /*a4860*/  STL.64 [R1+0x2368], R22 ;  /* 0x0023681601007387 */ /* 0x000fe20000100a00 */
[----:B------:R-:W-:-:S02]  /*a4870*/  PRMT R0, R10, 0x7632, R0 ;  /* 0x000076320a007816 */ /* 0x000fc40000000000 */
[----:B------:R0:W-:Y:S02]  /*a4880*/  STG.E.U16 [R14.64], R10 ;  /* 0x0000000a0e007986 */ /* 0x0001e4000c101504 */
[----:B------:R-:W1:Y:S02]  /*a4890*/  LDS.128 R12, [R3+0x1800] ;  /* 0x00180000030c7984 */ /* 0x000e640000000c00 */
[----:B0-----:R-:W3:Y:S01]  /*a48a0*/  LDL.LU R10, [R1+0x2478] ;  /* 0x00247800010a7983 */ /* 0x001ee20000300800 */
[----:B-1----:R-:W-:Y:S01]  /*a48b0*/  MOV R8, R13 ;  /* 0x0000000d00087202 */ /* 0x002fe20000000f00 */
[----:B------:R-:W-:Y:S02]  /*a48c0*/  IMAD.MOV.U32 R3, RZ, RZ, R15 ;  /* 0x000000ffff037224 */ /* 0x000fe400078e000f */
[----:B------:R-:W-:Y:S01]  /*a48d0*/  STL [R1+0x68], R14 ;  /* 0x0000680e01007387 */ /* 0x000fe20000100800 */
[----:B------:R-:W-:Y:S01]  /*a48e0*/  MOV R28, R12 ;  /* 0x0000000c001c7202 */ /* 0x000fe20000000f00 */
[----:B------:R-:W4:Y:S02]  /*a48f0*/  LDL.LU R15, [R1+0x2474] ;  /* 0x00247400010f7983 */ /* 0x000f240000300800 */
[----:B------:R-:W4:Y:S01]  /*a4900*/  LDL.LU R12, [R1+0x2470] ;  /* 0x00247000010c7983 */ /* 0x000f220000300800 */
[----:B------:R-:W-:Y:S01]  /*a4910*/  STL.64 [R1+0x2410], R8 ;  /* 0x0024100801007387 */ /* 0x000fe20000100a00 */
[----:B------:R-:W-:Y:S03]  /*a4920*/  STL [R1+0x2320], R3 ;  /* 0x0023200301007387 */ /* 0x000fe60000100800 */
[----:B--2---:R0:W-:Y:S02]  /*a4930*/  STG.E.U16 [R20.64], R0 ;  /* 0x0000000014007986 */ /* 0x0041e4000c101504 */
[----:B------:R-:W1:Y:S04]  /*a4940*/  LDS.128 R20, [R25+0x1800] ;  /* 0x0018000019147984 */ /* 0x000e680000000c00 */
[----:B------:R1:W-:Y:S01]  /*a4950*/  STG.E.U16 [R18.64], R11 ;  /* 0x0000000b12007986 */ /* 0x0003e2000c101504 */
[----:B0-----:R-:W-:-:S05]  /*a4960*/  PRMT R0, R11, 0x7632, R0 ;  /* 0x000076320b007816 */ /* 0x001fca0000000000 */
[----:B------:R-:W-:Y:S02]  /*a4970*/  STG.E.U16 [R26.64], R0 ;  /* 0x000000001a007986 */ /* 0x000fe4000c101504 */
[----:B------:R-:W0:Y:S04]  /*a4980*/  LDS.128 R24, [R24+0x1800] ;  /* 0x0018000018187984 */ /* 0x000e280000000c00 */
[----:B---3--:R-:W-:Y:S01]  /*a4990*/  STG.E.U16 [R16.64], R5 ;  /* 0x0000000510007986 */ /* 0x008fe2000c101504 */
[----:B-1----:R-:W-:Y:S01]  /*a49a0*/  MOV R11, R22 ;  /* 0x00000016000b7202 */ /* 0x002fe20000000f00 */
[----:B------:R-:W-:Y:S01]  /*a49b0*/  STL [R1+0x2c], R23 ;  /* 0x00002c1701007387 */ /* 0x000fe20000100800 */
[----:B------:R-:W2:Y:S03]  /*a49c0*/  LDL.LU R19, [R1+0x70] ;  /* 0x0000700001137983 */ /* 0x000ea60000300800 */
[----:B------:R1:W-:Y:S04]  /*a49d0*/  STL.64 [R1+0x2388], R10 ;  /* 0x0023880a01007387 */ /* 0x0003e80000100a00 */
[----:B-1----:R-:W3:Y:S01]  /*a49e0*/  LDL.LU.64 R10, [R1+0x1298] ;  /* 0x00129800010a7983 */ /* 0x002ee20000300a00 */
[----:B------:R-:W2:Y:S02]  /*a49f0*/  LDL.LU.64 R8, [R1+0xa20] ;  /* 0x000a200001087983 */ /* 0x000ea40000300a00 */
[----:B0-----:R0:W-:Y:S02]  /*a4a00*/  STL.64 [R1+0x2420], R24 ;  /* 0x0024201801007387 */ /* 0x0011e40000100a00 */
[----:B0-----:R-:W2:Y:S01]  /*a4a10*/  LDL.LU.64 R24, [R1+0x1350] ;  /* 0x0013500001187983 */ /* 0x001ea20000300a00 */
[----:B------:R-:W-:Y:S02]  /*a4a20*/  STL.64 [R1+0x2340], R26 ;  /* 0x0023401a01007387 */ /* 0x000fe40000100a00 */
[----:B------:R-:W2:Y:S01]  /*a4a30*/  LDL.LU.64 R16, [R1+0x9f0] ;  /* 0x0009f00001107983 */ /* 0x000ea20000300a00 */
[----:B------:R-:W-:-:S02]  /*a4a40*/  MOV R13, R20 ;  /* 0x00000014000d7202 */ /* 0x000fc40000000f00 */
[----:B------:R-:W-:Y:S02]  /*a4a50*/  MOV R3, R21 ;  /* 0x0000001500037202 */ /* 0x000fe40000000f00 */
[----:B------:R-:W-:-:S05]  /*a4a60*/  PRMT R0, R5, 0x7632, R0 ;  /* 0x0000763205007816 */ /* 0x000fca0000000000 */
[----:B----4-:R-:W-:Y:S02]  /*a4a70*/  STG.E.U16 [R6.64], R0 ;  /* 0x0000000006007986 */ /* 0x010fe4000c101504 */
[----:B------:R-:W0:Y:S02]  /*a4a80*/  LDS.128 R4, [R4+0x1800] ;  /* 0x0018000004047984 */ /* 0x000e240000000c00 */
[----:B--2---:R1:W-:Y:S04]  /*a4a90*/  STL.64 [R1+0x2468], R16 ;  /* 0x0024681001007387 */ /* 0x0043e80000100a00 */
[----:B-1----:R-:W2:Y:S01]  /*a4aa0*/  LDL.LU.64 R16, [R1+0xa10] ;  /* 0x000a100001107983 */ /* 0x002ea20000300a00 */
[----:B------:R-:W4:Y:S02]  /*a4ab0*/  LDL.LU.64 R22, [R1+0x9e8] ;  /* 0x0009e80001167983 */ /* 0x000f240000300a00 */
[----:B------:R-:W2:Y:S02]  /*a4ac0*/  LDL.LU.64 R20, [R1+0x9d0] ;  /* 0x0009d00001147983 */ /* 0x000ea40000300a00 */
[----:B--2---:R1:W-:Y:S04]  /*a4ad0*/  STL.64 [R1+0x2458], R20 ;  /* 0x0024581401007387 */ /* 0x0043e80000100a00 */
[----:B-1----:R-:W2:Y:S01]  /*a4ae0*/  LDL.LU.64 R20, [R1+0x9d8] ;  /* 0x0009d80001147983 */ /* 0x002ea20000300a00 */
[----:B0-----:R0:W-:Y:S03]  /*a4af0*/  STL.64 [R1+0x2428], R4 ;  /* 0x0024280401007387 */ /* 0x0011e60000100a00 */
[----:B0-----:R-:W2:Y:S04]  /*a4b00*/  LDL.LU.64 R4, [R1+0x7a0] ;  /* 0x0007a00001047983 */ /* 0x001ea80000300a00 */
[----:B--2---:R0:W-:Y:S04]  /*a4b10*/  STL.64 [R1+0x2438], R4 ;  /* 0x0024380401007387 */ /* 0x0041e80000100a00 */
[----:B0-----:R-:W2:Y:S04]  /*a4b20*/  LDL.LU.64 R4, [R1+0x7a8] ;  /* 0x0007a80001047983 */ /* 0x001ea80000300a00 */
[----:B--2---:R0:W-:Y:S04]  /*a4b30*/  STL.64 [R1+0x2440], R4 ;  /* 0x0024400401007387 */ /* 0x0041e80000100a00 */
[----:B0-----:R-:W2:Y:S01]  /*a4b40*/  LDL.LU.64 R4, [R1+0x9b0] ;  /* 0x0009b00001047983 */ /* 0x001ea20000300a00 */
[----:B------:R-:W-:-:S03]  /*a4b50*/  PRMT R2, R12, 0x7632, R2 ;  /* 0x000076320c027816 */ /* 0x000fc60000000002 */
[----:B------:R-:W-:Y:S01]  /*a4b60*/  STG.E.U16 [R24.64], R12 ;  /* 0x0000000c18007986 */ /* 0x000fe2000c101504 */
[----:B------:R-:W-:-:S03]  /*a4b70*/  PRMT R0, R19, 0x7632, R0 ;  /* 0x0000763213007816 */ /* 0x000fc60000000000 */
[----:B---3--:R-:W-:Y:S01]  /*a4b80*/  STG.E.U16 [R10.64], R2 ;  /* 0x000000020a007986 */ /* 0x008fe2000c101504 */
[----:B------:R-:W-:Y:S02]  /*a4b90*/  STG.E.U16 [R8.64], R19 ;  /* 0x0000001308007986 */ /* 0x000fe4000c101504 */
[----:B------:R-:W-:Y:S01]  /*a4ba0*/  STG.E.U16 [R16.64], R0 ;  /* 0x0000000010007986 */ /* 0x000fe2000c101504 */
[----:B--2---:R0:W-:Y:S04]  /*a4bb0*/  STL.64 [R1+0x2448], R4 ;  /* 0x0024480401007387 */ /* 0x0041e80000100a00 */
[----:B0-----:R-:W2:Y:S01]  /*a4bc0*/  LDL.LU.64 R4, [R1+0x9b8] ;  /* 0x0009b80001047983 */ /* 0x001ea20000300a00 */
[----:B------:R0:W-:Y:S02]  /*a4bd0*/  STL.64 [R1+0x2348], R6 ;  /* 0x0023480601007387 */ /* 0x0001e40000100a00 */
[----:B------:R-:W3:Y:S01]  /*a4be0*/  LDL.LU.64 R24, [R1+0x798] ;  /* 0x0007980001187983 */ /* 0x000ee20000300a00 */
[----:B0-----:R-:W2:Y:S01]  /*a4bf0*/  LDL.LU.64 R6, [R1+0x780] ;  /* 0x0007800001067983 */ /* 0x001ea20000300a00 */
[----:B------:R-:W2:Y:S02]  /*a4c00*/  LDL.LU R14, [R1+0x94] ;  /* 0x00009400010e7983 */ /* 0x000ea40000300800 */
[----:B------:R-:W2:Y:S02]  /*a4c10*/  LDL.LU.64 R26, [R1+0x758] ;  /* 0x00075800011a7983 */ /* 0x000ea40000300a00 */
[----:B------:R-:W2:Y:S01]  /*a4c20*/  LDL.LU.64 R10, [R1+0x750] ;  /* 0x00075000010a7983 */ /* 0x000ea20000300a00 */
[----:B------:R-:W2:Y:S01]  /*a4c30*/  LDL.LU.64 R8, [R1+0x748] ;  /* 0x0007480001087983 */ /* 0x000ea20000300a00 */
[----:B------:R-:W2:Y:S02]  /*a4c40*/  LDL.LU.64 R18, [R1+0x740] ;  /* 0x0007400001127983 */ /* 0x000ea40000300a00 */
[----:B------:R-:W2:Y:S01]  /*a4c50*/  LDL.LU.64 R16, [R1+0x2468] ;  /* 0x0024680001107983 */ /* 0x000ea20000300a00 */
[----:B------:R-:W-:Y:S01]  /*a4c60*/  PRMT R2, R15, 0x7632, R2 ;  /* 0x000076320f027816 */ /* 0x000fe20000000002 */
[----:B--2---:R0:W-:Y:S04]  /*a4c70*/  STG.E.U16 [R16.64], R15 ;  /* 0x0000000f10007986 */ /* 0x0041e8000c101504 */
[----:B0-----:R-:W2:Y:S01]  /*a4c80*/  LDL.LU.64 R16, [R1+0x2460] ;  /* 0x0024600001107983 */ /* 0x001ea20000300a00 */
[----:B------:R-:W3:Y:S02]  /*a4c90*/  LDL.LU R15, [R1+0x54] ;  /* 0x00005400010f7983 */ /* 0x000ee40000300800 */
[----:B----4-:R0:W-:Y:S02]  /*a4ca0*/  STG.E.U16 [R22.64], R2 ;  /* 0x0000000216007986 */ /* 0x0101e4000c101504 */
[----:B0-----:R-:W4:Y:S04]  /*a4cb0*/  LDL.LU.64 R22, [R1+0x708] ;  /* 0x0007080001167983 */ /* 0x001f280000300a00 */
[----:B--2---:R0:W-:Y:S04]  /*a4cc0*/  STG.E.U16 [R20.64], R16 ;  /* 0x0000001014007986 */ /* 0x0041e8000c101504 */
[----:B0-----:R-:W2:Y:S01]  /*a4cd0*/  LDL.LU.64 R20, [R1+0x2458] ;  /* 0x0024580001147983 */ /* 0x001ea20000300a00 */
[----:B------:R-:W-:Y:S01]  /*a4ce0*/  PRMT R0, R16, 0x7632, R0 ;  /* 0x0000763210007816 */ /* 0x000fe20000000000 */
[----:B------:R0:W-:Y:S02]  /*a4cf0*/  STL [R1+0x23bc], R17 ;  /* 0x0023bc1101007387 */ /* 0x0001e40000100800 */
[----:B0-----:R-:W3:Y:S04]  /*a4d00*/  LDL.LU.64 R16, [R1+0x788] ;  /* 0x0007880001107983 */ /* 0x001ee80000300a00 */
[----:B--2---:R0:W-:Y:S04]  /*a4d10*/  STG.E.U16 [R20.64], R0 ;  /* 0x0000000014007986 */ /* 0x0041e8000c101504 */
        /* <DEDUP_REMOVED lines=13> */
[----:B---3--:R1:W-:Y:S03]  /*a4df0*/  STG.E.U16 [R24.64], R13 ;  /* 0x0000000d18007986 */ /* 0x0083e6000c101504 */
[----:B0-----:R-:W2:Y:S01]  /*a4e00*/  LDL.LU.64 R4, [R1+0x2428] ;  /* 0x0024280001047983 */ /* 0x001ea20000300a00 */
[----:B-1----:R-:W3:Y:S01]  /*a4e10*/  LDL.LU.64 R24, [R1+0x2420] ;  /* 0x0024200001187983 */ /* 0x002ee20000300a00 */
[----:B------:R-:W-:-:S02]  /*a4e20*/  PRMT R2, R13, 0x7632, R2 ;  /* 0x000076320d027816 */ /* 0x000fc40000000002 */
[----:B------:R-:W4:Y:S04]  /*a4e30*/  LDL.LU R13, [R1+0x2418] ;  /* 0x00241800010d7983 */ /* 0x000f280000300800 */
[----:B------:R2:W-:Y:S01]  /*a4e40*/  STG.E.U16 [R20.64], R2 ;  /* 0x0000000214007986 */ /* 0x0005e2000c101504 */
[----:B---3--:R-:W-:-:S03]  /*a4e50*/  PRMT R0, R24, 0x7632, R0 ;  /* 0x0000763218007816 */ /* 0x008fc60000000000 */
[----:B------:R-:W-:Y:S01]  /*a4e60*/  STG.E.U16 [R16.64], R24 ;  /* 0x0000001810007986 */ /* 0x000fe2000c101504 */
[----:B--2---:R-:W-:-:S03]  /*a4e70*/  PRMT R2, R4, 0x7632, R2 ;  /* 0x0000763204027816 */ /* 0x004fc60000000002 */
[----:B------:R0:W-:Y:S01]  /*a4e80*/  STG.E.U16 [R6.64], R0 ;  /* 0x0000000006007986 */ /* 0x0001e2000c101504 */
[----:B------:R-:W-:Y:S03]  /*a4e90*/  STG.E.U16 [R26.64], R4 ;  /* 0x000000041a007986 */ /* 0x000fe6000c101504 */
[----:B------:R-:W-:Y:S01]  /*a4ea0*/  STL [R1+0x23c0], R25 ;  /* 0x0023c01901007387 */ /* 0x000fe20000100800 */
[----:B------:R-:W-:Y:S02]  /*a4eb0*/  STG.E.U16 [R10.64], R2 ;  /* 0x000000020a007986 */ /* 0x000fe4000c101504 */
[----:B------:R-:W-:Y:S02]  /*a4ec0*/  STG.E.U16 [R8.64], R14 ;  /* 0x0000000e08007986 */ /* 0x000fe4000c101504 */
[----:B------:R-:W2:Y:S01]  /*a4ed0*/  LDL.LU.64 R20, [R1+0x700] ;  /* 0x0007000001147983 */ /* 0x000ea20000300a00 */
[----:B0-----:R-:W-:Y:S01]  /*a4ee0*/  PRMT R0, R14, 0x7632, R0 ;  /* 0x000076320e007816 */ /* 0x001fe20000000000 */
[----:B------:R-:W3:Y:S04]  /*a4ef0*/  LDL.LU.64 R6, [R1+0x6f8] ;  /* 0x0006f80001067983 */ /* 0x000ee80000300a00 */
[----:B------:R0:W-:Y:S04]  /*a4f00*/  STG.E.U16 [R18.64], R0 ;  /* 0x0000000012007986 */ /* 0x0001e8000c101504 */
[----:B0-----:R-:W2:Y:S01]  /*a4f10*/  LDL.LU R19, [R1+0x14] ;  /* 0x0000140001137983 */ /* 0x001ea20000300800 */
[----:B------:R-:W2:Y:S01]  /*a4f20*/  LDL.LU R4, [R1+0x74] ;  /* 0x0000740001047983 */ /* 0x000ea20000300800 */
[----:B------:R-:W-:Y:S01]  /*a4f30*/  PRMT R2, R15, 0x7632, R2 ;  /* 0x000076320f027816 */ /* 0x000fe20000000002 */
[----:B----4-:R0:W-:Y:S01]  /*a4f40*/  STG.E.U16 [R22.64], R15 ;  /* 0x0000000f16007986 */ /* 0x0101e2000c101504 */
[----:B--2---:R-:W-:Y:S01]  /*a4f50*/  STL.64 [R1+0x23d8], R4 ;  /* 0x0023d80401007387 */ /* 0x004fe20000100a00 */
[----:B------:R-:W2:Y:S02]  /*a4f60*/  LDL.LU.64 R8, [R1+0x6f0] ;  /* 0x0006f00001087983 */ /* 0x000ea40000300a00 */
[----:B0-----:R-:W4:Y:S02]  /*a4f70*/  LDL.LU.64 R14, [R1+0x6e8] ;  /* 0x0006e800010e7983 */ /* 0x001f240000300a00 */
[----:B------:R-:W2:Y:S01]  /*a4f80*/  LDL.LU.64 R26, [R1+0x6e0] ;  /* 0x0006e000011a7983 */ /* 0x000ea20000300a00 */
[----:B------:R-:W2:Y:S01]  /*a4f90*/  LDL.LU R23, [R1+0x84] ;  /* 0x0000840001177983 */ /* 0x000ea20000300800 */
[----:B------:R-:W2:Y:S03]  /*a4fa0*/  LDL.LU R11, [R1+0x44] ;  /* 0x00004400010b7983 */ /* 0x000ea60000300800 */
[----:B--2---:R0:W-:Y:S04]  /*a4fb0*/  STL [R1+0x2400], R11 ;  /* 0x0024000b01007387 */ /* 0x0041e80000100800 */
[----:B0-----:R-:W2:Y:S04]  /*a4fc0*/  LDL.LU.64 R10, [R1+0x6b0] ;  /* 0x0006b000010a7983 */ /* 0x001ea80000300a00 */
[----:B--2---:R0:W-:Y:S04]  /*a4fd0*/  STL.64 [R1+0x2408], R10 ;  /* 0x0024080a01007387 */ /* 0x0041e80000100a00 */
[----:B0-----:R-:W2:Y:S01]  /*a4fe0*/  LDL.LU.64 R10, [R1+0x6b8] ;  /* 0x0006b800010a7983 */ /* 0x001ea20000300a00 */
        /* <DEDUP_REMOVED lines=11> */
[----:B0-----:R-:W2:Y:S01]  /*a50a0*/  LDL.LU.64 R24, [R1+0x648] ;  /* 0x0006480001187983 */ /* 0x001ea20000300a00 */
[----:B------:R-:W-:-:S03]  /*a50b0*/  PRMT R0, R19, 0x7632, R0 ;  /* 0x0000763213007816 */ /* 0x000fc60000000000 */
[----:B------:R-:W-:Y:S01]  /*a50c0*/  STG.E.U16 [R20.64], R2 ;  /* 0x0000000214007986 */ /* 0x000fe2000c101504 */
[----:B---3--:R-:W-:Y:S03]  /*a50d0*/  STG.E.U16 [R6.64], R19 ;  /* 0x0000001306007986 */ /* 0x008fe6000c101504 */
[----:B------:R-:W-:Y:S04]  /*a50e0*/  STG.E.U16 [R8.64], R0 ;  /* 0x0000000008007986 */ /* 0x000fe8000c101504 */
[----:B--2---:R0:W-:Y:S04]  /*a50f0*/  STL.64 [R1+0x23d0], R24 ;  /* 0x0023d01801007387 */ /* 0x0041e80000100a00 */
[----:B0-----:R-:W2:Y:S01]  /*a5100*/  LDL.LU.64 R24, [R1+0x650] ;  /* 0x0006500001187983 */ /* 0x001ea20000300a00 */
[----:B------:R-:W3:Y:S02]  /*a5110*/  LDL.LU.64 R16, [R1+0x618] ;  /* 0x0006180001107983 */ /* 0x000ee40000300a00 */
[----:B------:R-:W2:Y:S02]  /*a5120*/  LDL.LU R12, [R1+0x34] ;  /* 0x00003400010c7983 */ /* 0x000ea40000300800 */
[----:B------:R-:W2:Y:S01]  /*a5130*/  LDL.LU.64 R20, [R1+0x610] ;  /* 0x0006100001147983 */ /* 0x000ea20000300a00 */
[----:B------:R-:W2:Y:S01]  /*a5140*/  LDL.LU.64 R6, [R1+0x608] ;  /* 0x0006080001067983 */ /* 0x000ea20000300a00 */
[----:B------:R-:W2:Y:S02]  /*a5150*/  LDL.LU.64 R18, [R1+0x600] ;  /* 0x0006000001127983 */ /* 0x000ea40000300a00 */
[----:B------:R-:W2:Y:S02]  /*a5160*/  LDL.LU.64 R8, [R1+0x2410] ;  /* 0x0024100001087983 */ /* 0x000ea40000300a00 */
[----:B--2---:R-:W-:Y:S01]  /*a5170*/  PRMT R2, R9, 0x7632, R2 ;  /* 0x0000763209027816 */ /* 0x004fe20000000002 */
[----:B----4-:R0:W-:Y:S04]  /*a5180*/  STG.E.U16 [R14.64], R9 ;  /* 0x000000090e007986 */ /* 0x0101e8000c101504 */
[----:B------:R1:W-:Y:S01]  /*a5190*/  STG.E.U16 [R26.64], R2 ;  /* 0x000000021a007986 */ /* 0x0003e2000c101504 */
[----:B------:R2:W-:Y:S03]  /*a51a0*/  STG.E.U16 [R10.64], R23 ;  /* 0x000000170a007986 */ /* 0x0005e6000c101504 */
[----:B0-----:R-:W4:Y:S01]  /*a51b0*/  LDL.LU R9, [R1+0x4] ;  /* 0x0000040001097983 */ /* 0x001f220000300800 */
[----:B------:R-:W3:Y:S03]  /*a51c0*/  LDL.LU.64 R14, [R1+0x5c8] ;  /* 0x0005c800010e7983 */ /* 0x000ee60000300a00 */
[----:B-1----:R-:W3:Y:S01]  /*a51d0*/  LDL.LU.64 R26, [R1+0x5c0] ;  /* 0x0005c000011a7983 */ /* 0x002ee20000300a00 */
[----:B--2---:R-:W2:Y:S01]  /*a51e0*/  LDL.LU.64 R10, [R1+0x2408] ;  /* 0x00240800010a7983 */ /* 0x004ea20000300a00 */
[----:B------:R-:W-:-:S02]  /*a51f0*/  PRMT R0, R23, 0x7632, R0 ;  /* 0x0000763217007816 */ /* 0x000fc40000000000 */
[----:B------:R-:W3:Y:S04]  /*a5200*/  LDL.LU.64 R22, [R1+0x5b8] ;  /* 0x0005b80001167983 */ /* 0x000ee80000300a00 */
[----:B--2---:R0:W-:Y:S04]  /*a5210*/  STG.E.U16 [R10.64], R0 ;  /* 0x000000000a007986 */ /* 0x0041e8000c101504 */
[----:B0-----:R-:W2:Y:S04]  /*a5220*/  LDL.LU R11, [R1+0x2400] ;  /* 0x00240000010b7983 */ /* 0x001ea80000300800 */
[----:B--2---:R0:W-:Y:S04]  /*a5230*/  STG.E.U16 [R4.64], R11 ;  /* 0x0000000b04007986 */ /* 0x0041e8000c101504 */
[----:B0-----:R-:W2:Y:S01]  /*a5240*/  LDL.LU.64 R4, [R1+0x23f8] ;  /* 0x0023f80001047983 */ /* 0x001ea20000300a00 */
[----:B------:R-:W-:-:S02]  /*a5250*/  PRMT R2, R11, 0x7632, R2 ;  /* 0x000076320b027816 */ /* 0x000fc40000000002 */
[----:B------:R-:W3:Y:S03]  /*a5260*/  LDL.LU.64 R10, [R1+0x5b0] ;  /* 0x0005b000010a7983 */ /* 0x000ee60000300a00 */
[----:B--2---:R0:W-:Y:S04]  /*a5270*/  STG.E.U16 [R4.64], R2 ;  /* 0x0000000204007986 */ /* 0x0041e8000c101504 */
[----:B0-----:R-:W2:Y:S01]  /*a5280*/  LDL.LU.64 R4, [R1+0x23f0] ;  /* 0x0023f00001047983 */ /* 0x001ea20000300a00 */
[----:B----4-:R-:W-:-:S03]  /*a5290*/  PRMT R0, R9, 0x7632, R0 ;  /* 0x0000763209007816 */ /* 0x010fc60000000000 */
[----:B--2---:R0:W-:Y:S04]  /*a52a0*/  STG.E.U16 [R4.64], R9 ;  /* 0x0000000904007986 */ /* 0x0041e8000c101504 */
[----:B0-----:R-:W2:Y:S01]  /*a52b0*/  LDL.LU.64 R4, [R1+0x23e8] ;  /* 0x0023e80001047983 */ /* 0x001ea20000300a00 */
[----:B------:R-:W-:-:S03]  /*a52c0*/  PRMT R2, R13, 0x7632, R2 ;  /* 0x000076320d027816 */ /* 0x000fc60000000002 */
[----:B--2---:R0:W-:Y:S04]  /*a52d0*/  STG.E.U16 [R4.64], R0 ;  /* 0x0000000004007986 */ /* 0x0041e8000c101504 */
[----:B0-----:R-:W2:Y:S04]  /*a52e0*/  LDL.LU.64 R4, [R1+0x23e0] ;  /* 0x0023e00001047983 */ /* 0x001ea80000300a00 */
[----:B--2---:R0:W-:Y:S01]  /*a52f0*/  STG.E.U16 [R4.64], R13 ;  /* 0x0000000d04007986 */ /* 0x0041e2000c101504 */
[----:B------:R1:W-:Y:S03]  /*a5300*/  STG.E.U16 [R24.64], R2 ;  /* 0x0000000218007986 */ /* 0x0003e6000c101504 */
[----:B0-----:R-:W2:Y:S01]  /*a5310*/  LDL.LU.64 R4, [R1+0x23d8] ;  /* 0x0023d80001047983 */ /* 0x001ea20000300a00 */
[----:B-1----:R-:W2:Y:S01]  /*a5320*/  LDL.LU.64 R24, [R1+0x23d0] ;  /* 0x0023d00001187983 */ /* 0x002ea20000300a00 */
[----:B------:R-:W-:-:S02]  /*a5330*/  PRMT R2, R12, 0x7632, R2 ;  /* 0x000076320c027816 */ /* 0x000fc40000000002 */
[----:B--2---:R0:W-:Y:S04]  /*a5340*/  STG.E.U16 [R24.64], R4 ;  /* 0x0000000418007986 */ /* 0x0041e8000c101504 */
[----:B0-----:R-:W2:Y:S01]  /*a5350*/  LDL.LU.64 R24, [R1+0x23c8] ;  /* 0x0023c80001187983 */ /* 0x001ea20000300a00 */
[----:B------:R-:W-:-:S05]  /*a5360*/  PRMT R0, R4, 0x7632, R0 ;  /* 0x0000763204007816 */ /* 0x000fca0000000000 */
[----:B--2---:R0:W-:Y:S01]  /*a5370*/  STG.E.U16 [R24.64], R0 ;  /* 0x0000000018007986 */ /* 0x0041e2000c101504 */
[----:B---3--:R1:W-:Y:S02]  /*a5380*/  STG.E.U16 [R16.64], R12 ;  /* 0x0000000c10007986 */ /* 0x0083e4000c101504 */
[----:B------:R2:W-:Y:S01]  /*a5390*/  STG.E.U16 [R20.64], R2 ;  /* 0x0000000214007986 */ /* 0x0005e2000c101504 */
[----:B0-----:R-:W3:Y:S01]  /*a53a0*/  LDL.LU R25, [R1+0x23c0] ;  /* 0x0023c00001197983 */ /* 0x001ee20000300800 */
[----:B-1----:R-:W4:Y:S02]  /*a53b0*/  LDL.LU R17, [R1+0x23bc] ;  /* 0x0023bc0001117983 */ /* 0x002f240000300800 */
[----:B------:R-:W3:Y:S02]  /*a53c0*/  LDL.LU.64 R12, [R1+0x5a8] ;  /* 0x0005a800010c7983 */ /* 0x000ee40000300a00 */
[----:B--2---:R-:W2:Y:S01]  /*a53d0*/  LDL.LU R21, [R1+0x23b8] ;  /* 0x0023b80001157983 */ /* 0x004ea20000300800 */
[----:B----4-:R-:W-:-:S02]  /*a53e0*/  PRMT R0, R17, 0x7632, R0 ;  /* 0x0000763211007816 */ /* 0x010fc40000000000 */
[----:B--2---:R-:W-:Y:S01]  /*a53f0*/  PRMT R2, R21, 0x7632, R2 ;  /* 0x0000763215027816 */ /* 0x004fe20000000002 */
[----:B------:R0:W-:Y:S02]  /*a5400*/  STG.E.U16 [R6.64], R17 ;  /* 0x0000001106007986 */ /* 0x0001e4000c101504 */
[----:B------:R1:W-:Y:S02]  /*a5410*/  STG.E.U16 [R18.64], R0 ;  /* 0x0000000012007986 */ /* 0x0003e4000c101504 */
[----:B------:R2:W-:Y:S01]  /*a5420*/  STG.E.U16 [R14.64], R21 ;  /* 0x000000150e007986 */ /* 0x0005e2000c101504 */
[----:B------:R-:W-:Y:S01]  /*a5430*/  STG.E.U16 [R26.64], R2 ;  /* 0x000000021a007986 */ /* 0x000fe2000c101504 */
[----:B------:R4:W-:Y:S03]  /*a5440*/  STG.E.U16 [R22.64], R8 ;  /* 0x0000000816007986 */ /* 0x0009e6000c101504 */
[----:B0-----:R-:W3:Y:S01]  /*a5450*/  LDL.LU.64 R6, [R1+0x5a0] ;  /* 0x0005a00001067983 */ /* 0x001ee20000300a00 */
[----:B-1----:R-:W3:Y:S01]  /*a5460*/  LDL.LU.64 R18, [R1+0x578] ;  /* 0x0005780001127983 */ /* 0x002ee20000300a00 */
[----:B------:R-:W-:Y:S01]  /*a5470*/  PRMT R0, R8, 0x7632, R0 ;  /* 0x0000763208007816 */ /* 0x000fe20000000000 */
[----:B--2---:R-:W2:Y:S01]  /*a5480*/  LDL.LU.64 R14, [R1+0x570] ;  /* 0x00057000010e7983 */ /* 0x004ea20000300a00 */
[----:B------:R-:W2:Y:S01]  /*a5490*/  LDL.LU R4, [R1+0x18] ;  /* 0x0000180001047983 */ /* 0x000ea20000300800 */
[----:B----4-:R-:W4:Y:S02]  /*a54a0*/  LDL.LU.64 R22, [R1+0x568] ;  /* 0x0005680001167983 */ /* 0x010f240000300a00 */
[----:B------:R-:W2:Y:S02]  /*a54b0*/  LDL.LU R27, [R1+0x98] ;  /* 0x00009800011b7983 */ /* 0x000ea40000300800 */
[----:B------:R-:W2:Y:S01]  /*a54c0*/  LDL.LU R21, [R1+0x58] ;  /* 0x0000580001157983 */ /* 0x000ea20000300800 */
[----:B------:R0:W-:Y:S04]  /*a54d0*/  STG.E.U16 [R10.64], R0 ;  /* 0x000000000a007986 */ /* 0x0001e8000c101504 */
        /* <DEDUP_REMOVED lines=10> */
[----:B---3--:R-:W-:Y:S02]  /*a5580*/  STG.E.U16 [R12.64], R3 ;  /* 0x000000030c007986 */ /* 0x008fe4000c101504 */
[----:B------:R-:W-:Y:S02]  /*a5590*/  STG.E.U16 [R6.64], R2 ;  /* 0x0000000206007986 */ /* 0x000fe4000c101504 */
[----:B------:R-:W-:Y:S01]  /*a55a0*/  STG.E.U16 [R18.64], R25 ;  /* 0x0000001912007986 */ /* 0x000fe2000c101504 */
[----:B--2---:R0:W-:Y:S04]  /*a55b0*/  STL.64 [R1+0x23b0], R10 ;  /* 0x0023b00a01007387 */ /* 0x0041e80000100a00 */
[----:B0-----:R-:W2:Y:S01]  /*a55c0*/  LDL.LU.64 R10, [R1+0x560] ;  /* 0x00056000010a7983 */ /* 0x001ea20000300a00 */
[----:B------:R-:W3:Y:S02]  /*a55d0*/  LDL.LU.64 R8, [R1+0x500] ;  /* 0x0005000001087983 */ /* 0x000ee40000300a00 */
[----:B------:R-:W2:Y:S02]  /*a55e0*/  LDL.LU.64 R12, [R1+0x4d8] ;  /* 0x0004d800010c7983 */ /* 0x000ea40000300a00 */
[----:B------:R-:W2:Y:S01]  /*a55f0*/  LDL.LU R24, [R1+0x88] ;  /* 0x0000880001187983 */ /* 0x000ea20000300800 */
[----:B------:R-:W2:Y:S01]  /*a5600*/  LDL.LU.64 R18, [R1+0x4c8] ;  /* 0x0004c80001127983 */ /* 0x000ea20000300a00 */
[----:B------:R-:W-:-:S02]  /*a5610*/  PRMT R0, R25, 0x7632, R0 ;  /* 0x0000763219007816 */ /* 0x000fc40000000000 */
[----:B------:R-:W-:-:S03]  /*a5620*/  PRMT R2, R5, 0x7632, R2 ;  /* 0x0000763205027816 */ /* 0x000fc60000000002 */
[----:B------:R-:W-:Y:S01]  /*a5630*/  STG.E.U16 [R14.64], R0 ;  /* 0x000000000e007986 */ /* 0x000fe2000c101504 */
[----:B----4-:R-:W-:Y:S03]  /*a5640*/  STG.E.U16 [R22.64], R5 ;  /* 0x0000000516007986 */ /* 0x010fe6000c101504 */
[----:B--2---:R0:W-:Y:S04]  /*a5650*/  STL.64 [R1+0x2380], R18 ;  /* 0x0023801201007387 */ /* 0x0041e80000100a00 */
[----:B------:R1:W-:Y:S04]  /*a5660*/  STG.E.U16 [R10.64], R2 ;  /* 0x000000020a007986 */ /* 0x0003e8000c101504 */
[----:B0-----:R-:W2:Y:S01]  /*a5670*/  LDL.LU.64 R18, [R1+0x4d0] ;  /* 0x0004d00001127983 */ /* 0x001ea20000300a00 */
[----:B------:R-:W4:Y:S02]  /*a5680*/  LDL.LU.64 R16, [R1+0x4c0] ;  /* 0x0004c00001107983 */ /* 0x000f240000300a00 */
[----:B------:R-:W2:Y:S02]  /*a5690*/  LDL.LU R20, [R1+0x48] ;  /* 0x0000480001147983 */ /* 0x000ea40000300800 */
[----:B------:R-:W2:Y:S01]  /*a56a0*/  LDL.LU.64 R14, [R1+0x4a0] ;  /* 0x0004a000010e7983 */ /* 0x000ea20000300a00 */
[----:B------:R-:W2:Y:S01]  /*a56b0*/  LDL.LU R3, [R1+0x8] ;  /* 0x0000080001037983 */ /* 0x000ea20000300800 */
[----:B------:R-:W2:Y:S02]  /*a56c0*/  LDL.LU.64 R6, [R1+0x490] ;  /* 0x0004900001067983 */ /* 0x000ea40000300a00 */
[----:B------:R-:W2:Y:S02]  /*a56d0*/  LDL.LU.64 R22, [R1+0x488] ;  /* 0x0004880001167983 */ /* 0x000ea40000300a00 */
[----:B-1----:R-:W2:Y:S01]  /*a56e0*/  LDL.LU.64 R10, [R1+0x23b0] ;  /* 0x0023b000010a7983 */ /* 0x002ea20000300a00 */
[----:B------:R-:W-:Y:S01]  /*a56f0*/  PRMT R0, R27, 0x7632, R0 ;  /* 0x000076321b007816 */ /* 0x000fe20000000000 */
[----:B--2---:R0:W-:Y:S04]  /*a5700*/  STG.E.U16 [R10.64], R27 ;  /* 0x0000001b0a007986 */ /* 0x0041e8000c101504 */
[----:B0-----:R-:W2:Y:S01]  /*a5710*/  LDL.LU.64 R10, [R1+0x23a8] ;  /* 0x0023a800010a7983 */ /* 0x001ea20000300a00 */
[----:B------:R-:W3:Y:S03]  /*a5720*/  LDL.LU.64 R26, [R1+0x480] ;  /* 0x00048000011a7983 */ /* 0x000ee60000300a00 */
[----:B--2---:R0:W-:Y:S04]  /*a5730*/  STG.E.U16 [R10.64], R0 ;  /* 0x000000000a007986 */ /* 0x0041e8000c101504 */
[----:B0-----:R-:W2:Y:S01]  /*a5740*/  LDL.LU.64 R10, [R1+0x23a0] ;  /* 0x0023a000010a7983 */ /* 0x001ea20000300a00 */
[----:B------:R-:W-:-:S03]  /*a5750*/  PRMT R2, R21, 0x7632, R2 ;  /* 0x0000763215027816 */ /* 0x000fc60000000002 */
[----:B--2---:R0:W-:Y:S04]  /*a5760*/  STG.E.U16 [R10.64], R21 ;  /* 0x000000150a007986 */ /* 0x0041e8000c101504 */
[----:B0-----:R-:W2:Y:S04]  /*a5770*/  LDL.LU.64 R10, [R1+0x2398] ;  /* 0x00239800010a7983 */ /* 0x001ea80000300a00 */
[----:B--2---:R0:W-:Y:S04]  /*a5780*/  STG.E.U16 [R10.64], R2 ;  /* 0x000000020a007986 */ /* 0x0041e8000c101504 */
[----:B0-----:R-:W2:Y:S01]  /*a5790*/  LDL.LU.64 R10, [R1+0x2390] ;  /* 0x00239000010a7983 */ /* 0x001ea20000300a00 */
[----:B------:R-:W-:-:S03]  /*a57a0*/  PRMT R0, R4, 0x7632, R0 ;  /* 0x0000763204007816 */ /* 0x000fc60000000000 */
[----:B--2---:R0:W-:Y:S04]  /*a57b0*/  STG.E.U16 [R10.64], R4 ;  /* 0x000000040a007986 */ /* 0x0041e8000c101504 */
[----:B0-----:R-:W2:Y:S01]  /*a57c0*/  LDL.LU.64 R10, [R1+0x2388] ;  /* 0x00238800010a7983 */ /* 0x001ea20000300a00 */
[----:B---3--:R0:W-:Y:S03]  /*a57d0*/  STG.E.U16 [R8.64], R0 ;  /* 0x0000000008007986 */ /* 0x0081e6000c101504 */
[----:B0-----:R-:W3:Y:S01]  /*a57e0*/  LDL.LU R8, [R1+0x78] ;  /* 0x0000780001087983 */ /* 0x001ee20000300800 */
[----:B------:R-:W3:Y:S01]  /*a57f0*/  LDL.LU.64 R4, [R1+0x470] ;  /* 0x0004700001047983 */ /* 0x000ee20000300a00 */
[----:B--2---:R-:W-:-:S02]  /*a5800*/  PRMT R2, R10, 0x7632, R2 ;  /* 0x000076320a027816 */ /* 0x004fc40000000002 */
[----:B------:R0:W-:Y:S04]  /*a5810*/  STG.E.U16 [R12.64], R10 ;  /* 0x0000000a0c007986 */ /* 0x0001e8000c101504 */
[----:B------:R-:W-:Y:S04]  /*a5820*/  STG.E.U16 [R18.64], R2 ;  /* 0x0000000212007986 */ /* 0x000fe8000c101504 */
[----:B0-----:R-:W2:Y:S01]  /*a5830*/  LDL.LU.64 R12, [R1+0x468] ;  /* 0x00046800010c7983 */ /* 0x001ea20000300a00 */
[----:B------:R0:W-:Y:S03]  /*a5840*/  STL [R1+0x2350], R11 ;  /* 0x0023500b01007387 */ /* 0x0001e60000100800 */
[----:B0-----:R-:W2:Y:S01]  /*a5850*/  LDL.LU.64 R10, [R1+0x498] ;  /* 0x00049800010a7983 */ /* 0x001ea20000300a00 */
[----:B------:R-:W2:Y:S01]  /*a5860*/  LDL.LU.64 R18, [R1+0x2380] ;  /* 0x0023800001127983 */ /* 0x000ea20000300a00 */
[----:B------:R-:W-:-:S02]  /*a5870*/  PRMT R0, R24, 0x7632, R0 ;  /* 0x0000763218007816 */ /* 0x000fc40000000000 */
[----:B------:R-:W-:Y:S01]  /*a5880*/  PRMT R2, R20, 0x7632, R2 ;  /* 0x0000763214027816 */ /* 0x000fe20000000002 */
[----:B--2---:R0:W-:Y:S02]  /*a5890*/  STG.E.U16 [R18.64], R24 ;  /* 0x0000001812007986 */ /* 0x0041e4000c101504 */
[----:B----4-:R1:W-:Y:S02]  /*a58a0*/  STG.E.U16 [R16.64], R0 ;  /* 0x0000000010007986 */ /* 0x0103e4000c101504 */
[----:B------:R2:W-:Y:S02]  /*a58b0*/  STG.E.U16 [R14.64], R20 ;  /* 0x000000140e007986 */ /* 0x0005e4000c101504 */
[----:B------:R-:W-:Y:S01]  /*a58c0*/  STG.E.U16 [R10.64], R2 ;  /* 0x000000020a007986 */ /* 0x000fe2000c101504 */
[----:B------:R-:W-:Y:S04]  /*a58d0*/  STG.E.U16 [R6.64], R3 ;  /* 0x0000000306007986 */ /* 0x000fe8000c101504 */
[----:B0-----:R-:W2:Y:S01]  /*a58e0*/  LDL.LU.64 R18, [R1+0x2378] ;  /* 0x0023780001127983 */ /* 0x001ea20000300a00 */
[----:B-1----:R-:W-:Y:S01]  /*a58f0*/  PRMT R0, R3, 0x7632, R0 ;  /* 0x0000763203007816 */ /* 0x002fe20000000000 */
[----:B------:R-:W3:Y:S02]  /*a5900*/  LDL.LU.64 R24, [R1+0x460] ;  /* 0x0004600001187983 */ /* 0x000ee40000300a00 */
[----:B------:R-:W3:Y:S01]  /*a5910*/  LDL.LU.64 R16, [R1+0x458] ;  /* 0x0004580001107983 */ /* 0x000ee20000300a00 */
[----:B--2---:R-:W2:Y:S01]  /*a5920*/  LDL.LU.64 R14, [R1+0x2370] ;  /* 0x00237000010e7983 */ /* 0x004ea20000300a00 */
[----:B------:R-:W2:Y:S03]  /*a5930*/  LDL.LU.64 R20, [R1+0x450] ;  /* 0x0004500001147983 */ /* 0x000ea60000300a00 */
[----:B------:R0:W-:Y:S04]  /*a5940*/  STG.E.U16 [R22.64], R0 ;  /* 0x0000000016007986 */ /* 0x0001e8000c101504 */
[----:B0-----:R-:W2:Y:S01]  /*a5950*/  LDL.LU.64 R22, [R1+0x448] ;  /* 0x0004480001167983 */ /* 0x001ea20000300a00 */
[----:B------:R-:W2:Y:S02]  /*a5960*/  LDL.LU R9, [R1+0x68] ;  /* 0x0000680001097983 */ /* 0x000ea40000300800 */
[----:B------:R-:W2:Y:S02]  /*a5970*/  LDL.LU.64 R10, [R1+0x430] ;  /* 0x00043000010a7983 */ /* 0x000ea40000300a00 */
[----:B--2---:R0:W-:Y:S04]  /*a5980*/  STL.64 [R1+0x2358], R10 ;  /* 0x0023580a01007387 */ /* 0x0041e80000100a00 */
[----:B0-----:R-:W2:Y:S04]  /*a5990*/  LDL.LU.64 R10, [R1+0x438] ;  /* 0x00043800010a7983 */ /* 0x001ea80000300a00 */
[----:B------:R-:W-:Y:S01]  /*a59a0*/  STG.E.U16 [R26.64], R14 ;  /* 0x0000000e1a007986 */ /* 0x000fe2000c101504 */
[----:B------:R-:W-:-:S03]  /*a59b0*/  PRMT R2, R14, 0x7632, R2 ;  /* 0x000076320e027816 */ /* 0x000fc60000000002 */
[----:B--2---:R0:W-:Y:S04]  /*a59c0*/  STL.64 [R1+0x2360], R10 ;  /* 0x0023600a01007387 */ /* 0x0041e80000100a00 */
[----:B0-----:R-:W2:Y:S01]  /*a59d0*/  LDL.LU.64 R10, [R1+0x440] ;  /* 0x00044000010a7983 */ /* 0x001ea20000300a00 */
[----:B------:R-:W2:Y:S02]  /*a59e0*/  LDL.LU.64 R6, [R1+0x428] ;  /* 0x0004280001067983 */ /* 0x000ea40000300a00 */
[----:B------:R-:W2:Y:S02]  /*a59f0*/  LDL.LU.64 R26, [R1+0x410] ;  /* 0x00041000011a7983 */ /* 0x000ea40000300a00 */
[----:B------:R0:W-:Y:S02]  /*a5a00*/  STL [R1+0x2310], R15 ;  /* 0x0023100f01007387 */ /* 0x0001e40000100800 */
[----:B0-----:R-:W2:Y:S01]  /*a5a10*/  LDL.LU.64 R14, [R1+0x478] ;  /* 0x00047800010e7983 */ /* 0x001ea20000300a00 */
[----:B---3--:R-:W-:-:S02]  /*a5a20*/  PRMT R0, R8, 0x7632, R0 ;  /* 0x0000763208007816 */ /* 0x008fc40000000000 */
[----:B------:R-:W-:Y:S01]  /*a5a30*/  MOV R3, R29 ;  /* 0x0000001d00037202 */ /* 0x000fe20000000f00 */
[----:B--2---:R0:W-:Y:S01]  /*a5a40*/  STG.E.U16 [R14.64], R2 ;  /* 0x000000020e007986 */ /* 0x0041e2000c101504 */
[----:B------:R1:W-:Y:S02]  /*a5a50*/  STG.E.U16 [R4.64], R8 ;  /* 0x0000000804007986 */ /* 0x0003e4000c101504 */
[----:B------:R2:W-:Y:S02]  /*a5a60*/  STG.E.U16 [R12.64], R0 ;  /* 0x000000000c007986 */ /* 0x0005e4000c101504 */
[----:B------:R3:W-:Y:S01]  /*a5a70*/  STG.E.U16 [R24.64], R28 ;  /* 0x0000001c18007986 */ /* 0x0007e2000c101504 */
[----:B0-----:R-:W-:Y:S01]  /*a5a80*/  PRMT R2, R28, 0x7632, R2 ;  /* 0x000076321c027816 */ /* 0x001fe20000000002 */
[----:B------:R-:W4:Y:S01]  /*a5a90*/  LDL.LU.64 R14, [R1+0x3f8] ;  /* 0x0003f800010e7983 */ /* 0x000f220000300a00 */
[----:B-1----:R-:W4:Y:S02]  /*a5aa0*/  LDL.LU.64 R4, [R1+0x3b8] ;  /* 0x0003b80001047983 */ /* 0x002f240000300a00 */
[----:B--2---:R-:W2:Y:S02]  /*a5ab0*/  LDL.LU R12, [R1+0x9c] ;  /* 0x00009c00010c7983 */ /* 0x004ea40000300800 */
[----:B---3--:R-:W3:Y:S01]  /*a5ac0*/  LDL.LU.64 R24, [R1+0x3f0] ;  /* 0x0003f00001187983 */ /* 0x008ee20000300a00 */
[----:B------:R0:W-:Y:S01]  /*a5ad0*/  STG.E.U16 [R16.64], R2 ;  /* 0x0000000210007986 */ /* 0x0001e2000c101504 */
[----:B------:R-:W-:Y:S01]  /*a5ae0*/  PRMT R0, R18, 0x7632, R0 ;  /* 0x0000763212007816 */ /* 0x000fe20000000000 */
[----:B------:R1:W-:Y:S04]  /*a5af0*/  STG.E.U16 [R20.64], R18 ;  /* 0x0000001214007986 */ /* 0x0003e8000c101504 */
[----:B------:R-:W-:Y:S04]  /*a5b00*/  STG.E.U16 [R22.64], R0 ;  /* 0x0000000016007986 */ /* 0x000fe8000c101504 */
[----:B0-----:R-:W2:Y:S01]  /*a5b10*/  LDL.LU.64 R16, [R1+0x3e8] ;  /* 0x0003e80001107983 */ /* 0x001ea20000300a00 */
[----:B------:R-:W2:Y:S02]  /*a5b20*/  LDL.LU.64 R28, [R1+0x3e0] ;  /* 0x0003e000011c7983 */ /* 0x000ea40000300a00 */
[----:B-1----:R-:W2:Y:S02]  /*a5b30*/  LDL.LU.64 R20, [R1+0x418] ;  /* 0x0004180001147983 */ /* 0x002ea40000300a00 */
[----:B------:R-:W2:Y:S01]  /*a5b40*/  LDL.LU R8, [R1+0x5c] ;  /* 0x00005c0001087983 */ /* 0x000ea20000300800 */
[----:B------:R0:W-:Y:S04]  /*a5b50*/  STL [R1+0x22f4], R19 ;  /* 0x0022f41301007387 */ /* 0x0001e80000100800 */
[----:B0-----:R-:W2:Y:S01]  /*a5b60*/  LDL.LU.64 R18, [R1+0x400] ;  /* 0x0004000001127983 */ /* 0x001ea20000300a00 */
[----:B------:R-:W2:Y:S03]  /*a5b70*/  LDL.LU.64 R22, [R1+0x2368] ;  /* 0x0023680001167983 */ /* 0x000ea60000300a00 */
        /* <DEDUP_REMOVED lines=9> */
[----:B0-----:R-:W2:Y:S01]  /*a5c10*/  LDL.LU R11, [R1+0x2350] ;  /* 0x00235000010b7983 */ /* 0x001ea20000300800 */
[----:B------:R0:W-:Y:S03]  /*a5c20*/  STG.E.U16 [R6.64], R0 ;  /* 0x0000000006007986 */ /* 0x0001e6000c101504 */
[----:B0-----:R-:W3:Y:S04]  /*a5c30*/  LDL.LU.64 R6, [R1+0x2348] ;  /* 0x0023480001067983 */ /* 0x001ee80000300a00 */
[----:B--2---:R0:W-:Y:S04]  /*a5c40*/  STG.E.U16 [R26.64], R11 ;  /* 0x0000000b1a007986 */ /* 0x0041e8000c101504 */
[----:B0-----:R-:W2:Y:S01]  /*a5c50*/  LDL.LU.64 R26, [R1+0x2340] ;  /* 0x00234000011a7983 */ /* 0x001ea20000300a00 */
[----:B------:R-:W-:-:S02]  /*a5c60*/  PRMT R2, R11, 0x7632, R2 ;  /* 0x000076320b027816 */ /* 0x000fc40000000002 */
[----:B------:R-:W4:Y:S02]  /*a5c70*/  LDL.LU R11, [R1+0x233c] ;  /* 0x00233c00010b7983 */ /* 0x000f240000300800 */
[----:B------:R-:W4:Y:S01]  /*a5c80*/  LDL.LU R10, [R1+0x1c] ;  /* 0x00001c00010a7983 */ /* 0x000f220000300800 */
[----:B---3--:R0:W-:Y:S02]  /*a5c90*/  STG.E.U16 [R22.64], R2 ;  /* 0x0000000216007986 */ /* 0x0081e4000c101504 */
[----:B0-----:R-:W-:Y:S02]  /*a5ca0*/  PRMT R2, R12, 0x7632, R2 ;  /* 0x000076320c027816 */ /* 0x001fe40000000002 */
[----:B------:R-:W3:Y:S01]  /*a5cb0*/  LDL.LU.64 R22, [R1+0x420] ;  /* 0x0004200001167983 */ /* 0x000ee20000300a00 */
[----:B--2---:R-:W-:-:S03]  /*a5cc0*/  PRMT R0, R26, 0x7632, R0 ;  /* 0x000076321a007816 */ /* 0x004fc60000000000 */
[----:B------:R0:W-:Y:S04]  /*a5cd0*/  STG.E.U16 [R18.64], R26 ;  /* 0x0000001a12007986 */ /* 0x0001e8000c101504 */
[----:B----4-:R1:W-:Y:S04]  /*a5ce0*/  STG.E.U16 [R14.64], R0 ;  /* 0x000000000e007986 */ /* 0x0103e8000c101504 */
[----:B------:R-:W-:Y:S01]  /*a5cf0*/  STL [R1+0x22f8], R27 ;  /* 0x0022f81b01007387 */ /* 0x000fe20000100800 */
[----:B------:R-:W-:Y:S03]  /*a5d00*/  STG.E.U16 [R4.64], R6 ;  /* 0x0000000604007986 */ /* 0x000fe6000c101504 */
[----:B0-----:R-:W2:Y:S01]  /*a5d10*/  LDL.LU.64 R18, [R1+0x3a0] ;  /* 0x0003a00001127983 */ /* 0x001ea20000300a00 */
[----:B-1----:R-:W-:-:S03]  /*a5d20*/  PRMT R0, R6, 0x7632, R0 ;  /* 0x0000763206007816 */ /* 0x002fc60000000000 */
[----:B------:R-:W-:Y:S04]  /*a5d30*/  STL [R1+0x22fc], R7 ;  /* 0x0022fc0701007387 */ /* 0x000fe80000100800 */
[----:B------:R0:W-:Y:S01]  /*a5d40*/  STG.E.U16 [R24.64], R0 ;  /* 0x0000000018007986 */ /* 0x0001e2000c101504 */
[----:B------:R-:W-:Y:S02]  /*a5d50*/  STG.E.U16 [R16.64], R12 ;  /* 0x0000000c10007986 */ /* 0x000fe4000c101504 */
[----:B------:R1:W-:Y:S02]  /*a5d60*/  STG.E.U16 [R28.64], R2 ;  /* 0x000000021c007986 */ /* 0x0003e4000c101504 */
[----:B------:R4:W-:Y:S01]  /*a5d70*/  STG.E.U16 [R20.64], R8 ;  /* 0x0000000814007986 */ /* 0x0009e2000c101504 */
[----:B0-----:R-:W2:Y:S01]  /*a5d80*/  LDL.LU.64 R24, [R1+0x398] ;  /* 0x0003980001187983 */ /* 0x001ea20000300a00 */
[----:B-1----:R-:W2:Y:S02]  /*a5d90*/  LDL.LU.64 R28, [R1+0x3b0] ;  /* 0x0003b000011c7983 */ /* 0x002ea40000300a00 */
[----:B------:R-:W2:Y:S01]  /*a5da0*/  LDL.LU R12, [R1+0xc] ;  /* 0x00000c00010c7983 */ /* 0x000ea20000300800 */
[----:B------:R-:W-:Y:S01]  /*a5db0*/  PRMT R0, R8, 0x7632, R0 ;  /* 0x0000763208007816 */ /* 0x000fe20000000000 */
[----:B------:R-:W2:Y:S01]  /*a5dc0*/  LDL.LU.64 R4, [R1+0x3d8] ;  /* 0x0003d80001047983 */ /* 0x000ea20000300a00 */
[----:B------:R-:W-:-:S02]  /*a5dd0*/  IMAD.MOV.U32 R16, RZ, RZ, R3 ;  /* 0x000000ffff107224 */ /* 0x000fc400078e0003 */
[----:B----4-:R-:W4:Y:S02]  /*a5de0*/  LDL.LU.64 R8, [R1+0x390] ;  /* 0x0003900001087983 */ /* 0x010f240000300a00 */
[----:B------:R-:W2:Y:S01]  /*a5df0*/  LDL.LU R3, [R1+0x4c] ;  /* 0x00004c0001037983 */ /* 0x000ea20000300800 */
[----:B------:R-:W2:Y:S04]  /*a5e00*/  LDL.LU.64 R14, [R1+0x3c8] ;  /* 0x0003c800010e7983 */ /* 0x000ea80000300a00 */
[----:B--2---:R0:W-:Y:S04]  /*a5e10*/  STL.64 [R1+0x2318], R14 ;  /* 0x0023180e01007387 */ /* 0x0041e80000100a00 */
[----:B0-----:R-:W2:Y:S04]  /*a5e20*/  LDL.LU.64 R14, [R1+0x3d0] ;  /* 0x0003d000010e7983 */ /* 0x001ea80000300a00 */
[----:B--2---:R0:W-:Y:S04]  /*a5e30*/  STL.64 [R1+0x2328], R14 ;  /* 0x0023280e01007387 */ /* 0x0041e80000100a00 */
[----:B0-----:R-:W2:Y:S04]  /*a5e40*/  LDL.LU.64 R14, [R1+0x3a8] ;  /* 0x0003a800010e7983 */ /* 0x001ea80000300a00 */
[----:B--2---:R0:W-:Y:S04]  /*a5e50*/  STL.64 [R1+0x2330], R14 ;  /* 0x0023300e01007387 */ /* 0x0041e80000100a00 */
[----:B0-----:R-:W2:Y:S01]  /*a5e60*/  LDL.LU.64 R14, [R1+0x388] ;  /* 0x00038800010e7983 */ /* 0x001ea20000300a00 */
[----:B------:R-:W2:Y:S02]  /*a5e70*/  LDL.LU.64 R20, [R1+0x3c0] ;  /* 0x0003c00001147983 */ /* 0x000ea40000300a00 */
[----:B------:R-:W2:Y:S02]  /*a5e80*/  LDL.LU R17, [R1+0x7c] ;  /* 0x00007c0001117983 */ /* 0x000ea40000300800 */
[----:B------:R-:W2:Y:S02]  /*a5e90*/  LDL.LU.64 R6, [R1+0x370] ;  /* 0x0003700001067983 */ /* 0x000ea40000300a00 */
[----:B--2---:R0:W-:Y:S04]  /*a5ea0*/  STL.64 [R1+0x2300], R6 ;  /* 0x0023000601007387 */ /* 0x0041e80000100a00 */
[----:B0-----:R-:W2:Y:S01]  /*a5eb0*/  LDL.LU.64 R6, [R1+0x378] ;  /* 0x0003780001067983 */ /* 0x001ea20000300a00 */
[----:B------:R-:W-:-:S03]  /*a5ec0*/  PRMT R2, R10, 0x7632, R2 ;  /* 0x000076320a027816 */ /* 0x000fc60000000002 */
[----:B---3--:R-:W-:Y:S01]  /*a5ed0*/  STG.E.U16 [R22.64], R0 ;  /* 0x0000000016007986 */ /* 0x008fe2000c101504 */
[----:B------:R-:W-:Y:S03]  /*a5ee0*/  STG.E.U16 [R18.64], R10 ;  /* 0x0000000a12007986 */ /* 0x000fe6000c101504 */
[----:B------:R-:W-:Y:S01]  /*a5ef0*/  STG.E.U16 [R24.64], R2 ;  /* 0x0000000218007986 */ /* 0x000fe2000c101504 */
[----:B------:R-:W-:Y:S03]  /*a5f00*/  STG.E.U16 [R28.64], R11 ;  /* 0x0000000b1c007986 */ /* 0x000fe6000c101504 */
[----:B--2---:R0:W-:Y:S04]  /*a5f10*/  STL.64 [R1+0x2308], R6 ;  /* 0x0023080601007387 */ /* 0x0041e80000100a00 */
[----:B0-----:R-:W2:Y:S01]  /*a5f20*/  LDL.LU.64 R6, [R1+0x380] ;  /* 0x0003800001067983 */ /* 0x001ea20000300a00 */
[----:B------:R-:W3:Y:S02]  /*a5f30*/  LDL.LU.64 R26, [R1+0x358] ;  /* 0x00035800011a7983 */ /* 0x000ee40000300a00 */
[----:B------:R-:W2:Y:S02]  /*a5f40*/  LDL.LU R13, [R1+0x3c] ;  /* 0x00003c00010d7983 */ /* 0x000ea40000300800 */
[----:B------:R-:W2:Y:S01]  /*a5f50*/  LDL.LU.64 R18, [R1+0x368] ;  /* 0x0003680001127983 */ /* 0x000ea20000300a00 */
[----:B------:R-:W2:Y:S01]  /*a5f60*/  LDL.LU.64 R22, [R1+0x360] ;  /* 0x0003600001167983 */ /* 0x000ea20000300a00 */
[----:B------:R-:W2:Y:S02]  /*a5f70*/  LDL.LU.64 R24, [R1+0x348] ;  /* 0x0003480001187983 */ /* 0x000ea40000300a00 */
[----:B------:R-:W2:Y:S01]  /*a5f80*/  LDL.LU R28, [R1+0x2338] ;  /* 0x00233800011c7983 */ /* 0x000ea20000300800 */
[----:B------:R-:W-:-:S02]  /*a5f90*/  PRMT R0, R11, 0x7632, R0 ;  /* 0x000076320b007816 */ /* 0x000fc40000000000 */
[----:B------:R-:W3:Y:S04]  /*a5fa0*/  LDL.LU.64 R10, [R1+0x320] ;  /* 0x00032000010a7983 */ /* 0x000ee80000300a00 */
[----:B------:R0:W-:Y:S04]  /*a5fb0*/  STG.E.U16 [R4.64], R0 ;  /* 0x0000000004007986 */ /* 0x0001e8000c101504 */
[----:B0-----:R-:W3:Y:S01]  /*a5fc0*/  LDL.LU.64 R4, [R1+0x340] ;  /* 0x0003400001047983 */ /* 0x001ee20000300a00 */
[----:B--2---:R-:W-:-:S03]  /*a5fd0*/  PRMT R2, R28, 0x7632, R2 ;  /* 0x000076321c027816 */ /* 0x004fc60000000002 */
[----:B----4-:R0:W-:Y:S04]  /*a5fe0*/  STG.E.U16 [R8.64], R28 ;  /* 0x0000001c08007986 */ /* 0x0101e8000c101504 */
[----:B------:R1:W-:Y:S04]  /*a5ff0*/  STG.E.U16 [R14.64], R2 ;  /* 0x000000020e007986 */ /* 0x0003e8000c101504 */
[----:B0-----:R-:W2:Y:S01]  /*a6000*/  LDL.LU.64 R8, [R1+0x338] ;  /* 0x0003380001087983 */ /* 0x001ea20000300a00 */
[----:B------:R-:W4:Y:S03]  /*a6010*/  LDL.LU.64 R28, [R1+0x318] ;  /* 0x00031800011c7983 */ /* 0x000f260000300a00 */
[----:B-1----:R-:W2:Y:S01]  /*a6020*/  LDL.LU.64 R14, [R1+0x2330] ;  /* 0x00233000010e7983 */ /* 0x002ea20000300a00 */
[----:B------:R-:W-:-:S03]  /*a6030*/  PRMT R0, R3, 0x7632, R0 ;  /* 0x0000763203007816 */ /* 0x000fc60000000000 */
[----:B--2---:R0:W-:Y:S04]  /*a6040*/  STG.E.U16 [R14.64], R3 ;  /* 0x000000030e007986 */ /* 0x0041e8000c101504 */
[----:B0-----:R-:W2:Y:S01]  /*a6050*/  LDL.LU.64 R14, [R1+0x2328] ;  /* 0x00232800010e7983 */ /* 0x001ea20000300a00 */
[----:B------:R-:W3:Y:S03]  /*a6060*/  LDL.LU R3, [R1+0x2320] ;  /* 0x0023200001037983 */ /* 0x000ee60000300800 */
[----:B--2---:R0:W-:Y:S04]  /*a6070*/  STG.E.U16 [R14.64], R0 ;  /* 0x000000000e007986 */ /* 0x0041e8000c101504 */
[----:B0-----:R-:W2:Y:S01]  /*a6080*/  LDL.LU.64 R14, [R1+0x2318] ;  /* 0x00231800010e7983 */ /* 0x001ea20000300a00 */
[----:B------:R-:W-:-:S03]  /*a6090*/  PRMT R2, R12, 0x7632, R2 ;  /* 0x000076320c027816 */ /* 0x000fc60000000002 */
[----:B--2---:R0:W-:Y:S04]  /*a60a0*/  STG.E.U16 [R14.64], R12 ;  /* 0x0000000c0e007986 */ /* 0x0041e8000c101504 */
[----:B0-----:R-:W2:Y:S01]  /*a60b0*/  LDL.LU R15, [R1+0x2310] ;  /* 0x00231000010f7983 */ /* 0x001ea20000300800 */
[----:B------:R0:W-:Y:S03]  /*a60c0*/  STG.E.U16 [R20.64], R2 ;  /* 0x0000000214007986 */ /* 0x0001e6000c101504 */
[----:B0-----:R-:W3:Y:S01]  /*a60d0*/  LDL.LU.64 R20, [R1+0x330] ;  /* 0x0003300001147983 */ /* 0x001ee20000300a00 */
[----:B------:R-:W3:Y:S03]  /*a60e0*/  LDL.LU R12, [R1+0x2c] ;  /* 0x00002c00010c7983 */ /* 0x000ee60000300800 */
[----:B--2---:R0:W-:Y:S04]  /*a60f0*/  STG.E.U16 [R6.64], R15 ;  /* 0x0000000f06007986 */ /* 0x0041e8000c101504 */
[----:B0-----:R-:W2:Y:S01]  /*a6100*/  LDL.LU.64 R6, [R1+0x2308] ;  /* 0x0023080001067983 */ /* 0x001ea20000300a00 */
[----:B------:R-:W-:-:S02]  /*a6110*/  PRMT R0, R15, 0x7632, R0 ;  /* 0x000076320f007816 */ /* 0x000fc40000000000 */
[----:B------:R-:W3:Y:S01]  /*a6120*/  LDL.LU.64 R14, [R1+0x350] ;  /* 0x00035000010e7983 */ /* 0x000ee20000300a00 */
[----:B------:R-:W-:Y:S02]  /*a6130*/  PRMT R2, R17, 0x7632, R2 ;  /* 0x0000763211027816 */ /* 0x000fe40000000002 */
[----:B--2---:R0:W-:Y:S04]  /*a6140*/  STG.E.U16 [R6.64], R0 ;  /* 0x0000000006007986 */ /* 0x0041e8000c101504 */
[----:B0-----:R-:W2:Y:S01]  /*a6150*/  LDL.LU.64 R6, [R1+0x2300] ;  /* 0x0023000001067983 */ /* 0x001ea20000300a00 */
[----:B------:R-:W-:-:S03]  /*a6160*/  PRMT R0, R13, 0x7632, R0 ;  /* 0x000076320d007816 */ /* 0x000fc60000000000 */
[----:B--2---:R0:W-:Y:S01]  /*a6170*/  STG.E.U16 [R6.64], R17 ;  /* 0x0000001106007986 */ /* 0x0041e2000c101504 */
[----:B---3--:R1:W-:Y:S02]  /*a6180*/  STG.E.U16 [R26.64], R2 ;  /* 0x000000021a007986 */ /* 0x0083e4000c101504 */
[----:B------:R2:W-:Y:S02]  /*a6190*/  STG.E.U16 [R18.64], R13 ;  /* 0x0000000d12007986 */ /* 0x0005e4000c101504 */
[----:B------:R3:W-:Y:S01]  /*a61a0*/  STG.E.U16 [R22.64], R0 ;  /* 0x0000000016007986 */ /* 0x0007e2000c101504 */
[----:B0-----:R-:W4:Y:S01]  /*a61b0*/  LDL.LU R7, [R1+0x22fc] ;  /* 0x0022fc0001077983 */ /* 0x001f220000300800 */
[----:B-1----:R-:W4:Y:S02]  /*a61c0*/  LDL.LU R27, [R1+0x22f8] ;  /* 0x0022f800011b7983 */ /* 0x002f240000300800 */
[----:B--2---:R-:W2:Y:S02]  /*a61d0*/  LDL.LU R19, [R1+0x22f4] ;  /* 0x0022f40001137983 */ /* 0x004ea40000300800 */
[----:B---3--:R-:W3:Y:S01]  /*a61e0*/  LDL.LU R23, [R1+0x22f0] ;  /* 0x0022f00001177983 */ /* 0x008ee20000300800 */
[----:B--2---:R-:W-:Y:S01]  /*a61f0*/  PRMT R2, R19, 0x7632, R2 ;  /* 0x0000763213027816 */ /* 0x004fe20000000002 */
[----:B------:R-:W-:Y:S04]  /*a6200*/  STG.E.U16 [R14.64], R19 ;  /* 0x000000130e007986 */ /* 0x000fe8000c101504 */
[----:B------:R-:W-:Y:S01]  /*a6210*/  STG.E.U16 [R10.64], R2 ;  /* 0x000000020a007986 */ /* 0x000fe2000c101504 */
[----:B---3--:R0:W-:Y:S03]  /*a6220*/  STG.E.U16 [R24.64], R23 ;  /* 0x0000001718007986 */ /* 0x0081e6000c101504 */
[----:B0-----:R-:W2:Y:S01]  /*a6230*/  LDL.LU.64 R24, [R1+0x310] ;  /* 0x0003100001187983 */ /* 0x001ea20000300a00 */
[----:B------:R-:W-:-:S02]  /*a6240*/  PRMT R0, R23, 0x7632, R0 ;  /* 0x0000763217007816 */ /* 0x000fc40000000000 */
[----:B------:R-:W-:-:S03]  /*a6250*/  PRMT R2, R3, 0x7632, R2 ;  /* 0x0000763203027816 */ /* 0x000fc60000000002 */
[----:B------:R-:W-:Y:S01]  /*a6260*/  STG.E.U16 [R4.64], R0 ;  /* 0x0000000004007986 */ /* 0x000fe2000c101504 */
[----:B------:R-:W-:Y:S02]  /*a6270*/  STG.E.U16 [R8.64], R3 ;  /* 0x0000000308007986 */ /* 0x000fe4000c101504 */
[----:B----4-:R-:W-:Y:S01]  /*a6280*/  STG.E.U16 [R28.64], R2 ;  /* 0x000000021c007986 */ /* 0x010fe2000c101504 */
[----:B--2---:R0:W-:Y:S04]  /*a6290*/  STL.64 [R1+0x22e8], R24 ;  /* 0x0022e81801007387 */ /* 0x0041e80000100a00 */
[----:B0-----:R-:W2:Y:S01]  /*a62a0*/  LDL.LU.64 R24, [R1+0x328] ;  /* 0x0003280001187983 */ /* 0x001ea20000300a00 */
[----:B------:R-:W3:Y:S01]  /*a62b0*/  LDL.LU.64 R28, [R1+0x2d8] ;  /* 0x0002d800011c7983 */ /* 0x000ee20000300a00 */
[----:B------:R-:W-:Y:S01]  /*a62c0*/  PRMT R0, R12, 0x7632, R0 ;  /* 0x000076320c007816 */ /* 0x000fe20000000000 */
[----:B------:R-:W-:Y:S01]  /*a62d0*/  STG.E.U16 [R20.64], R12 ;  /* 0x0000000c14007986 */ /* 0x000fe2000c101504 */
[----:B---3--:R0:W-:Y:S04]  /*a62e0*/  STL.64 [R1+0x22e0], R28 ;  /* 0x0022e01c01007387 */ /* 0x0081e80000100a00 */
[----:B0-----:R-:W3:Y:S01]  /*a62f0*/  LDL.LU.64 R28, [R1+0x2e8] ;  /* 0x0002e800011c7983 */ /* 0x001ee20000300a00 */
        /* <DEDUP_REMOVED lines=15> */
[----:B--2---:R-:W-:Y:S04]  /*a63f0*/  STG.E.U16 [R24.64], R0 ;  /* 0x0000000018007986 */ /* 0x004fe8000c101504 */
[----:B---3--:R0:W-:Y:S04]  /*a6400*/  STL [R1+0x22d0], R20 ;  /* 0x0022d01401007387 */ /* 0x0081e80000100800 */
[----:B0-----:R-:W2:Y:S01]  /*a6410*/  LDL.LU R20, [R1+0x300] ;  /* 0x0003000001147983 */ /* 0x001ea20000300800 */
[----:B------:R-:W2:Y:S02]  /*a6420*/  LDL.LU R21, [R1+0x304] ;  /* 0x0003040001157983 */ /* 0x000ea40000300800 */
[----:B------:R-:W2:Y:S02]  /*a6430*/  LDL.LU R22, [R1+0x308] ;  /* 0x0003080001167983 */ /* 0x000ea40000300800 */
[----:B------:R-:W2:Y:S01]  /*a6440*/  LDL.LU R23, [R1+0x30c] ;  /* 0x00030c0001177983 */ /* 0x000ea20000300800 */
[----:B------:R-:W3:Y:S01]  /*a6450*/  LDL.LU.64 R24, [R1+0x22e8] ;  /* 0x0022e80001187983 */ /* 0x000ee20000300a00 */
[----:B------:R-:W-:-:S03]  /*a6460*/  PRMT R2, R27, 0x7632, R2 ;  /* 0x000076321b027816 */ /* 0x000fc60000000002 */
[----:B---3--:R0:W-:Y:S02]  /*a6470*/  STG.E.U16 [R24.64], R27 ;  /* 0x0000001b18007986 */ /* 0x0081e4000c101504 */
[----:B------:R1:W-:Y:S02]  /*a6480*/  STG.E.U16 [R28.64], R2 ;  /* 0x000000021c007986 */ /* 0x0003e4000c101504 */
[----:B0-----:R-:W3:Y:S01]  /*a6490*/  LDL.LU R24, [R1+0x2f0] ;  /* 0x0002f00001187983 */ /* 0x001ee20000300800 */
[----:B------:R-:W3:Y:S02]  /*a64a0*/  LDL.LU R25, [R1+0x2f4] ;  /* 0x0002f40001197983 */ /* 0x000ee40000300800 */
[----:B------:R-:W3:Y:S02]  /*a64b0*/  LDL.LU R26, [R1+0x2f8] ;  /* 0x0002f800011a7983 */ /* 0x000ee40000300800 */
[----:B------:R-:W3:Y:S01]  /*a64c0*/  LDL.LU R27, [R1+0x2fc] ;  /* 0x0002fc00011b7983 */ /* 0x000ee20000300800 */
[----:B-1----:R-:W2:Y:S01]  /*a64d0*/  LDL.LU.64 R28, [R1+0x22e0] ;  /* 0x0022e000011c7983 */ /* 0x002ea20000300a00 */
[----:B----4-:R-:W-:Y:S01]  /*a64e0*/  FSEL R2, R15, -INF , P0 ;  /* 0xff8000000f027808 */ /* 0x010fe20000000000 */
[----:B------:R-:W-:-:S04]  /*a64f0*/  FFMA R17, R17, 0.69314718246459960938, R18 ;  /* 0x3f31721811117823 */ /* 0x000fc80000000012 */
[----:B------:R-:W-:Y:S01]  /*a6500*/  FFMA R18, R2, 0.69314718246459960938, R8 ;  /* 0x3f31721802127823 */ /* 0x000fe20000000008 */
[----:B--2---:R0:W-:Y:S04]  /*a6510*/  STG.E.U16 [R28.64], R7 ;  /* 0x000000071c007986 */ /* 0x0041e8000c101504 */
[----:B0-----:R-:W2:Y:S04]  /*a6520*/  LDL.LU.64 R28, [R1+0x22d8] ;  /* 0x0022d800011c7983 */ /* 0x001ea80000300a00 */
[----:B------:R-:W0:Y:S01]  /*a6530*/  S2R R8, SR_TID.X ;  /* 0x0000000000087919 */ /* 0x000e220000002100 */
[----:B------:R-:W-:-:S02]  /*a6540*/  PRMT R0, R7, 0x7632, R0 ;  /* 0x0000763207007816 */ /* 0x000fc40000000000 */
[----:B0-----:R-:W-:-:S04]  /*a6550*/  SHF.L.U32 R8, R8, 0x2, RZ ;  /* 0x0000000208087819 */ /* 0x001fc800000006ff */
[----:B------:R-:W-:Y:S01]  /*a6560*/  LOP3.LUT R8, R8, 0x70, RZ, 0xc0, !PT ;  /* 0x0000007008087812 */ /* 0x000fe200078ec0ff */
[----:B--2---:R-:W-:Y:S01]  /*a6570*/  STG.E.U16 [R28.64], R0 ;  /* 0x000000001c007986 */ /* 0x004fe2000c101504 */
[----:B------:R-:W-:Y:S06]  /*a6580*/  BAR.SYNC.DEFER_BLOCKING 0x0 ;  /* 0x0000000000007b1d */ /* 0x000fec0000010000 */
[----:B------:R0:W-:Y:S04]  /*a6590*/  STS.128 [R8], R20 ;  /* 0x0000001408007388 */ /* 0x0001e80000000c00 */
[----:B0-----:R-:W2:Y:S01]  /*a65a0*/  LDL.LU R20, [R1+0x22d0] ;  /* 0x0022d00001147983 */ /* 0x001ea20000300800 */
[----:B------:R-:W-:-:S02]  /*a65b0*/  FSEL R3, R3, -INF , P1 ;  /* 0xff80000003037808 */ /* 0x000fc40000800000 */
[----:B------:R-:W-:Y:S02]  /*a65c0*/  FSEL R4, R4, -INF , P2 ;  /* 0xff80000004047808 */ /* 0x000fe40001000000 */
[----:B------:R-:W-:Y:S02]  /*a65d0*/  FSEL R5, R5, -INF , P3 ;  /* 0xff80000005057808 */ /* 0x000fe40001800000 */
[----:B------:R-:W-:Y:S02]  /*a65e0*/  FSEL R6, R6, -INF , P4 ;  /* 0xff80000006067808 */ /* 0x000fe40002000000 */
[----:B------:R-:W-:Y:S01]  /*a65f0*/  FSEL R2, R14, -INF , P6 ;  /* 0xff8000000e027808 */ /* 0x000fe20003000000 */
[----:B------:R-:W-:Y:S02]  /*a6600*/  FFMA R19, R3, 0.69314718246459960938, R11 ;  /* 0x3f31721803137823 */ /* 0x000fe4000000000b */
[----:B------:R-:W-:Y:S02]  /*a6610*/  FFMA R4, R4, 0.69314718246459960938, R10 ;  /* 0x3f31721804047823 */ /* 0x000fe4000000000a */
[----:B------:R-:W-:-:S02]  /*a6620*/  FFMA R5, R5, 0.69314718246459960938, R13 ;  /* 0x3f31721805057823 */ /* 0x000fc4000000000d */
[----:B------:R-:W-:Y:S02]  /*a6630*/  FFMA R6, R6, 0.69314718246459960938, R9 ;  /* 0x3f31721806067823 */ /* 0x000fe40000000009 */
[----:B------:R-:W-:Y:S01]  /*a6640*/  FFMA R7, R2, 0.69314718246459960938, R12 ;  /* 0x3f31721802077823 */ /* 0x000fe2000000000c */
[----:B---3--:R-:W-:Y:S04]  /*a6650*/  STS.128 [R8+0x80], R24 ;  /* 0x0000801808007388 */ /* 0x008fe80000000c00 */
[----:B------:R-:W0:Y:S04]  /*a6660*/  S2R R12, SR_TID.X ;  /* 0x00000000000c7919 */ /* 0x000e280000002100 */
[----:B------:R1:W-:Y:S04]  /*a6670*/  STS.128 [R8+0x100], R16 ;  /* 0x0001001008007388 */ /* 0x0003e80000000c00 */
[----:B------:R-:W-:Y:S01]  /*a6680*/  STS.128 [R8+0x180], R4 ;  /* 0x0001800408007388 */ /* 0x000fe20000000c00 */
[----:B------:R-:W-:Y:S06]  /*a6690*/  BAR.SYNC.DEFER_BLOCKING 0x0 ;  /* 0x0000000000007b1d */ /* 0x000fec0000010000 */
[----:B-1----:R-:W1:Y:S01]  /*a66a0*/  S2R R16, SR_CTAID.Y ;  /* 0x0000000000107919 */ /* 0x002e620000002600 */
[----:B0-----:R-:W-:-:S03]  /*a66b0*/  LOP3.LUT R24, R12, 0x7f, RZ, 0xc0, !PT ;  /* 0x0000007f0c187812 */ /* 0x001fc600078ec0ff */
[----:B------:R-:W0:Y:S01]  /*a66c0*/  S2R R12, SR_CTAID.X ;  /* 0x00000000000c7919 */ /* 0x000e220000002500 */
[----:B-1----:R-:W-:-:S05]  /*a66d0*/  IMAD R0, R16, c[0x0][0x1cc], RZ ;  /* 0x0000730010007a24 */ /* 0x002fca00078e02ff */
[----:B------:R-:W-:Y:S02]  /*a66e0*/  SHF.L.U32 R2, R0, 0x2, RZ ;  /* 0x0000000200027819 */ /* 0x000fe400000006ff */
[----:B0-----:R-:W-:Y:S01]  /*a66f0*/  LEA R12, R12, R24, 0x7 ;  /* 0x000000180c0c7211 */ /* 0x001fe200078e38ff */
[----:B------:R-:W-:-:S03]  /*a6700*/  IMAD.HI R0, R0, 0x4, RZ ;  /* 0x0000000400007827 */ /* 0x000fc600078e02ff */
[C---:B------:R-:W-:Y:S01]  /*a6710*/  SHF.L.U32 R3, R12.reuse, 0x2, RZ ;  /* 0x000000020c037819 */ /* 0x040fe200000006ff */
[----:B------:R-:W-:-:S03]  /*a6720*/  IMAD.HI R9, R12, 0x4, RZ ;  /* 0x000000040c097827 */ /* 0x000fc600078e02ff */
[----:B------:R-:W-:-:S04]  /*a6730*/  IADD3 R2, P0, P1, R3, c[0x0][0x180], R2 ;  /* 0x0000600003027a10 */ /* 0x000fc8000791e002 */
[----:B------:R-:W-:Y:S01]  /*a6740*/  IADD3.X R3, R9, c[0x0][0x184], R0, P0, P1 ;  /* 0x0000610009037a10 */ /* 0x000fe200007e2400 */
[----:B--2---:R-:W0:Y:S04]  /*a6750*/  LDS R11, [R20] ;  /* 0x00000000140b7984 */ /* 0x004e280000000800 */
[----:B0-----:R-:W-:Y:S01]  /*a6760*/  STG.E [R2.64], R11 ;  /* 0x0000000b02007986 */ /* 0x001fe2000c101904 */
[----:B------:R-:W-:Y:S05]  /*a6770*/  EXIT ;  /* 0x000000000000794d */ /* 0x000fea0003800000 */
.L_x_2:
[----:B------:R-:W-:-:S00]  /*a6780*/  BRA `(.L_x_2) ;  /* 0xfffffff000007947 */ /* 0x000fc0000383ffff */
[----:B------:R-:W-:-:S00]  /*a6790*/  NOP ;  /* 0x0000000000007918 */ /* 0x000fc00000000000 */
        /* <DEDUP_REMOVED lines=14> */
.L_x_3:


//--------------------- .nv.global.init           --------------------------
	.section	.nv.global.init,"aw",@progbits
.nv.global.init:
	.type		_$_str,@object
	.size		_$_str,(.L_0 - _$_str)
_$_str:
        /*0000*/ 	.byte	0x5f, 0x5f, 0x43, 0x55, 0x44, 0x41, 0x5f, 0x46, 0x54, 0x5a, 0x00
.L_0:


//--------------------- .nv.shared.attn_fwd       --------------------------
	.section	.nv.shared.attn_fwd,"aw",@nobits
	.sectionflags	@""
	.align	16
